//
// Generated by NVIDIA NVVM Compiler
//
// Compiler Build ID: CL-36424714
// Cuda compilation tools, release 13.0, V13.0.88
// Based on NVVM 20.0.0
//

.version 9.0
.target sm_100
.address_size 64

	// .globl	_Z11noop_kernelPfPKfi
.const .align 8 .b8 c_brief_pairs[2048];
.extern .shared .align 16 .b8 tile[];
.extern .shared .align 16 .b8 s[];

.visible .entry _Z11noop_kernelPfPKfi(
	.param .u64 .ptr .align 1 _Z11noop_kernelPfPKfi_param_0,
	.param .u64 .ptr .align 1 _Z11noop_kernelPfPKfi_param_1,
	.param .u32 _Z11noop_kernelPfPKfi_param_2
)
{
	.reg .pred 	%p<2>;
	.reg .b32 	%r<6>;
	.reg .b32 	%f<3>;
	.reg .b64 	%rd<8>;

	ld.param.u64 	%rd1, [_Z11noop_kernelPfPKfi_param_0];
	ld.param.u64 	%rd2, [_Z11noop_kernelPfPKfi_param_1];
	ld.param.u32 	%r2, [_Z11noop_kernelPfPKfi_param_2];
	mov.u32 	%r3, %ctaid.x;
	mov.u32 	%r4, %ntid.x;
	mov.u32 	%r5, %tid.x;
	mad.lo.s32 	%r1, %r3, %r4, %r5;
	setp.ge.s32 	%p1, %r1, %r2;
	@%p1 bra 	$L__BB0_2;
	cvta.to.global.u64 	%rd3, %rd2;
	cvta.to.global.u64 	%rd4, %rd1;
	mul.wide.s32 	%rd5, %r1, 4;
	add.s64 	%rd6, %rd3, %rd5;
	ld.global.f32 	%f1, [%rd6];
	mul.f32 	%f2, %f1, 0f3F800008;
	add.s64 	%rd7, %rd4, %rd5;
	st.global.f32 	[%rd7], %f2;
$L__BB0_2:
	ret;

}
	// .globl	_Z17fast_score_kernelPKhS0_iiiifPf
.visible .entry _Z17fast_score_kernelPKhS0_iiiifPf(
	.param .u64 .ptr .align 1 _Z17fast_score_kernelPKhS0_iiiifPf_param_0,
	.param .u64 .ptr .align 1 _Z17fast_score_kernelPKhS0_iiiifPf_param_1,
	.param .u32 _Z17fast_score_kernelPKhS0_iiiifPf_param_2,
	.param .u32 _Z17fast_score_kernelPKhS0_iiiifPf_param_3,
	.param .u32 _Z17fast_score_kernelPKhS0_iiiifPf_param_4,
	.param .u32 _Z17fast_score_kernelPKhS0_iiiifPf_param_5,
	.param .f32 _Z17fast_score_kernelPKhS0_iiiifPf_param_6,
	.param .u64 .ptr .align 1 _Z17fast_score_kernelPKhS0_iiiifPf_param_7
)
{
	.reg .pred 	%p<45>;
	.reg .b16 	%rs<20>;
	.reg .b32 	%r<112>;
	.reg .b32 	%f<12>;
	.reg .b64 	%rd<35>;

	ld.param.u64 	%rd2, [_Z17fast_score_kernelPKhS0_iiiifPf_param_1];
	ld.param.u32 	%r3, [_Z17fast_score_kernelPKhS0_iiiifPf_param_2];
	ld.param.u32 	%r7, [_Z17fast_score_kernelPKhS0_iiiifPf_param_3];
	ld.param.u32 	%r5, [_Z17fast_score_kernelPKhS0_iiiifPf_param_4];
	ld.param.u32 	%r6, [_Z17fast_score_kernelPKhS0_iiiifPf_param_5];
	mov.u32 	%r8, %ctaid.x;
	mov.u32 	%r9, %ntid.x;
	mov.u32 	%r10, %tid.x;
	mad.lo.s32 	%r1, %r8, %r9, %r10;
	mov.u32 	%r11, %ctaid.y;
	mov.u32 	%r12, %ntid.y;
	mov.u32 	%r13, %tid.y;
	mad.lo.s32 	%r14, %r11, %r12, %r13;
	setp.ge.s32 	%p1, %r1, %r3;
	setp.ge.s32 	%p2, %r14, %r7;
	or.pred  	%p3, %p1, %p2;
	@%p3 bra 	$L__BB1_6;
	setp.lt.s32 	%p4, %r1, 3;
	setp.lt.u32 	%p5, %r14, 3;
	or.pred  	%p6, %p4, %p5;
	add.s32 	%r15, %r3, -3;
	setp.ge.s32 	%p7, %r1, %r15;
	or.pred  	%p8, %p6, %p7;
	add.s32 	%r16, %r7, -3;
	setp.ge.s32 	%p9, %r14, %r16;
	or.pred  	%p10, %p8, %p9;
	mov.f32 	%f10, 0f00000000;
	@%p10 bra 	$L__BB1_3;
	ld.param.u64 	%rd33, [_Z17fast_score_kernelPKhS0_iiiifPf_param_0];
	cvta.to.global.u64 	%rd4, %rd33;
	mul.lo.s32 	%r17, %r3, %r14;
	add.s32 	%r18, %r17, %r1;
	cvt.s64.s32 	%rd5, %r18;
	add.s64 	%rd6, %rd4, %rd5;
	ld.global.nc.u8 	%rs1, [%rd6];
	cvt.u32.u8 	%r19, %rs1;
	add.s32 	%r20, %r6, %r19;
	sub.s32 	%r21, %r19, %r6;
	mad.lo.s32 	%r22, %r3, -3, %r17;
	add.s32 	%r23, %r1, %r22;
	cvt.s64.s32 	%rd7, %r23;
	add.s64 	%rd8, %rd4, %rd7;
	ld.global.nc.u8 	%rs2, [%rd8];
	cvt.u32.u8 	%r24, %rs2;
	setp.le.s32 	%p11, %r20, %r24;
	selp.u32 	%r25, 1, 0, %p11;
	setp.ge.s32 	%p12, %r21, %r24;
	selp.u32 	%r26, 1, 0, %p12;
	ld.global.nc.u8 	%rs3, [%rd8+1];
	cvt.u32.u8 	%r27, %rs3;
	setp.le.s32 	%p13, %r20, %r27;
	selp.u32 	%r28, 1, 0, %p13;
	add.s32 	%r29, %r25, %r28;
	setp.ge.s32 	%p14, %r21, %r27;
	selp.u32 	%r30, 1, 0, %p14;
	add.s32 	%r31, %r26, %r30;
	add.s32 	%r32, %r22, %r3;
	cvt.s64.s32 	%rd9, %r32;
	cvt.u64.u32 	%rd10, %r1;
	add.s64 	%rd11, %rd10, %rd9;
	add.s64 	%rd12, %rd4, %rd11;
	ld.global.nc.u8 	%rs4, [%rd12+2];
	cvt.u32.u8 	%r33, %rs4;
	setp.le.s32 	%p15, %r20, %r33;
	selp.u32 	%r34, 1, 0, %p15;
	add.s32 	%r35, %r29, %r34;
	setp.ge.s32 	%p16, %r21, %r33;
	selp.u32 	%r36, 1, 0, %p16;
	add.s32 	%r37, %r31, %r36;
	add.s32 	%r38, %r32, %r3;
	cvt.s64.s32 	%rd13, %r38;
	add.s64 	%rd14, %rd10, %rd13;
	add.s64 	%rd15, %rd4, %rd14;
	ld.global.nc.u8 	%rs5, [%rd15+3];
	cvt.u32.u8 	%r39, %rs5;
	setp.le.s32 	%p17, %r20, %r39;
	selp.u32 	%r40, 1, 0, %p17;
	add.s32 	%r41, %r35, %r40;
	setp.ge.s32 	%p18, %r21, %r39;
	selp.u32 	%r42, 1, 0, %p18;
	add.s32 	%r43, %r37, %r42;
	ld.global.nc.u8 	%rs6, [%rd6+3];
	cvt.u32.u8 	%r44, %rs6;
	setp.le.s32 	%p19, %r20, %r44;
	selp.u32 	%r45, 1, 0, %p19;
	add.s32 	%r46, %r41, %r45;
	setp.ge.s32 	%p20, %r21, %r44;
	selp.u32 	%r47, 1, 0, %p20;
	add.s32 	%r48, %r43, %r47;
	shl.b32 	%r49, %r3, 1;
	add.s32 	%r50, %r38, %r49;
	cvt.s64.s32 	%rd16, %r50;
	add.s64 	%rd17, %rd10, %rd16;
	add.s64 	%rd18, %rd4, %rd17;
	ld.global.nc.u8 	%rs7, [%rd18+3];
	cvt.u32.u8 	%r51, %rs7;
	setp.le.s32 	%p21, %r20, %r51;
	selp.u32 	%r52, 1, 0, %p21;
	add.s32 	%r53, %r46, %r52;
	setp.ge.s32 	%p22, %r21, %r51;
	selp.u32 	%r54, 1, 0, %p22;
	add.s32 	%r55, %r48, %r54;
	add.s32 	%r56, %r50, %r3;
	cvt.s64.s32 	%rd19, %r56;
	add.s64 	%rd20, %rd10, %rd19;
	add.s64 	%rd21, %rd4, %rd20;
	ld.global.nc.u8 	%rs8, [%rd21+2];
	cvt.u32.u8 	%r57, %rs8;
	setp.le.s32 	%p23, %r20, %r57;
	selp.u32 	%r58, 1, 0, %p23;
	add.s32 	%r59, %r53, %r58;
	setp.ge.s32 	%p24, %r21, %r57;
	selp.u32 	%r60, 1, 0, %p24;
	add.s32 	%r61, %r55, %r60;
	add.s32 	%r62, %r56, %r3;
	cvt.s64.s32 	%rd22, %r62;
	add.s64 	%rd23, %rd10, %rd22;
	add.s64 	%rd24, %rd4, %rd23;
	ld.global.nc.u8 	%rs9, [%rd24+1];
	cvt.u32.u8 	%r63, %rs9;
	setp.le.s32 	%p25, %r20, %r63;
	selp.u32 	%r64, 1, 0, %p25;
	add.s32 	%r65, %r59, %r64;
	setp.ge.s32 	%p26, %r21, %r63;
	selp.u32 	%r66, 1, 0, %p26;
	add.s32 	%r67, %r61, %r66;
	add.s32 	%r68, %r1, %r62;
	cvt.s64.s32 	%rd25, %r68;
	add.s64 	%rd26, %rd4, %rd25;
	ld.global.nc.u8 	%rs10, [%rd26];
	cvt.u32.u8 	%r69, %rs10;
	setp.le.s32 	%p27, %r20, %r69;
	selp.u32 	%r70, 1, 0, %p27;
	add.s32 	%r71, %r65, %r70;
	setp.ge.s32 	%p28, %r21, %r69;
	selp.u32 	%r72, 1, 0, %p28;
	add.s32 	%r73, %r67, %r72;
	ld.global.nc.u8 	%rs11, [%rd26+-1];
	cvt.u32.u8 	%r74, %rs11;
	setp.le.s32 	%p29, %r20, %r74;
	selp.u32 	%r75, 1, 0, %p29;
	add.s32 	%r76, %r71, %r75;
	setp.ge.s32 	%p30, %r21, %r74;
	selp.u32 	%r77, 1, 0, %p30;
	add.s32 	%r78, %r73, %r77;
	ld.global.nc.u8 	%rs12, [%rd21+-2];
	cvt.u32.u8 	%r79, %rs12;
	setp.le.s32 	%p31, %r20, %r79;
	selp.u32 	%r80, 1, 0, %p31;
	add.s32 	%r81, %r76, %r80;
	setp.ge.s32 	%p32, %r21, %r79;
	selp.u32 	%r82, 1, 0, %p32;
	add.s32 	%r83, %r78, %r82;
	ld.global.nc.u8 	%rs13, [%rd18+-3];
	cvt.u32.u8 	%r84, %rs13;
	setp.le.s32 	%p33, %r20, %r84;
	selp.u32 	%r85, 1, 0, %p33;
	add.s32 	%r86, %r81, %r85;
	setp.ge.s32 	%p34, %r21, %r84;
	selp.u32 	%r87, 1, 0, %p34;
	add.s32 	%r88, %r83, %r87;
	ld.global.nc.u8 	%rs14, [%rd6+-3];
	cvt.u32.u8 	%r89, %rs14;
	setp.le.s32 	%p35, %r20, %r89;
	selp.u32 	%r90, 1, 0, %p35;
	add.s32 	%r91, %r86, %r90;
	setp.ge.s32 	%p36, %r21, %r89;
	selp.u32 	%r92, 1, 0, %p36;
	add.s32 	%r93, %r88, %r92;
	ld.global.nc.u8 	%rs15, [%rd15+-3];
	cvt.u32.u8 	%r94, %rs15;
	setp.le.s32 	%p37, %r20, %r94;
	selp.u32 	%r95, 1, 0, %p37;
	add.s32 	%r96, %r91, %r95;
	setp.ge.s32 	%p38, %r21, %r94;
	selp.u32 	%r97, 1, 0, %p38;
	add.s32 	%r98, %r93, %r97;
	ld.global.nc.u8 	%rs16, [%rd12+-2];
	cvt.u32.u8 	%r99, %rs16;
	setp.le.s32 	%p39, %r20, %r99;
	selp.u32 	%r100, 1, 0, %p39;
	add.s32 	%r101, %r96, %r100;
	setp.ge.s32 	%p40, %r21, %r99;
	selp.u32 	%r102, 1, 0, %p40;
	add.s32 	%r103, %r98, %r102;
	ld.global.nc.u8 	%rs17, [%rd8+-1];
	cvt.u32.u8 	%r104, %rs17;
	setp.le.s32 	%p41, %r20, %r104;
	selp.u32 	%r105, 1, 0, %p41;
	add.s32 	%r106, %r101, %r105;
	setp.ge.s32 	%p42, %r21, %r104;
	selp.u32 	%r107, 1, 0, %p42;
	add.s32 	%r108, %r103, %r107;
	max.u32 	%r109, %r106, %r108;
	cvt.rn.f32.u32 	%f10, %r109;
$L__BB1_3:
	setp.eq.s64 	%p43, %rd2, 0;
	mov.f32 	%f11, 0f3F800000;
	@%p43 bra 	$L__BB1_5;
	ld.param.f32 	%f9, [_Z17fast_score_kernelPKhS0_iiiifPf_param_6];
	mad.lo.s32 	%r110, %r5, %r14, %r1;
	cvt.s64.s32 	%rd27, %r110;
	cvta.to.global.u64 	%rd28, %rd2;
	add.s64 	%rd29, %rd28, %rd27;
	ld.global.nc.u8 	%rs18, [%rd29];
	cvt.u16.u8 	%rs19, %rs18;
	setp.eq.s16 	%p44, %rs19, 1;
	selp.f32 	%f11, %f9, 0f3F800000, %p44;
$L__BB1_5:
	ld.param.u64 	%rd34, [_Z17fast_score_kernelPKhS0_iiiifPf_param_7];
	mul.f32 	%f8, %f10, %f11;
	mad.lo.s32 	%r111, %r3, %r14, %r1;
	cvta.to.global.u64 	%rd30, %rd34;
	mul.wide.s32 	%rd31, %r111, 4;
	add.s64 	%rd32, %rd30, %rd31;
	st.global.f32 	[%rd32], %f8;
$L__BB1_6:
	ret;

}
	// .globl	_Z13nms3x3_kernelPKfiifP5uint2iPi
.visible .entry _Z13nms3x3_kernelPKfiifP5uint2iPi(
	.param .u64 .ptr .align 1 _Z13nms3x3_kernelPKfiifP5uint2iPi_param_0,
	.param .u32 _Z13nms3x3_kernelPKfiifP5uint2iPi_param_1,
	.param .u32 _Z13nms3x3_kernelPKfiifP5uint2iPi_param_2,
	.param .f32 _Z13nms3x3_kernelPKfiifP5uint2iPi_param_3,
	.param .u64 .ptr .align 1 _Z13nms3x3_kernelPKfiifP5uint2iPi_param_4,
	.param .u32 _Z13nms3x3_kernelPKfiifP5uint2iPi_param_5,
	.param .u64 .ptr .align 1 _Z13nms3x3_kernelPKfiifP5uint2iPi_param_6
)
{
	.reg .pred 	%p<64>;
	.reg .b32 	%r<37>;
	.reg .b32 	%f<26>;
	.reg .b64 	%rd<28>;

	ld.param.u64 	%rd7, [_Z13nms3x3_kernelPKfiifP5uint2iPi_param_0];
	ld.param.u32 	%r12, [_Z13nms3x3_kernelPKfiifP5uint2iPi_param_1];
	ld.param.u32 	%r15, [_Z13nms3x3_kernelPKfiifP5uint2iPi_param_2];
	ld.param.f32 	%f2, [_Z13nms3x3_kernelPKfiifP5uint2iPi_param_3];
	ld.param.u64 	%rd5, [_Z13nms3x3_kernelPKfiifP5uint2iPi_param_4];
	ld.param.u32 	%r14, [_Z13nms3x3_kernelPKfiifP5uint2iPi_param_5];
	ld.param.u64 	%rd6, [_Z13nms3x3_kernelPKfiifP5uint2iPi_param_6];
	cvta.to.global.u64 	%rd1, %rd7;
	mov.u32 	%r1, %tid.x;
	mov.u32 	%r2, %tid.y;
	mov.u32 	%r16, %ctaid.x;
	shl.b32 	%r17, %r16, 4;
	add.s32 	%r3, %r17, %r1;
	mov.u32 	%r18, %ctaid.y;
	shl.b32 	%r19, %r18, 4;
	add.s32 	%r20, %r19, %r2;
	add.s32 	%r5, %r2, 1;
	setp.ge.s32 	%p1, %r3, %r12;
	setp.ge.s32 	%p2, %r20, %r15;
	mad.lo.s32 	%r21, %r2, 18, %r1;
	shl.b32 	%r22, %r21, 2;
	mov.u32 	%r23, tile;
	add.s32 	%r24, %r22, %r23;
	add.s32 	%r6, %r24, 72;
	or.pred  	%p3, %p1, %p2;
	@%p3 bra 	$L__BB2_2;
	mad.lo.s32 	%r25, %r12, %r20, %r3;
	mul.wide.s32 	%rd8, %r25, 4;
	add.s64 	%rd9, %rd1, %rd8;
	ld.global.nc.f32 	%f3, [%rd9];
	st.shared.f32 	[%r6+4], %f3;
$L__BB2_2:
	setp.ge.s32 	%p4, %r20, %r15;
	setp.ne.s32 	%p5, %r1, 0;
	setp.lt.s32 	%p6, %r3, 1;
	or.pred  	%p7, %p5, %p6;
	mul.lo.s32 	%r26, %r12, %r20;
	cvt.s64.s32 	%rd10, %r26;
	cvt.s64.s32 	%rd2, %r3;
	add.s64 	%rd11, %rd2, %rd10;
	shl.b64 	%rd12, %rd11, 2;
	add.s64 	%rd3, %rd1, %rd12;
	mad.lo.s32 	%r7, %r5, 72, %r23;
	or.pred  	%p8, %p7, %p4;
	@%p8 bra 	$L__BB2_4;
	ld.global.nc.f32 	%f4, [%rd3+-4];
	st.shared.f32 	[%r7], %f4;
$L__BB2_4:
	setp.ge.s32 	%p9, %r20, %r15;
	setp.ne.s32 	%p10, %r1, 15;
	add.s32 	%r8, %r3, 1;
	setp.ge.s32 	%p11, %r8, %r12;
	or.pred  	%p12, %p11, %p9;
	or.pred  	%p13, %p12, %p10;
	@%p13 bra 	$L__BB2_6;
	ld.global.nc.f32 	%f5, [%rd3+4];
	st.shared.f32 	[%r7+68], %f5;
$L__BB2_6:
	setp.ge.s32 	%p14, %r3, %r12;
	setp.ne.s32 	%p15, %r2, 0;
	setp.eq.s32 	%p16, %r20, 0;
	or.pred  	%p17, %p15, %p16;
	shl.b32 	%r28, %r1, 2;
	add.s32 	%r9, %r23, %r28;
	or.pred  	%p18, %p17, %p14;
	@%p18 bra 	$L__BB2_8;
	add.s32 	%r30, %r20, -1;
	mad.lo.s32 	%r31, %r30, %r12, %r3;
	mul.wide.s32 	%rd13, %r31, 4;
	add.s64 	%rd14, %rd1, %rd13;
	ld.global.nc.f32 	%f6, [%rd14];
	st.shared.f32 	[%r9+4], %f6;
$L__BB2_8:
	setp.ge.s32 	%p19, %r3, %r12;
	setp.ne.s32 	%p20, %r2, 15;
	add.s32 	%r10, %r20, 1;
	setp.ge.s32 	%p21, %r10, %r15;
	or.pred  	%p22, %p21, %p19;
	or.pred  	%p23, %p22, %p20;
	@%p23 bra 	$L__BB2_10;
	mad.lo.s32 	%r32, %r10, %r12, %r3;
	mul.wide.s32 	%rd15, %r32, 4;
	add.s64 	%rd16, %rd1, %rd15;
	ld.global.nc.f32 	%f7, [%rd16];
	st.shared.f32 	[%r9+1228], %f7;
$L__BB2_10:
	add.s32 	%r33, %r20, -1;
	setp.ne.s32 	%p24, %r20, 0;
	setp.gt.s32 	%p25, %r3, 0;
	or.b32  	%r34, %r1, %r2;
	setp.eq.s32 	%p26, %r34, 0;
	and.pred  	%p27, %p26, %p25;
	and.pred  	%p28, %p27, %p24;
	mul.lo.s32 	%r35, %r33, %r12;
	cvt.s64.s32 	%rd17, %r35;
	add.s64 	%rd18, %rd2, %rd17;
	shl.b64 	%rd19, %rd18, 2;
	add.s64 	%rd4, %rd1, %rd19;
	not.pred 	%p29, %p28;
	@%p29 bra 	$L__BB2_12;
	ld.global.nc.f32 	%f8, [%rd4+-4];
	st.shared.f32 	[tile], %f8;
$L__BB2_12:
	setp.eq.s32 	%p30, %r20, 0;
	setp.ne.s32 	%p31, %r2, 0;
	setp.ge.s32 	%p32, %r8, %r12;
	setp.ne.s32 	%p33, %r1, 15;
	or.pred  	%p34, %p33, %p31;
	or.pred  	%p35, %p34, %p32;
	or.pred  	%p36, %p35, %p30;
	@%p36 bra 	$L__BB2_14;
	ld.global.nc.f32 	%f9, [%rd4+4];
	st.shared.f32 	[tile+68], %f9;
$L__BB2_14:
	setp.ge.s32 	%p37, %r10, %r15;
	setp.ne.s32 	%p38, %r2, 15;
	setp.ge.s32 	%p39, %r8, %r12;
	setp.ne.s32 	%p40, %r1, 15;
	or.pred  	%p41, %p40, %p38;
	or.pred  	%p42, %p41, %p39;
	or.pred  	%p43, %p42, %p37;
	@%p43 bra 	$L__BB2_16;
	mul.lo.s32 	%r36, %r10, %r12;
	cvt.s64.s32 	%rd20, %r36;
	add.s64 	%rd21, %rd20, %rd2;
	shl.b64 	%rd22, %rd21, 2;
	add.s64 	%rd23, %rd1, %rd22;
	ld.global.nc.f32 	%f10, [%rd23+4];
	st.shared.f32 	[tile+1292], %f10;
$L__BB2_16:
	bar.sync 	0;
	setp.ge.s32 	%p44, %r3, %r12;
	setp.ge.s32 	%p45, %r20, %r15;
	or.pred  	%p46, %p44, %p45;
	@%p46 bra 	$L__BB2_21;
	ld.shared.f32 	%f1, [%r6+4];
	setp.lt.f32 	%p47, %f1, %f2;
	@%p47 bra 	$L__BB2_21;
	ld.shared.f32 	%f11, [%r6+-72];
	setp.ltu.f32 	%p48, %f1, %f11;
	ld.shared.f32 	%f13, [%r6+-68];
	setp.ltu.f32 	%p49, %f1, %f13;
	ld.shared.f32 	%f15, [%r6+-64];
	setp.ltu.f32 	%p50, %f1, %f15;
	ld.shared.f32 	%f17, [%r6];
	setp.ltu.f32 	%p51, %f1, %f17;
	ld.shared.f32 	%f19, [%r6+8];
	setp.ltu.f32 	%p52, %f1, %f19;
	ld.shared.f32 	%f21, [%r6+72];
	setp.ltu.f32 	%p53, %f1, %f21;
	ld.shared.f32 	%f23, [%r6+76];
	setp.ltu.f32 	%p54, %f1, %f23;
	ld.shared.f32 	%f25, [%r6+80];
	setp.ltu.f32 	%p55, %f1, %f25;
	or.pred  	%p56, %p55, %p54;
	or.pred  	%p57, %p56, %p53;
	or.pred  	%p58, %p57, %p52;
	or.pred  	%p59, %p58, %p51;
	or.pred  	%p60, %p59, %p50;
	or.pred  	%p61, %p60, %p49;
	or.pred  	%p62, %p61, %p48;
	@%p62 bra 	$L__BB2_21;
	cvta.to.global.u64 	%rd24, %rd6;
	atom.global.add.u32 	%r11, [%rd24], 1;
	setp.ge.s32 	%p63, %r11, %r14;
	@%p63 bra 	$L__BB2_21;
	cvta.to.global.u64 	%rd25, %rd5;
	mul.wide.s32 	%rd26, %r11, 8;
	add.s64 	%rd27, %rd25, %rd26;
	st.global.v2.u32 	[%rd27], {%r3, %r20};
$L__BB2_21:
	ret;

}
	// .globl	_Z12brief_kernelPKhiiPK5uint2iPj
.visible .entry _Z12brief_kernelPKhiiPK5uint2iPj(
	.param .u64 .ptr .align 1 _Z12brief_kernelPKhiiPK5uint2iPj_param_0,
	.param .u32 _Z12brief_kernelPKhiiPK5uint2iPj_param_1,
	.param .u32 _Z12brief_kernelPKhiiPK5uint2iPj_param_2,
	.param .u64 .ptr .align 1 _Z12brief_kernelPKhiiPK5uint2iPj_param_3,
	.param .u32 _Z12brief_kernelPKhiiPK5uint2iPj_param_4,
	.param .u64 .ptr .align 1 _Z12brief_kernelPKhiiPK5uint2iPj_param_5
)
{
	.reg .pred 	%p<258>;
	.reg .b16 	%rs<1025>;
	.reg .b32 	%r<6149>;
	.reg .b64 	%rd<1035>;

	ld.param.u64 	%rd1, [_Z12brief_kernelPKhiiPK5uint2iPj_param_0];
	ld.param.u32 	%r2, [_Z12brief_kernelPKhiiPK5uint2iPj_param_1];
	ld.param.u32 	%r3, [_Z12brief_kernelPKhiiPK5uint2iPj_param_2];
	ld.param.u64 	%rd2, [_Z12brief_kernelPKhiiPK5uint2iPj_param_3];
	ld.param.u32 	%r4, [_Z12brief_kernelPKhiiPK5uint2iPj_param_4];
	ld.param.u64 	%rd3, [_Z12brief_kernelPKhiiPK5uint2iPj_param_5];
	mov.u32 	%r5, %ctaid.x;
	mov.u32 	%r6, %ntid.x;
	mov.u32 	%r7, %tid.x;
	mad.lo.s32 	%r1, %r5, %r6, %r7;
	setp.ge.s32 	%p1, %r1, %r4;
	@%p1 bra 	$L__BB3_2;
	cvta.to.global.u64 	%rd4, %rd1;
	cvta.to.global.u64 	%rd5, %rd3;
	cvta.to.global.u64 	%rd6, %rd2;
	mul.wide.s32 	%rd7, %r1, 8;
	add.s64 	%rd8, %rd6, %rd7;
	ld.global.nc.v2.u32 	{%r8, %r9}, [%rd8];
	add.s32 	%r10, %r2, -1;
	add.s32 	%r11, %r3, -1;
	ld.const.v2.u32 	{%r12, %r13}, [c_brief_pairs];
	shr.s32 	%r14, %r12, 8;
	add.s32 	%r15, %r14, %r8;
	max.s32 	%r16, %r15, 0;
	min.s32 	%r17, %r16, %r10;
	and.b32  	%r18, %r12, 255;
	add.s32 	%r19, %r18, %r9;
	max.s32 	%r20, %r19, 128;
	add.s32 	%r21, %r20, -128;
	min.s32 	%r22, %r21, %r11;
	shr.s32 	%r23, %r13, 8;
	add.s32 	%r24, %r23, %r8;
	max.s32 	%r25, %r24, 0;
	min.s32 	%r26, %r25, %r10;
	and.b32  	%r27, %r13, 255;
	add.s32 	%r28, %r27, %r9;
	max.s32 	%r29, %r28, 128;
	add.s32 	%r30, %r29, -128;
	min.s32 	%r31, %r30, %r11;
	mad.lo.s32 	%r32, %r22, %r2, %r17;
	cvt.s64.s32 	%rd9, %r32;
	add.s64 	%rd10, %rd4, %rd9;
	ld.global.nc.u8 	%rs1, [%rd10];
	cvt.u16.u8 	%rs2, %rs1;
	mad.lo.s32 	%r33, %r31, %r2, %r26;
	cvt.s64.s32 	%rd11, %r33;
	add.s64 	%rd12, %rd4, %rd11;
	ld.global.nc.u8 	%rs3, [%rd12];
	cvt.u16.u8 	%rs4, %rs3;
	setp.lt.u16 	%p2, %rs2, %rs4;
	selp.u32 	%r34, 1, 0, %p2;
	ld.const.v2.u32 	{%r35, %r36}, [c_brief_pairs+8];
	shr.s32 	%r37, %r35, 8;
	add.s32 	%r38, %r37, %r8;
	max.s32 	%r39, %r38, 0;
	min.s32 	%r40, %r39, %r10;
	and.b32  	%r41, %r35, 255;
	add.s32 	%r42, %r41, %r9;
	max.s32 	%r43, %r42, 128;
	add.s32 	%r44, %r43, -128;
	min.s32 	%r45, %r44, %r11;
	shr.s32 	%r46, %r36, 8;
	add.s32 	%r47, %r46, %r8;
	max.s32 	%r48, %r47, 0;
	min.s32 	%r49, %r48, %r10;
	and.b32  	%r50, %r36, 255;
	add.s32 	%r51, %r50, %r9;
	max.s32 	%r52, %r51, 128;
	add.s32 	%r53, %r52, -128;
	min.s32 	%r54, %r53, %r11;
	mad.lo.s32 	%r55, %r45, %r2, %r40;
	cvt.s64.s32 	%rd13, %r55;
	add.s64 	%rd14, %rd4, %rd13;
	ld.global.nc.u8 	%rs5, [%rd14];
	cvt.u16.u8 	%rs6, %rs5;
	mad.lo.s32 	%r56, %r54, %r2, %r49;
	cvt.s64.s32 	%rd15, %r56;
	add.s64 	%rd16, %rd4, %rd15;
	ld.global.nc.u8 	%rs7, [%rd16];
	cvt.u16.u8 	%rs8, %rs7;
	setp.lt.u16 	%p3, %rs6, %rs8;
	selp.b32 	%r57, 2, 0, %p3;
	or.b32  	%r58, %r57, %r34;
	ld.const.v2.u32 	{%r59, %r60}, [c_brief_pairs+16];
	shr.s32 	%r61, %r59, 8;
	add.s32 	%r62, %r61, %r8;
	max.s32 	%r63, %r62, 0;
	min.s32 	%r64, %r63, %r10;
	and.b32  	%r65, %r59, 255;
	add.s32 	%r66, %r65, %r9;
	max.s32 	%r67, %r66, 128;
	add.s32 	%r68, %r67, -128;
	min.s32 	%r69, %r68, %r11;
	shr.s32 	%r70, %r60, 8;
	add.s32 	%r71, %r70, %r8;
	max.s32 	%r72, %r71, 0;
	min.s32 	%r73, %r72, %r10;
	and.b32  	%r74, %r60, 255;
	add.s32 	%r75, %r74, %r9;
	max.s32 	%r76, %r75, 128;
	add.s32 	%r77, %r76, -128;
	min.s32 	%r78, %r77, %r11;
	mad.lo.s32 	%r79, %r69, %r2, %r64;
	cvt.s64.s32 	%rd17, %r79;
	add.s64 	%rd18, %rd4, %rd17;
	ld.global.nc.u8 	%rs9, [%rd18];
	cvt.u16.u8 	%rs10, %rs9;
	mad.lo.s32 	%r80, %r78, %r2, %r73;
	cvt.s64.s32 	%rd19, %r80;
	add.s64 	%rd20, %rd4, %rd19;
	ld.global.nc.u8 	%rs11, [%rd20];
	cvt.u16.u8 	%rs12, %rs11;
	setp.lt.u16 	%p4, %rs10, %rs12;
	selp.b32 	%r81, 4, 0, %p4;
	or.b32  	%r82, %r81, %r58;
	ld.const.v2.u32 	{%r83, %r84}, [c_brief_pairs+24];
	shr.s32 	%r85, %r83, 8;
	add.s32 	%r86, %r85, %r8;
	max.s32 	%r87, %r86, 0;
	min.s32 	%r88, %r87, %r10;
	and.b32  	%r89, %r83, 255;
	add.s32 	%r90, %r89, %r9;
	max.s32 	%r91, %r90, 128;
	add.s32 	%r92, %r91, -128;
	min.s32 	%r93, %r92, %r11;
	shr.s32 	%r94, %r84, 8;
	add.s32 	%r95, %r94, %r8;
	max.s32 	%r96, %r95, 0;
	min.s32 	%r97, %r96, %r10;
	and.b32  	%r98, %r84, 255;
	add.s32 	%r99, %r98, %r9;
	max.s32 	%r100, %r99, 128;
	add.s32 	%r101, %r100, -128;
	min.s32 	%r102, %r101, %r11;
	mad.lo.s32 	%r103, %r93, %r2, %r88;
	cvt.s64.s32 	%rd21, %r103;
	add.s64 	%rd22, %rd4, %rd21;
	ld.global.nc.u8 	%rs13, [%rd22];
	cvt.u16.u8 	%rs14, %rs13;
	mad.lo.s32 	%r104, %r102, %r2, %r97;
	cvt.s64.s32 	%rd23, %r104;
	add.s64 	%rd24, %rd4, %rd23;
	ld.global.nc.u8 	%rs15, [%rd24];
	cvt.u16.u8 	%rs16, %rs15;
	setp.lt.u16 	%p5, %rs14, %rs16;
	selp.b32 	%r105, 8, 0, %p5;
	or.b32  	%r106, %r105, %r82;
	ld.const.v2.u32 	{%r107, %r108}, [c_brief_pairs+32];
	shr.s32 	%r109, %r107, 8;
	add.s32 	%r110, %r109, %r8;
	max.s32 	%r111, %r110, 0;
	min.s32 	%r112, %r111, %r10;
	and.b32  	%r113, %r107, 255;
	add.s32 	%r114, %r113, %r9;
	max.s32 	%r115, %r114, 128;
	add.s32 	%r116, %r115, -128;
	min.s32 	%r117, %r116, %r11;
	shr.s32 	%r118, %r108, 8;
	add.s32 	%r119, %r118, %r8;
	max.s32 	%r120, %r119, 0;
	min.s32 	%r121, %r120, %r10;
	and.b32  	%r122, %r108, 255;
	add.s32 	%r123, %r122, %r9;
	max.s32 	%r124, %r123, 128;
	add.s32 	%r125, %r124, -128;
	min.s32 	%r126, %r125, %r11;
	mad.lo.s32 	%r127, %r117, %r2, %r112;
	cvt.s64.s32 	%rd25, %r127;
	add.s64 	%rd26, %rd4, %rd25;
	ld.global.nc.u8 	%rs17, [%rd26];
	cvt.u16.u8 	%rs18, %rs17;
	mad.lo.s32 	%r128, %r126, %r2, %r121;
	cvt.s64.s32 	%rd27, %r128;
	add.s64 	%rd28, %rd4, %rd27;
	ld.global.nc.u8 	%rs19, [%rd28];
	cvt.u16.u8 	%rs20, %rs19;
	setp.lt.u16 	%p6, %rs18, %rs20;
	selp.b32 	%r129, 16, 0, %p6;
	or.b32  	%r130, %r129, %r106;
	ld.const.v2.u32 	{%r131, %r132}, [c_brief_pairs+40];
	shr.s32 	%r133, %r131, 8;
	add.s32 	%r134, %r133, %r8;
	max.s32 	%r135, %r134, 0;
	min.s32 	%r136, %r135, %r10;
	and.b32  	%r137, %r131, 255;
	add.s32 	%r138, %r137, %r9;
	max.s32 	%r139, %r138, 128;
	add.s32 	%r140, %r139, -128;
	min.s32 	%r141, %r140, %r11;
	shr.s32 	%r142, %r132, 8;
	add.s32 	%r143, %r142, %r8;
	max.s32 	%r144, %r143, 0;
	min.s32 	%r145, %r144, %r10;
	and.b32  	%r146, %r132, 255;
	add.s32 	%r147, %r146, %r9;
	max.s32 	%r148, %r147, 128;
	add.s32 	%r149, %r148, -128;
	min.s32 	%r150, %r149, %r11;
	mad.lo.s32 	%r151, %r141, %r2, %r136;
	cvt.s64.s32 	%rd29, %r151;
	add.s64 	%rd30, %rd4, %rd29;
	ld.global.nc.u8 	%rs21, [%rd30];
	cvt.u16.u8 	%rs22, %rs21;
	mad.lo.s32 	%r152, %r150, %r2, %r145;
	cvt.s64.s32 	%rd31, %r152;
	add.s64 	%rd32, %rd4, %rd31;
	ld.global.nc.u8 	%rs23, [%rd32];
	cvt.u16.u8 	%rs24, %rs23;
	setp.lt.u16 	%p7, %rs22, %rs24;
	selp.b32 	%r153, 32, 0, %p7;
	or.b32  	%r154, %r153, %r130;
	ld.const.v2.u32 	{%r155, %r156}, [c_brief_pairs+48];
	shr.s32 	%r157, %r155, 8;
	add.s32 	%r158, %r157, %r8;
	max.s32 	%r159, %r158, 0;
	min.s32 	%r160, %r159, %r10;
	and.b32  	%r161, %r155, 255;
	add.s32 	%r162, %r161, %r9;
	max.s32 	%r163, %r162, 128;
	add.s32 	%r164, %r163, -128;
	min.s32 	%r165, %r164, %r11;
	shr.s32 	%r166, %r156, 8;
	add.s32 	%r167, %r166, %r8;
	max.s32 	%r168, %r167, 0;
	min.s32 	%r169, %r168, %r10;
	and.b32  	%r170, %r156, 255;
	add.s32 	%r171, %r170, %r9;
	max.s32 	%r172, %r171, 128;
	add.s32 	%r173, %r172, -128;
	min.s32 	%r174, %r173, %r11;
	mad.lo.s32 	%r175, %r165, %r2, %r160;
	cvt.s64.s32 	%rd33, %r175;
	add.s64 	%rd34, %rd4, %rd33;
	ld.global.nc.u8 	%rs25, [%rd34];
	cvt.u16.u8 	%rs26, %rs25;
	mad.lo.s32 	%r176, %r174, %r2, %r169;
	cvt.s64.s32 	%rd35, %r176;
	add.s64 	%rd36, %rd4, %rd35;
	ld.global.nc.u8 	%rs27, [%rd36];
	cvt.u16.u8 	%rs28, %rs27;
	setp.lt.u16 	%p8, %rs26, %rs28;
	selp.b32 	%r177, 64, 0, %p8;
	or.b32  	%r178, %r177, %r154;
	ld.const.v2.u32 	{%r179, %r180}, [c_brief_pairs+56];
	shr.s32 	%r181, %r179, 8;
	add.s32 	%r182, %r181, %r8;
	max.s32 	%r183, %r182, 0;
	min.s32 	%r184, %r183, %r10;
	and.b32  	%r185, %r179, 255;
	add.s32 	%r186, %r185, %r9;
	max.s32 	%r187, %r186, 128;
	add.s32 	%r188, %r187, -128;
	min.s32 	%r189, %r188, %r11;
	shr.s32 	%r190, %r180, 8;
	add.s32 	%r191, %r190, %r8;
	max.s32 	%r192, %r191, 0;
	min.s32 	%r193, %r192, %r10;
	and.b32  	%r194, %r180, 255;
	add.s32 	%r195, %r194, %r9;
	max.s32 	%r196, %r195, 128;
	add.s32 	%r197, %r196, -128;
	min.s32 	%r198, %r197, %r11;
	mad.lo.s32 	%r199, %r189, %r2, %r184;
	cvt.s64.s32 	%rd37, %r199;
	add.s64 	%rd38, %rd4, %rd37;
	ld.global.nc.u8 	%rs29, [%rd38];
	cvt.u16.u8 	%rs30, %rs29;
	mad.lo.s32 	%r200, %r198, %r2, %r193;
	cvt.s64.s32 	%rd39, %r200;
	add.s64 	%rd40, %rd4, %rd39;
	ld.global.nc.u8 	%rs31, [%rd40];
	cvt.u16.u8 	%rs32, %rs31;
	setp.lt.u16 	%p9, %rs30, %rs32;
	selp.b32 	%r201, 128, 0, %p9;
	or.b32  	%r202, %r201, %r178;
	ld.const.v2.u32 	{%r203, %r204}, [c_brief_pairs+64];
	shr.s32 	%r205, %r203, 8;
	add.s32 	%r206, %r205, %r8;
	max.s32 	%r207, %r206, 0;
	min.s32 	%r208, %r207, %r10;
	and.b32  	%r209, %r203, 255;
	add.s32 	%r210, %r209, %r9;
	max.s32 	%r211, %r210, 128;
	add.s32 	%r212, %r211, -128;
	min.s32 	%r213, %r212, %r11;
	shr.s32 	%r214, %r204, 8;
	add.s32 	%r215, %r214, %r8;
	max.s32 	%r216, %r215, 0;
	min.s32 	%r217, %r216, %r10;
	and.b32  	%r218, %r204, 255;
	add.s32 	%r219, %r218, %r9;
	max.s32 	%r220, %r219, 128;
	add.s32 	%r221, %r220, -128;
	min.s32 	%r222, %r221, %r11;
	mad.lo.s32 	%r223, %r213, %r2, %r208;
	cvt.s64.s32 	%rd41, %r223;
	add.s64 	%rd42, %rd4, %rd41;
	ld.global.nc.u8 	%rs33, [%rd42];
	cvt.u16.u8 	%rs34, %rs33;
	mad.lo.s32 	%r224, %r222, %r2, %r217;
	cvt.s64.s32 	%rd43, %r224;
	add.s64 	%rd44, %rd4, %rd43;
	ld.global.nc.u8 	%rs35, [%rd44];
	cvt.u16.u8 	%rs36, %rs35;
	setp.lt.u16 	%p10, %rs34, %rs36;
	selp.b32 	%r225, 256, 0, %p10;
	or.b32  	%r226, %r225, %r202;
	ld.const.v2.u32 	{%r227, %r228}, [c_brief_pairs+72];
	shr.s32 	%r229, %r227, 8;
	add.s32 	%r230, %r229, %r8;
	max.s32 	%r231, %r230, 0;
	min.s32 	%r232, %r231, %r10;
	and.b32  	%r233, %r227, 255;
	add.s32 	%r234, %r233, %r9;
	max.s32 	%r235, %r234, 128;
	add.s32 	%r236, %r235, -128;
	min.s32 	%r237, %r236, %r11;
	shr.s32 	%r238, %r228, 8;
	add.s32 	%r239, %r238, %r8;
	max.s32 	%r240, %r239, 0;
	min.s32 	%r241, %r240, %r10;
	and.b32  	%r242, %r228, 255;
	add.s32 	%r243, %r242, %r9;
	max.s32 	%r244, %r243, 128;
	add.s32 	%r245, %r244, -128;
	min.s32 	%r246, %r245, %r11;
	mad.lo.s32 	%r247, %r237, %r2, %r232;
	cvt.s64.s32 	%rd45, %r247;
	add.s64 	%rd46, %rd4, %rd45;
	ld.global.nc.u8 	%rs37, [%rd46];
	cvt.u16.u8 	%rs38, %rs37;
	mad.lo.s32 	%r248, %r246, %r2, %r241;
	cvt.s64.s32 	%rd47, %r248;
	add.s64 	%rd48, %rd4, %rd47;
	ld.global.nc.u8 	%rs39, [%rd48];
	cvt.u16.u8 	%rs40, %rs39;
	setp.lt.u16 	%p11, %rs38, %rs40;
	selp.b32 	%r249, 512, 0, %p11;
	or.b32  	%r250, %r249, %r226;
	ld.const.v2.u32 	{%r251, %r252}, [c_brief_pairs+80];
	shr.s32 	%r253, %r251, 8;
	add.s32 	%r254, %r253, %r8;
	max.s32 	%r255, %r254, 0;
	min.s32 	%r256, %r255, %r10;
	and.b32  	%r257, %r251, 255;
	add.s32 	%r258, %r257, %r9;
	max.s32 	%r259, %r258, 128;
	add.s32 	%r260, %r259, -128;
	min.s32 	%r261, %r260, %r11;
	shr.s32 	%r262, %r252, 8;
	add.s32 	%r263, %r262, %r8;
	max.s32 	%r264, %r263, 0;
	min.s32 	%r265, %r264, %r10;
	and.b32  	%r266, %r252, 255;
	add.s32 	%r267, %r266, %r9;
	max.s32 	%r268, %r267, 128;
	add.s32 	%r269, %r268, -128;
	min.s32 	%r270, %r269, %r11;
	mad.lo.s32 	%r271, %r261, %r2, %r256;
	cvt.s64.s32 	%rd49, %r271;
	add.s64 	%rd50, %rd4, %rd49;
	ld.global.nc.u8 	%rs41, [%rd50];
	cvt.u16.u8 	%rs42, %rs41;
	mad.lo.s32 	%r272, %r270, %r2, %r265;
	cvt.s64.s32 	%rd51, %r272;
	add.s64 	%rd52, %rd4, %rd51;
	ld.global.nc.u8 	%rs43, [%rd52];
	cvt.u16.u8 	%rs44, %rs43;
	setp.lt.u16 	%p12, %rs42, %rs44;
	selp.b32 	%r273, 1024, 0, %p12;
	or.b32  	%r274, %r273, %r250;
	ld.const.v2.u32 	{%r275, %r276}, [c_brief_pairs+88];
	shr.s32 	%r277, %r275, 8;
	add.s32 	%r278, %r277, %r8;
	max.s32 	%r279, %r278, 0;
	min.s32 	%r280, %r279, %r10;
	and.b32  	%r281, %r275, 255;
	add.s32 	%r282, %r281, %r9;
	max.s32 	%r283, %r282, 128;
	add.s32 	%r284, %r283, -128;
	min.s32 	%r285, %r284, %r11;
	shr.s32 	%r286, %r276, 8;
	add.s32 	%r287, %r286, %r8;
	max.s32 	%r288, %r287, 0;
	min.s32 	%r289, %r288, %r10;
	and.b32  	%r290, %r276, 255;
	add.s32 	%r291, %r290, %r9;
	max.s32 	%r292, %r291, 128;
	add.s32 	%r293, %r292, -128;
	min.s32 	%r294, %r293, %r11;
	mad.lo.s32 	%r295, %r285, %r2, %r280;
	cvt.s64.s32 	%rd53, %r295;
	add.s64 	%rd54, %rd4, %rd53;
	ld.global.nc.u8 	%rs45, [%rd54];
	cvt.u16.u8 	%rs46, %rs45;
	mad.lo.s32 	%r296, %r294, %r2, %r289;
	cvt.s64.s32 	%rd55, %r296;
	add.s64 	%rd56, %rd4, %rd55;
	ld.global.nc.u8 	%rs47, [%rd56];
	cvt.u16.u8 	%rs48, %rs47;
	setp.lt.u16 	%p13, %rs46, %rs48;
	selp.b32 	%r297, 2048, 0, %p13;
	or.b32  	%r298, %r297, %r274;
	ld.const.v2.u32 	{%r299, %r300}, [c_brief_pairs+96];
	shr.s32 	%r301, %r299, 8;
	add.s32 	%r302, %r301, %r8;
	max.s32 	%r303, %r302, 0;
	min.s32 	%r304, %r303, %r10;
	and.b32  	%r305, %r299, 255;
	add.s32 	%r306, %r305, %r9;
	max.s32 	%r307, %r306, 128;
	add.s32 	%r308, %r307, -128;
	min.s32 	%r309, %r308, %r11;
	shr.s32 	%r310, %r300, 8;
	add.s32 	%r311, %r310, %r8;
	max.s32 	%r312, %r311, 0;
	min.s32 	%r313, %r312, %r10;
	and.b32  	%r314, %r300, 255;
	add.s32 	%r315, %r314, %r9;
	max.s32 	%r316, %r315, 128;
	add.s32 	%r317, %r316, -128;
	min.s32 	%r318, %r317, %r11;
	mad.lo.s32 	%r319, %r309, %r2, %r304;
	cvt.s64.s32 	%rd57, %r319;
	add.s64 	%rd58, %rd4, %rd57;
	ld.global.nc.u8 	%rs49, [%rd58];
	cvt.u16.u8 	%rs50, %rs49;
	mad.lo.s32 	%r320, %r318, %r2, %r313;
	cvt.s64.s32 	%rd59, %r320;
	add.s64 	%rd60, %rd4, %rd59;
	ld.global.nc.u8 	%rs51, [%rd60];
	cvt.u16.u8 	%rs52, %rs51;
	setp.lt.u16 	%p14, %rs50, %rs52;
	selp.b32 	%r321, 4096, 0, %p14;
	or.b32  	%r322, %r321, %r298;
	ld.const.v2.u32 	{%r323, %r324}, [c_brief_pairs+104];
	shr.s32 	%r325, %r323, 8;
	add.s32 	%r326, %r325, %r8;
	max.s32 	%r327, %r326, 0;
	min.s32 	%r328, %r327, %r10;
	and.b32  	%r329, %r323, 255;
	add.s32 	%r330, %r329, %r9;
	max.s32 	%r331, %r330, 128;
	add.s32 	%r332, %r331, -128;
	min.s32 	%r333, %r332, %r11;
	shr.s32 	%r334, %r324, 8;
	add.s32 	%r335, %r334, %r8;
	max.s32 	%r336, %r335, 0;
	min.s32 	%r337, %r336, %r10;
	and.b32  	%r338, %r324, 255;
	add.s32 	%r339, %r338, %r9;
	max.s32 	%r340, %r339, 128;
	add.s32 	%r341, %r340, -128;
	min.s32 	%r342, %r341, %r11;
	mad.lo.s32 	%r343, %r333, %r2, %r328;
	cvt.s64.s32 	%rd61, %r343;
	add.s64 	%rd62, %rd4, %rd61;
	ld.global.nc.u8 	%rs53, [%rd62];
	cvt.u16.u8 	%rs54, %rs53;
	mad.lo.s32 	%r344, %r342, %r2, %r337;
	cvt.s64.s32 	%rd63, %r344;
	add.s64 	%rd64, %rd4, %rd63;
	ld.global.nc.u8 	%rs55, [%rd64];
	cvt.u16.u8 	%rs56, %rs55;
	setp.lt.u16 	%p15, %rs54, %rs56;
	selp.b32 	%r345, 8192, 0, %p15;
	or.b32  	%r346, %r345, %r322;
	ld.const.v2.u32 	{%r347, %r348}, [c_brief_pairs+112];
	shr.s32 	%r349, %r347, 8;
	add.s32 	%r350, %r349, %r8;
	max.s32 	%r351, %r350, 0;
	min.s32 	%r352, %r351, %r10;
	and.b32  	%r353, %r347, 255;
	add.s32 	%r354, %r353, %r9;
	max.s32 	%r355, %r354, 128;
	add.s32 	%r356, %r355, -128;
	min.s32 	%r357, %r356, %r11;
	shr.s32 	%r358, %r348, 8;
	add.s32 	%r359, %r358, %r8;
	max.s32 	%r360, %r359, 0;
	min.s32 	%r361, %r360, %r10;
	and.b32  	%r362, %r348, 255;
	add.s32 	%r363, %r362, %r9;
	max.s32 	%r364, %r363, 128;
	add.s32 	%r365, %r364, -128;
	min.s32 	%r366, %r365, %r11;
	mad.lo.s32 	%r367, %r357, %r2, %r352;
	cvt.s64.s32 	%rd65, %r367;
	add.s64 	%rd66, %rd4, %rd65;
	ld.global.nc.u8 	%rs57, [%rd66];
	cvt.u16.u8 	%rs58, %rs57;
	mad.lo.s32 	%r368, %r366, %r2, %r361;
	cvt.s64.s32 	%rd67, %r368;
	add.s64 	%rd68, %rd4, %rd67;
	ld.global.nc.u8 	%rs59, [%rd68];
	cvt.u16.u8 	%rs60, %rs59;
	setp.lt.u16 	%p16, %rs58, %rs60;
	selp.b32 	%r369, 16384, 0, %p16;
	or.b32  	%r370, %r369, %r346;
	ld.const.v2.u32 	{%r371, %r372}, [c_brief_pairs+120];
	shr.s32 	%r373, %r371, 8;
	add.s32 	%r374, %r373, %r8;
	max.s32 	%r375, %r374, 0;
	min.s32 	%r376, %r375, %r10;
	and.b32  	%r377, %r371, 255;
	add.s32 	%r378, %r377, %r9;
	max.s32 	%r379, %r378, 128;
	add.s32 	%r380, %r379, -128;
	min.s32 	%r381, %r380, %r11;
	shr.s32 	%r382, %r372, 8;
	add.s32 	%r383, %r382, %r8;
	max.s32 	%r384, %r383, 0;
	min.s32 	%r385, %r384, %r10;
	and.b32  	%r386, %r372, 255;
	add.s32 	%r387, %r386, %r9;
	max.s32 	%r388, %r387, 128;
	add.s32 	%r389, %r388, -128;
	min.s32 	%r390, %r389, %r11;
	mad.lo.s32 	%r391, %r381, %r2, %r376;
	cvt.s64.s32 	%rd69, %r391;
	add.s64 	%rd70, %rd4, %rd69;
	ld.global.nc.u8 	%rs61, [%rd70];
	cvt.u16.u8 	%rs62, %rs61;
	mad.lo.s32 	%r392, %r390, %r2, %r385;
	cvt.s64.s32 	%rd71, %r392;
	add.s64 	%rd72, %rd4, %rd71;
	ld.global.nc.u8 	%rs63, [%rd72];
	cvt.u16.u8 	%rs64, %rs63;
	setp.lt.u16 	%p17, %rs62, %rs64;
	selp.b32 	%r393, 32768, 0, %p17;
	or.b32  	%r394, %r393, %r370;
	ld.const.v2.u32 	{%r395, %r396}, [c_brief_pairs+128];
	shr.s32 	%r397, %r395, 8;
	add.s32 	%r398, %r397, %r8;
	max.s32 	%r399, %r398, 0;
	min.s32 	%r400, %r399, %r10;
	and.b32  	%r401, %r395, 255;
	add.s32 	%r402, %r401, %r9;
	max.s32 	%r403, %r402, 128;
	add.s32 	%r404, %r403, -128;
	min.s32 	%r405, %r404, %r11;
	shr.s32 	%r406, %r396, 8;
	add.s32 	%r407, %r406, %r8;
	max.s32 	%r408, %r407, 0;
	min.s32 	%r409, %r408, %r10;
	and.b32  	%r410, %r396, 255;
	add.s32 	%r411, %r410, %r9;
	max.s32 	%r412, %r411, 128;
	add.s32 	%r413, %r412, -128;
	min.s32 	%r414, %r413, %r11;
	mad.lo.s32 	%r415, %r405, %r2, %r400;
	cvt.s64.s32 	%rd73, %r415;
	add.s64 	%rd74, %rd4, %rd73;
	ld.global.nc.u8 	%rs65, [%rd74];
	cvt.u16.u8 	%rs66, %rs65;
	mad.lo.s32 	%r416, %r414, %r2, %r409;
	cvt.s64.s32 	%rd75, %r416;
	add.s64 	%rd76, %rd4, %rd75;
	ld.global.nc.u8 	%rs67, [%rd76];
	cvt.u16.u8 	%rs68, %rs67;
	setp.lt.u16 	%p18, %rs66, %rs68;
	selp.b32 	%r417, 65536, 0, %p18;
	or.b32  	%r418, %r417, %r394;
	ld.const.v2.u32 	{%r419, %r420}, [c_brief_pairs+136];
	shr.s32 	%r421, %r419, 8;
	add.s32 	%r422, %r421, %r8;
	max.s32 	%r423, %r422, 0;
	min.s32 	%r424, %r423, %r10;
	and.b32  	%r425, %r419, 255;
	add.s32 	%r426, %r425, %r9;
	max.s32 	%r427, %r426, 128;
	add.s32 	%r428, %r427, -128;
	min.s32 	%r429, %r428, %r11;
	shr.s32 	%r430, %r420, 8;
	add.s32 	%r431, %r430, %r8;
	max.s32 	%r432, %r431, 0;
	min.s32 	%r433, %r432, %r10;
	and.b32  	%r434, %r420, 255;
	add.s32 	%r435, %r434, %r9;
	max.s32 	%r436, %r435, 128;
	add.s32 	%r437, %r436, -128;
	min.s32 	%r438, %r437, %r11;
	mad.lo.s32 	%r439, %r429, %r2, %r424;
	cvt.s64.s32 	%rd77, %r439;
	add.s64 	%rd78, %rd4, %rd77;
	ld.global.nc.u8 	%rs69, [%rd78];
	cvt.u16.u8 	%rs70, %rs69;
	mad.lo.s32 	%r440, %r438, %r2, %r433;
	cvt.s64.s32 	%rd79, %r440;
	add.s64 	%rd80, %rd4, %rd79;
	ld.global.nc.u8 	%rs71, [%rd80];
	cvt.u16.u8 	%rs72, %rs71;
	setp.lt.u16 	%p19, %rs70, %rs72;
	selp.b32 	%r441, 131072, 0, %p19;
	or.b32  	%r442, %r441, %r418;
	ld.const.v2.u32 	{%r443, %r444}, [c_brief_pairs+144];
	shr.s32 	%r445, %r443, 8;
	add.s32 	%r446, %r445, %r8;
	max.s32 	%r447, %r446, 0;
	min.s32 	%r448, %r447, %r10;
	and.b32  	%r449, %r443, 255;
	add.s32 	%r450, %r449, %r9;
	max.s32 	%r451, %r450, 128;
	add.s32 	%r452, %r451, -128;
	min.s32 	%r453, %r452, %r11;
	shr.s32 	%r454, %r444, 8;
	add.s32 	%r455, %r454, %r8;
	max.s32 	%r456, %r455, 0;
	min.s32 	%r457, %r456, %r10;
	and.b32  	%r458, %r444, 255;
	add.s32 	%r459, %r458, %r9;
	max.s32 	%r460, %r459, 128;
	add.s32 	%r461, %r460, -128;
	min.s32 	%r462, %r461, %r11;
	mad.lo.s32 	%r463, %r453, %r2, %r448;
	cvt.s64.s32 	%rd81, %r463;
	add.s64 	%rd82, %rd4, %rd81;
	ld.global.nc.u8 	%rs73, [%rd82];
	cvt.u16.u8 	%rs74, %rs73;
	mad.lo.s32 	%r464, %r462, %r2, %r457;
	cvt.s64.s32 	%rd83, %r464;
	add.s64 	%rd84, %rd4, %rd83;
	ld.global.nc.u8 	%rs75, [%rd84];
	cvt.u16.u8 	%rs76, %rs75;
	setp.lt.u16 	%p20, %rs74, %rs76;
	selp.b32 	%r465, 262144, 0, %p20;
	or.b32  	%r466, %r465, %r442;
	ld.const.v2.u32 	{%r467, %r468}, [c_brief_pairs+152];
	shr.s32 	%r469, %r467, 8;
	add.s32 	%r470, %r469, %r8;
	max.s32 	%r471, %r470, 0;
	min.s32 	%r472, %r471, %r10;
	and.b32  	%r473, %r467, 255;
	add.s32 	%r474, %r473, %r9;
	max.s32 	%r475, %r474, 128;
	add.s32 	%r476, %r475, -128;
	min.s32 	%r477, %r476, %r11;
	shr.s32 	%r478, %r468, 8;
	add.s32 	%r479, %r478, %r8;
	max.s32 	%r480, %r479, 0;
	min.s32 	%r481, %r480, %r10;
	and.b32  	%r482, %r468, 255;
	add.s32 	%r483, %r482, %r9;
	max.s32 	%r484, %r483, 128;
	add.s32 	%r485, %r484, -128;
	min.s32 	%r486, %r485, %r11;
	mad.lo.s32 	%r487, %r477, %r2, %r472;
	cvt.s64.s32 	%rd85, %r487;
	add.s64 	%rd86, %rd4, %rd85;
	ld.global.nc.u8 	%rs77, [%rd86];
	cvt.u16.u8 	%rs78, %rs77;
	mad.lo.s32 	%r488, %r486, %r2, %r481;
	cvt.s64.s32 	%rd87, %r488;
	add.s64 	%rd88, %rd4, %rd87;
	ld.global.nc.u8 	%rs79, [%rd88];
	cvt.u16.u8 	%rs80, %rs79;
	setp.lt.u16 	%p21, %rs78, %rs80;
	selp.b32 	%r489, 524288, 0, %p21;
	or.b32  	%r490, %r489, %r466;
	ld.const.v2.u32 	{%r491, %r492}, [c_brief_pairs+160];
	shr.s32 	%r493, %r491, 8;
	add.s32 	%r494, %r493, %r8;
	max.s32 	%r495, %r494, 0;
	min.s32 	%r496, %r495, %r10;
	and.b32  	%r497, %r491, 255;
	add.s32 	%r498, %r497, %r9;
	max.s32 	%r499, %r498, 128;
	add.s32 	%r500, %r499, -128;
	min.s32 	%r501, %r500, %r11;
	shr.s32 	%r502, %r492, 8;
	add.s32 	%r503, %r502, %r8;
	max.s32 	%r504, %r503, 0;
	min.s32 	%r505, %r504, %r10;
	and.b32  	%r506, %r492, 255;
	add.s32 	%r507, %r506, %r9;
	max.s32 	%r508, %r507, 128;
	add.s32 	%r509, %r508, -128;
	min.s32 	%r510, %r509, %r11;
	mad.lo.s32 	%r511, %r501, %r2, %r496;
	cvt.s64.s32 	%rd89, %r511;
	add.s64 	%rd90, %rd4, %rd89;
	ld.global.nc.u8 	%rs81, [%rd90];
	cvt.u16.u8 	%rs82, %rs81;
	mad.lo.s32 	%r512, %r510, %r2, %r505;
	cvt.s64.s32 	%rd91, %r512;
	add.s64 	%rd92, %rd4, %rd91;
	ld.global.nc.u8 	%rs83, [%rd92];
	cvt.u16.u8 	%rs84, %rs83;
	setp.lt.u16 	%p22, %rs82, %rs84;
	selp.b32 	%r513, 1048576, 0, %p22;
	or.b32  	%r514, %r513, %r490;
	ld.const.v2.u32 	{%r515, %r516}, [c_brief_pairs+168];
	shr.s32 	%r517, %r515, 8;
	add.s32 	%r518, %r517, %r8;
	max.s32 	%r519, %r518, 0;
	min.s32 	%r520, %r519, %r10;
	and.b32  	%r521, %r515, 255;
	add.s32 	%r522, %r521, %r9;
	max.s32 	%r523, %r522, 128;
	add.s32 	%r524, %r523, -128;
	min.s32 	%r525, %r524, %r11;
	shr.s32 	%r526, %r516, 8;
	add.s32 	%r527, %r526, %r8;
	max.s32 	%r528, %r527, 0;
	min.s32 	%r529, %r528, %r10;
	and.b32  	%r530, %r516, 255;
	add.s32 	%r531, %r530, %r9;
	max.s32 	%r532, %r531, 128;
	add.s32 	%r533, %r532, -128;
	min.s32 	%r534, %r533, %r11;
	mad.lo.s32 	%r535, %r525, %r2, %r520;
	cvt.s64.s32 	%rd93, %r535;
	add.s64 	%rd94, %rd4, %rd93;
	ld.global.nc.u8 	%rs85, [%rd94];
	cvt.u16.u8 	%rs86, %rs85;
	mad.lo.s32 	%r536, %r534, %r2, %r529;
	cvt.s64.s32 	%rd95, %r536;
	add.s64 	%rd96, %rd4, %rd95;
	ld.global.nc.u8 	%rs87, [%rd96];
	cvt.u16.u8 	%rs88, %rs87;
	setp.lt.u16 	%p23, %rs86, %rs88;
	selp.b32 	%r537, 2097152, 0, %p23;
	or.b32  	%r538, %r537, %r514;
	ld.const.v2.u32 	{%r539, %r540}, [c_brief_pairs+176];
	shr.s32 	%r541, %r539, 8;
	add.s32 	%r542, %r541, %r8;
	max.s32 	%r543, %r542, 0;
	min.s32 	%r544, %r543, %r10;
	and.b32  	%r545, %r539, 255;
	add.s32 	%r546, %r545, %r9;
	max.s32 	%r547, %r546, 128;
	add.s32 	%r548, %r547, -128;
	min.s32 	%r549, %r548, %r11;
	shr.s32 	%r550, %r540, 8;
	add.s32 	%r551, %r550, %r8;
	max.s32 	%r552, %r551, 0;
	min.s32 	%r553, %r552, %r10;
	and.b32  	%r554, %r540, 255;
	add.s32 	%r555, %r554, %r9;
	max.s32 	%r556, %r555, 128;
	add.s32 	%r557, %r556, -128;
	min.s32 	%r558, %r557, %r11;
	mad.lo.s32 	%r559, %r549, %r2, %r544;
	cvt.s64.s32 	%rd97, %r559;
	add.s64 	%rd98, %rd4, %rd97;
	ld.global.nc.u8 	%rs89, [%rd98];
	cvt.u16.u8 	%rs90, %rs89;
	mad.lo.s32 	%r560, %r558, %r2, %r553;
	cvt.s64.s32 	%rd99, %r560;
	add.s64 	%rd100, %rd4, %rd99;
	ld.global.nc.u8 	%rs91, [%rd100];
	cvt.u16.u8 	%rs92, %rs91;
	setp.lt.u16 	%p24, %rs90, %rs92;
	selp.b32 	%r561, 4194304, 0, %p24;
	or.b32  	%r562, %r561, %r538;
	ld.const.v2.u32 	{%r563, %r564}, [c_brief_pairs+184];
	shr.s32 	%r565, %r563, 8;
	add.s32 	%r566, %r565, %r8;
	max.s32 	%r567, %r566, 0;
	min.s32 	%r568, %r567, %r10;
	and.b32  	%r569, %r563, 255;
	add.s32 	%r570, %r569, %r9;
	max.s32 	%r571, %r570, 128;
	add.s32 	%r572, %r571, -128;
	min.s32 	%r573, %r572, %r11;
	shr.s32 	%r574, %r564, 8;
	add.s32 	%r575, %r574, %r8;
	max.s32 	%r576, %r575, 0;
	min.s32 	%r577, %r576, %r10;
	and.b32  	%r578, %r564, 255;
	add.s32 	%r579, %r578, %r9;
	max.s32 	%r580, %r579, 128;
	add.s32 	%r581, %r580, -128;
	min.s32 	%r582, %r581, %r11;
	mad.lo.s32 	%r583, %r573, %r2, %r568;
	cvt.s64.s32 	%rd101, %r583;
	add.s64 	%rd102, %rd4, %rd101;
	ld.global.nc.u8 	%rs93, [%rd102];
	cvt.u16.u8 	%rs94, %rs93;
	mad.lo.s32 	%r584, %r582, %r2, %r577;
	cvt.s64.s32 	%rd103, %r584;
	add.s64 	%rd104, %rd4, %rd103;
	ld.global.nc.u8 	%rs95, [%rd104];
	cvt.u16.u8 	%rs96, %rs95;
	setp.lt.u16 	%p25, %rs94, %rs96;
	selp.b32 	%r585, 8388608, 0, %p25;
	or.b32  	%r586, %r585, %r562;
	ld.const.v2.u32 	{%r587, %r588}, [c_brief_pairs+192];
	shr.s32 	%r589, %r587, 8;
	add.s32 	%r590, %r589, %r8;
	max.s32 	%r591, %r590, 0;
	min.s32 	%r592, %r591, %r10;
	and.b32  	%r593, %r587, 255;
	add.s32 	%r594, %r593, %r9;
	max.s32 	%r595, %r594, 128;
	add.s32 	%r596, %r595, -128;
	min.s32 	%r597, %r596, %r11;
	shr.s32 	%r598, %r588, 8;
	add.s32 	%r599, %r598, %r8;
	max.s32 	%r600, %r599, 0;
	min.s32 	%r601, %r600, %r10;
	and.b32  	%r602, %r588, 255;
	add.s32 	%r603, %r602, %r9;
	max.s32 	%r604, %r603, 128;
	add.s32 	%r605, %r604, -128;
	min.s32 	%r606, %r605, %r11;
	mad.lo.s32 	%r607, %r597, %r2, %r592;
	cvt.s64.s32 	%rd105, %r607;
	add.s64 	%rd106, %rd4, %rd105;
	ld.global.nc.u8 	%rs97, [%rd106];
	cvt.u16.u8 	%rs98, %rs97;
	mad.lo.s32 	%r608, %r606, %r2, %r601;
	cvt.s64.s32 	%rd107, %r608;
	add.s64 	%rd108, %rd4, %rd107;
	ld.global.nc.u8 	%rs99, [%rd108];
	cvt.u16.u8 	%rs100, %rs99;
	setp.lt.u16 	%p26, %rs98, %rs100;
	selp.b32 	%r609, 16777216, 0, %p26;
	or.b32  	%r610, %r609, %r586;
	ld.const.v2.u32 	{%r611, %r612}, [c_brief_pairs+200];
	shr.s32 	%r613, %r611, 8;
	add.s32 	%r614, %r613, %r8;
	max.s32 	%r615, %r614, 0;
	min.s32 	%r616, %r615, %r10;
	and.b32  	%r617, %r611, 255;
	add.s32 	%r618, %r617, %r9;
	max.s32 	%r619, %r618, 128;
	add.s32 	%r620, %r619, -128;
	min.s32 	%r621, %r620, %r11;
	shr.s32 	%r622, %r612, 8;
	add.s32 	%r623, %r622, %r8;
	max.s32 	%r624, %r623, 0;
	min.s32 	%r625, %r624, %r10;
	and.b32  	%r626, %r612, 255;
	add.s32 	%r627, %r626, %r9;
	max.s32 	%r628, %r627, 128;
	add.s32 	%r629, %r628, -128;
	min.s32 	%r630, %r629, %r11;
	mad.lo.s32 	%r631, %r621, %r2, %r616;
	cvt.s64.s32 	%rd109, %r631;
	add.s64 	%rd110, %rd4, %rd109;
	ld.global.nc.u8 	%rs101, [%rd110];
	cvt.u16.u8 	%rs102, %rs101;
	mad.lo.s32 	%r632, %r630, %r2, %r625;
	cvt.s64.s32 	%rd111, %r632;
	add.s64 	%rd112, %rd4, %rd111;
	ld.global.nc.u8 	%rs103, [%rd112];
	cvt.u16.u8 	%rs104, %rs103;
	setp.lt.u16 	%p27, %rs102, %rs104;
	selp.b32 	%r633, 33554432, 0, %p27;
	or.b32  	%r634, %r633, %r610;
	ld.const.v2.u32 	{%r635, %r636}, [c_brief_pairs+208];
	shr.s32 	%r637, %r635, 8;
	add.s32 	%r638, %r637, %r8;
	max.s32 	%r639, %r638, 0;
	min.s32 	%r640, %r639, %r10;
	and.b32  	%r641, %r635, 255;
	add.s32 	%r642, %r641, %r9;
	max.s32 	%r643, %r642, 128;
	add.s32 	%r644, %r643, -128;
	min.s32 	%r645, %r644, %r11;
	shr.s32 	%r646, %r636, 8;
	add.s32 	%r647, %r646, %r8;
	max.s32 	%r648, %r647, 0;
	min.s32 	%r649, %r648, %r10;
	and.b32  	%r650, %r636, 255;
	add.s32 	%r651, %r650, %r9;
	max.s32 	%r652, %r651, 128;
	add.s32 	%r653, %r652, -128;
	min.s32 	%r654, %r653, %r11;
	mad.lo.s32 	%r655, %r645, %r2, %r640;
	cvt.s64.s32 	%rd113, %r655;
	add.s64 	%rd114, %rd4, %rd113;
	ld.global.nc.u8 	%rs105, [%rd114];
	cvt.u16.u8 	%rs106, %rs105;
	mad.lo.s32 	%r656, %r654, %r2, %r649;
	cvt.s64.s32 	%rd115, %r656;
	add.s64 	%rd116, %rd4, %rd115;
	ld.global.nc.u8 	%rs107, [%rd116];
	cvt.u16.u8 	%rs108, %rs107;
	setp.lt.u16 	%p28, %rs106, %rs108;
	selp.b32 	%r657, 67108864, 0, %p28;
	or.b32  	%r658, %r657, %r634;
	ld.const.v2.u32 	{%r659, %r660}, [c_brief_pairs+216];
	shr.s32 	%r661, %r659, 8;
	add.s32 	%r662, %r661, %r8;
	max.s32 	%r663, %r662, 0;
	min.s32 	%r664, %r663, %r10;
	and.b32  	%r665, %r659, 255;
	add.s32 	%r666, %r665, %r9;
	max.s32 	%r667, %r666, 128;
	add.s32 	%r668, %r667, -128;
	min.s32 	%r669, %r668, %r11;
	shr.s32 	%r670, %r660, 8;
	add.s32 	%r671, %r670, %r8;
	max.s32 	%r672, %r671, 0;
	min.s32 	%r673, %r672, %r10;
	and.b32  	%r674, %r660, 255;
	add.s32 	%r675, %r674, %r9;
	max.s32 	%r676, %r675, 128;
	add.s32 	%r677, %r676, -128;
	min.s32 	%r678, %r677, %r11;
	mad.lo.s32 	%r679, %r669, %r2, %r664;
	cvt.s64.s32 	%rd117, %r679;
	add.s64 	%rd118, %rd4, %rd117;
	ld.global.nc.u8 	%rs109, [%rd118];
	cvt.u16.u8 	%rs110, %rs109;
	mad.lo.s32 	%r680, %r678, %r2, %r673;
	cvt.s64.s32 	%rd119, %r680;
	add.s64 	%rd120, %rd4, %rd119;
	ld.global.nc.u8 	%rs111, [%rd120];
	cvt.u16.u8 	%rs112, %rs111;
	setp.lt.u16 	%p29, %rs110, %rs112;
	selp.b32 	%r681, 134217728, 0, %p29;
	or.b32  	%r682, %r681, %r658;
	ld.const.v2.u32 	{%r683, %r684}, [c_brief_pairs+224];
	shr.s32 	%r685, %r683, 8;
	add.s32 	%r686, %r685, %r8;
	max.s32 	%r687, %r686, 0;
	min.s32 	%r688, %r687, %r10;
	and.b32  	%r689, %r683, 255;
	add.s32 	%r690, %r689, %r9;
	max.s32 	%r691, %r690, 128;
	add.s32 	%r692, %r691, -128;
	min.s32 	%r693, %r692, %r11;
	shr.s32 	%r694, %r684, 8;
	add.s32 	%r695, %r694, %r8;
	max.s32 	%r696, %r695, 0;
	min.s32 	%r697, %r696, %r10;
	and.b32  	%r698, %r684, 255;
	add.s32 	%r699, %r698, %r9;
	max.s32 	%r700, %r699, 128;
	add.s32 	%r701, %r700, -128;
	min.s32 	%r702, %r701, %r11;
	mad.lo.s32 	%r703, %r693, %r2, %r688;
	cvt.s64.s32 	%rd121, %r703;
	add.s64 	%rd122, %rd4, %rd121;
	ld.global.nc.u8 	%rs113, [%rd122];
	cvt.u16.u8 	%rs114, %rs113;
	mad.lo.s32 	%r704, %r702, %r2, %r697;
	cvt.s64.s32 	%rd123, %r704;
	add.s64 	%rd124, %rd4, %rd123;
	ld.global.nc.u8 	%rs115, [%rd124];
	cvt.u16.u8 	%rs116, %rs115;
	setp.lt.u16 	%p30, %rs114, %rs116;
	selp.b32 	%r705, 268435456, 0, %p30;
	or.b32  	%r706, %r705, %r682;
	ld.const.v2.u32 	{%r707, %r708}, [c_brief_pairs+232];
	shr.s32 	%r709, %r707, 8;
	add.s32 	%r710, %r709, %r8;
	max.s32 	%r711, %r710, 0;
	min.s32 	%r712, %r711, %r10;
	and.b32  	%r713, %r707, 255;
	add.s32 	%r714, %r713, %r9;
	max.s32 	%r715, %r714, 128;
	add.s32 	%r716, %r715, -128;
	min.s32 	%r717, %r716, %r11;
	shr.s32 	%r718, %r708, 8;
	add.s32 	%r719, %r718, %r8;
	max.s32 	%r720, %r719, 0;
	min.s32 	%r721, %r720, %r10;
	and.b32  	%r722, %r708, 255;
	add.s32 	%r723, %r722, %r9;
	max.s32 	%r724, %r723, 128;
	add.s32 	%r725, %r724, -128;
	min.s32 	%r726, %r725, %r11;
	mad.lo.s32 	%r727, %r717, %r2, %r712;
	cvt.s64.s32 	%rd125, %r727;
	add.s64 	%rd126, %rd4, %rd125;
	ld.global.nc.u8 	%rs117, [%rd126];
	cvt.u16.u8 	%rs118, %rs117;
	mad.lo.s32 	%r728, %r726, %r2, %r721;
	cvt.s64.s32 	%rd127, %r728;
	add.s64 	%rd128, %rd4, %rd127;
	ld.global.nc.u8 	%rs119, [%rd128];
	cvt.u16.u8 	%rs120, %rs119;
	setp.lt.u16 	%p31, %rs118, %rs120;
	selp.b32 	%r729, 536870912, 0, %p31;
	or.b32  	%r730, %r729, %r706;
	ld.const.v2.u32 	{%r731, %r732}, [c_brief_pairs+240];
	shr.s32 	%r733, %r731, 8;
	add.s32 	%r734, %r733, %r8;
	max.s32 	%r735, %r734, 0;
	min.s32 	%r736, %r735, %r10;
	and.b32  	%r737, %r731, 255;
	add.s32 	%r738, %r737, %r9;
	max.s32 	%r739, %r738, 128;
	add.s32 	%r740, %r739, -128;
	min.s32 	%r741, %r740, %r11;
	shr.s32 	%r742, %r732, 8;
	add.s32 	%r743, %r742, %r8;
	max.s32 	%r744, %r743, 0;
	min.s32 	%r745, %r744, %r10;
	and.b32  	%r746, %r732, 255;
	add.s32 	%r747, %r746, %r9;
	max.s32 	%r748, %r747, 128;
	add.s32 	%r749, %r748, -128;
	min.s32 	%r750, %r749, %r11;
	mad.lo.s32 	%r751, %r741, %r2, %r736;
	cvt.s64.s32 	%rd129, %r751;
	add.s64 	%rd130, %rd4, %rd129;
	ld.global.nc.u8 	%rs121, [%rd130];
	cvt.u16.u8 	%rs122, %rs121;
	mad.lo.s32 	%r752, %r750, %r2, %r745;
	cvt.s64.s32 	%rd131, %r752;
	add.s64 	%rd132, %rd4, %rd131;
	ld.global.nc.u8 	%rs123, [%rd132];
	cvt.u16.u8 	%rs124, %rs123;
	setp.lt.u16 	%p32, %rs122, %rs124;
	selp.b32 	%r753, 1073741824, 0, %p32;
	or.b32  	%r754, %r753, %r730;
	ld.const.v2.u32 	{%r755, %r756}, [c_brief_pairs+248];
	shr.s32 	%r757, %r755, 8;
	add.s32 	%r758, %r757, %r8;
	max.s32 	%r759, %r758, 0;
	min.s32 	%r760, %r759, %r10;
	and.b32  	%r761, %r755, 255;
	add.s32 	%r762, %r761, %r9;
	max.s32 	%r763, %r762, 128;
	add.s32 	%r764, %r763, -128;
	min.s32 	%r765, %r764, %r11;
	shr.s32 	%r766, %r756, 8;
	add.s32 	%r767, %r766, %r8;
	max.s32 	%r768, %r767, 0;
	min.s32 	%r769, %r768, %r10;
	and.b32  	%r770, %r756, 255;
	add.s32 	%r771, %r770, %r9;
	max.s32 	%r772, %r771, 128;
	add.s32 	%r773, %r772, -128;
	min.s32 	%r774, %r773, %r11;
	mad.lo.s32 	%r775, %r765, %r2, %r760;
	cvt.s64.s32 	%rd133, %r775;
	add.s64 	%rd134, %rd4, %rd133;
	ld.global.nc.u8 	%rs125, [%rd134];
	cvt.u16.u8 	%rs126, %rs125;
	mad.lo.s32 	%r776, %r774, %r2, %r769;
	cvt.s64.s32 	%rd135, %r776;
	add.s64 	%rd136, %rd4, %rd135;
	ld.global.nc.u8 	%rs127, [%rd136];
	cvt.u16.u8 	%rs128, %rs127;
	setp.lt.u16 	%p33, %rs126, %rs128;
	selp.b32 	%r777, -2147483648, 0, %p33;
	or.b32  	%r778, %r777, %r754;
	ld.const.v2.u32 	{%r779, %r780}, [c_brief_pairs+256];
	shr.s32 	%r781, %r779, 8;
	add.s32 	%r782, %r781, %r8;
	max.s32 	%r783, %r782, 0;
	min.s32 	%r784, %r783, %r10;
	and.b32  	%r785, %r779, 255;
	add.s32 	%r786, %r785, %r9;
	max.s32 	%r787, %r786, 128;
	add.s32 	%r788, %r787, -128;
	min.s32 	%r789, %r788, %r11;
	shr.s32 	%r790, %r780, 8;
	add.s32 	%r791, %r790, %r8;
	max.s32 	%r792, %r791, 0;
	min.s32 	%r793, %r792, %r10;
	and.b32  	%r794, %r780, 255;
	add.s32 	%r795, %r794, %r9;
	max.s32 	%r796, %r795, 128;
	add.s32 	%r797, %r796, -128;
	min.s32 	%r798, %r797, %r11;
	mad.lo.s32 	%r799, %r789, %r2, %r784;
	cvt.s64.s32 	%rd137, %r799;
	add.s64 	%rd138, %rd4, %rd137;
	ld.global.nc.u8 	%rs129, [%rd138];
	cvt.u16.u8 	%rs130, %rs129;
	mad.lo.s32 	%r800, %r798, %r2, %r793;
	cvt.s64.s32 	%rd139, %r800;
	add.s64 	%rd140, %rd4, %rd139;
	ld.global.nc.u8 	%rs131, [%rd140];
	cvt.u16.u8 	%rs132, %rs131;
	setp.lt.u16 	%p34, %rs130, %rs132;
	selp.u32 	%r801, 1, 0, %p34;
	ld.const.v2.u32 	{%r802, %r803}, [c_brief_pairs+264];
	shr.s32 	%r804, %r802, 8;
	add.s32 	%r805, %r804, %r8;
	max.s32 	%r806, %r805, 0;
	min.s32 	%r807, %r806, %r10;
	and.b32  	%r808, %r802, 255;
	add.s32 	%r809, %r808, %r9;
	max.s32 	%r810, %r809, 128;
	add.s32 	%r811, %r810, -128;
	min.s32 	%r812, %r811, %r11;
	shr.s32 	%r813, %r803, 8;
	add.s32 	%r814, %r813, %r8;
	max.s32 	%r815, %r814, 0;
	min.s32 	%r816, %r815, %r10;
	and.b32  	%r817, %r803, 255;
	add.s32 	%r818, %r817, %r9;
	max.s32 	%r819, %r818, 128;
	add.s32 	%r820, %r819, -128;
	min.s32 	%r821, %r820, %r11;
	mad.lo.s32 	%r822, %r812, %r2, %r807;
	cvt.s64.s32 	%rd141, %r822;
	add.s64 	%rd142, %rd4, %rd141;
	ld.global.nc.u8 	%rs133, [%rd142];
	cvt.u16.u8 	%rs134, %rs133;
	mad.lo.s32 	%r823, %r821, %r2, %r816;
	cvt.s64.s32 	%rd143, %r823;
	add.s64 	%rd144, %rd4, %rd143;
	ld.global.nc.u8 	%rs135, [%rd144];
	cvt.u16.u8 	%rs136, %rs135;
	setp.lt.u16 	%p35, %rs134, %rs136;
	selp.b32 	%r824, 2, 0, %p35;
	or.b32  	%r825, %r824, %r801;
	ld.const.v2.u32 	{%r826, %r827}, [c_brief_pairs+272];
	shr.s32 	%r828, %r826, 8;
	add.s32 	%r829, %r828, %r8;
	max.s32 	%r830, %r829, 0;
	min.s32 	%r831, %r830, %r10;
	and.b32  	%r832, %r826, 255;
	add.s32 	%r833, %r832, %r9;
	max.s32 	%r834, %r833, 128;
	add.s32 	%r835, %r834, -128;
	min.s32 	%r836, %r835, %r11;
	shr.s32 	%r837, %r827, 8;
	add.s32 	%r838, %r837, %r8;
	max.s32 	%r839, %r838, 0;
	min.s32 	%r840, %r839, %r10;
	and.b32  	%r841, %r827, 255;
	add.s32 	%r842, %r841, %r9;
	max.s32 	%r843, %r842, 128;
	add.s32 	%r844, %r843, -128;
	min.s32 	%r845, %r844, %r11;
	mad.lo.s32 	%r846, %r836, %r2, %r831;
	cvt.s64.s32 	%rd145, %r846;
	add.s64 	%rd146, %rd4, %rd145;
	ld.global.nc.u8 	%rs137, [%rd146];
	cvt.u16.u8 	%rs138, %rs137;
	mad.lo.s32 	%r847, %r845, %r2, %r840;
	cvt.s64.s32 	%rd147, %r847;
	add.s64 	%rd148, %rd4, %rd147;
	ld.global.nc.u8 	%rs139, [%rd148];
	cvt.u16.u8 	%rs140, %rs139;
	setp.lt.u16 	%p36, %rs138, %rs140;
	selp.b32 	%r848, 4, 0, %p36;
	or.b32  	%r849, %r848, %r825;
	ld.const.v2.u32 	{%r850, %r851}, [c_brief_pairs+280];
	shr.s32 	%r852, %r850, 8;
	add.s32 	%r853, %r852, %r8;
	max.s32 	%r854, %r853, 0;
	min.s32 	%r855, %r854, %r10;
	and.b32  	%r856, %r850, 255;
	add.s32 	%r857, %r856, %r9;
	max.s32 	%r858, %r857, 128;
	add.s32 	%r859, %r858, -128;
	min.s32 	%r860, %r859, %r11;
	shr.s32 	%r861, %r851, 8;
	add.s32 	%r862, %r861, %r8;
	max.s32 	%r863, %r862, 0;
	min.s32 	%r864, %r863, %r10;
	and.b32  	%r865, %r851, 255;
	add.s32 	%r866, %r865, %r9;
	max.s32 	%r867, %r866, 128;
	add.s32 	%r868, %r867, -128;
	min.s32 	%r869, %r868, %r11;
	mad.lo.s32 	%r870, %r860, %r2, %r855;
	cvt.s64.s32 	%rd149, %r870;
	add.s64 	%rd150, %rd4, %rd149;
	ld.global.nc.u8 	%rs141, [%rd150];
	cvt.u16.u8 	%rs142, %rs141;
	mad.lo.s32 	%r871, %r869, %r2, %r864;
	cvt.s64.s32 	%rd151, %r871;
	add.s64 	%rd152, %rd4, %rd151;
	ld.global.nc.u8 	%rs143, [%rd152];
	cvt.u16.u8 	%rs144, %rs143;
	setp.lt.u16 	%p37, %rs142, %rs144;
	selp.b32 	%r872, 8, 0, %p37;
	or.b32  	%r873, %r872, %r849;
	ld.const.v2.u32 	{%r874, %r875}, [c_brief_pairs+288];
	shr.s32 	%r876, %r874, 8;
	add.s32 	%r877, %r876, %r8;
	max.s32 	%r878, %r877, 0;
	min.s32 	%r879, %r878, %r10;
	and.b32  	%r880, %r874, 255;
	add.s32 	%r881, %r880, %r9;
	max.s32 	%r882, %r881, 128;
	add.s32 	%r883, %r882, -128;
	min.s32 	%r884, %r883, %r11;
	shr.s32 	%r885, %r875, 8;
	add.s32 	%r886, %r885, %r8;
	max.s32 	%r887, %r886, 0;
	min.s32 	%r888, %r887, %r10;
	and.b32  	%r889, %r875, 255;
	add.s32 	%r890, %r889, %r9;
	max.s32 	%r891, %r890, 128;
	add.s32 	%r892, %r891, -128;
	min.s32 	%r893, %r892, %r11;
	mad.lo.s32 	%r894, %r884, %r2, %r879;
	cvt.s64.s32 	%rd153, %r894;
	add.s64 	%rd154, %rd4, %rd153;
	ld.global.nc.u8 	%rs145, [%rd154];
	cvt.u16.u8 	%rs146, %rs145;
	mad.lo.s32 	%r895, %r893, %r2, %r888;
	cvt.s64.s32 	%rd155, %r895;
	add.s64 	%rd156, %rd4, %rd155;
	ld.global.nc.u8 	%rs147, [%rd156];
	cvt.u16.u8 	%rs148, %rs147;
	setp.lt.u16 	%p38, %rs146, %rs148;
	selp.b32 	%r896, 16, 0, %p38;
	or.b32  	%r897, %r896, %r873;
	ld.const.v2.u32 	{%r898, %r899}, [c_brief_pairs+296];
	shr.s32 	%r900, %r898, 8;
	add.s32 	%r901, %r900, %r8;
	max.s32 	%r902, %r901, 0;
	min.s32 	%r903, %r902, %r10;
	and.b32  	%r904, %r898, 255;
	add.s32 	%r905, %r904, %r9;
	max.s32 	%r906, %r905, 128;
	add.s32 	%r907, %r906, -128;
	min.s32 	%r908, %r907, %r11;
	shr.s32 	%r909, %r899, 8;
	add.s32 	%r910, %r909, %r8;
	max.s32 	%r911, %r910, 0;
	min.s32 	%r912, %r911, %r10;
	and.b32  	%r913, %r899, 255;
	add.s32 	%r914, %r913, %r9;
	max.s32 	%r915, %r914, 128;
	add.s32 	%r916, %r915, -128;
	min.s32 	%r917, %r916, %r11;
	mad.lo.s32 	%r918, %r908, %r2, %r903;
	cvt.s64.s32 	%rd157, %r918;
	add.s64 	%rd158, %rd4, %rd157;
	ld.global.nc.u8 	%rs149, [%rd158];
	cvt.u16.u8 	%rs150, %rs149;
	mad.lo.s32 	%r919, %r917, %r2, %r912;
	cvt.s64.s32 	%rd159, %r919;
	add.s64 	%rd160, %rd4, %rd159;
	ld.global.nc.u8 	%rs151, [%rd160];
	cvt.u16.u8 	%rs152, %rs151;
	setp.lt.u16 	%p39, %rs150, %rs152;
	selp.b32 	%r920, 32, 0, %p39;
	or.b32  	%r921, %r920, %r897;
	ld.const.v2.u32 	{%r922, %r923}, [c_brief_pairs+304];
	shr.s32 	%r924, %r922, 8;
	add.s32 	%r925, %r924, %r8;
	max.s32 	%r926, %r925, 0;
	min.s32 	%r927, %r926, %r10;
	and.b32  	%r928, %r922, 255;
	add.s32 	%r929, %r928, %r9;
	max.s32 	%r930, %r929, 128;
	add.s32 	%r931, %r930, -128;
	min.s32 	%r932, %r931, %r11;
	shr.s32 	%r933, %r923, 8;
	add.s32 	%r934, %r933, %r8;
	max.s32 	%r935, %r934, 0;
	min.s32 	%r936, %r935, %r10;
	and.b32  	%r937, %r923, 255;
	add.s32 	%r938, %r937, %r9;
	max.s32 	%r939, %r938, 128;
	add.s32 	%r940, %r939, -128;
	min.s32 	%r941, %r940, %r11;
	mad.lo.s32 	%r942, %r932, %r2, %r927;
	cvt.s64.s32 	%rd161, %r942;
	add.s64 	%rd162, %rd4, %rd161;
	ld.global.nc.u8 	%rs153, [%rd162];
	cvt.u16.u8 	%rs154, %rs153;
	mad.lo.s32 	%r943, %r941, %r2, %r936;
	cvt.s64.s32 	%rd163, %r943;
	add.s64 	%rd164, %rd4, %rd163;
	ld.global.nc.u8 	%rs155, [%rd164];
	cvt.u16.u8 	%rs156, %rs155;
	setp.lt.u16 	%p40, %rs154, %rs156;
	selp.b32 	%r944, 64, 0, %p40;
	or.b32  	%r945, %r944, %r921;
	ld.const.v2.u32 	{%r946, %r947}, [c_brief_pairs+312];
	shr.s32 	%r948, %r946, 8;
	add.s32 	%r949, %r948, %r8;
	max.s32 	%r950, %r949, 0;
	min.s32 	%r951, %r950, %r10;
	and.b32  	%r952, %r946, 255;
	add.s32 	%r953, %r952, %r9;
	max.s32 	%r954, %r953, 128;
	add.s32 	%r955, %r954, -128;
	min.s32 	%r956, %r955, %r11;
	shr.s32 	%r957, %r947, 8;
	add.s32 	%r958, %r957, %r8;
	max.s32 	%r959, %r958, 0;
	min.s32 	%r960, %r959, %r10;
	and.b32  	%r961, %r947, 255;
	add.s32 	%r962, %r961, %r9;
	max.s32 	%r963, %r962, 128;
	add.s32 	%r964, %r963, -128;
	min.s32 	%r965, %r964, %r11;
	mad.lo.s32 	%r966, %r956, %r2, %r951;
	cvt.s64.s32 	%rd165, %r966;
	add.s64 	%rd166, %rd4, %rd165;
	ld.global.nc.u8 	%rs157, [%rd166];
	cvt.u16.u8 	%rs158, %rs157;
	mad.lo.s32 	%r967, %r965, %r2, %r960;
	cvt.s64.s32 	%rd167, %r967;
	add.s64 	%rd168, %rd4, %rd167;
	ld.global.nc.u8 	%rs159, [%rd168];
	cvt.u16.u8 	%rs160, %rs159;
	setp.lt.u16 	%p41, %rs158, %rs160;
	selp.b32 	%r968, 128, 0, %p41;
	or.b32  	%r969, %r968, %r945;
	ld.const.v2.u32 	{%r970, %r971}, [c_brief_pairs+320];
	shr.s32 	%r972, %r970, 8;
	add.s32 	%r973, %r972, %r8;
	max.s32 	%r974, %r973, 0;
	min.s32 	%r975, %r974, %r10;
	and.b32  	%r976, %r970, 255;
	add.s32 	%r977, %r976, %r9;
	max.s32 	%r978, %r977, 128;
	add.s32 	%r979, %r978, -128;
	min.s32 	%r980, %r979, %r11;
	shr.s32 	%r981, %r971, 8;
	add.s32 	%r982, %r981, %r8;
	max.s32 	%r983, %r982, 0;
	min.s32 	%r984, %r983, %r10;
	and.b32  	%r985, %r971, 255;
	add.s32 	%r986, %r985, %r9;
	max.s32 	%r987, %r986, 128;
	add.s32 	%r988, %r987, -128;
	min.s32 	%r989, %r988, %r11;
	mad.lo.s32 	%r990, %r980, %r2, %r975;
	cvt.s64.s32 	%rd169, %r990;
	add.s64 	%rd170, %rd4, %rd169;
	ld.global.nc.u8 	%rs161, [%rd170];
	cvt.u16.u8 	%rs162, %rs161;
	mad.lo.s32 	%r991, %r989, %r2, %r984;
	cvt.s64.s32 	%rd171, %r991;
	add.s64 	%rd172, %rd4, %rd171;
	ld.global.nc.u8 	%rs163, [%rd172];
	cvt.u16.u8 	%rs164, %rs163;
	setp.lt.u16 	%p42, %rs162, %rs164;
	selp.b32 	%r992, 256, 0, %p42;
	or.b32  	%r993, %r992, %r969;
	ld.const.v2.u32 	{%r994, %r995}, [c_brief_pairs+328];
	shr.s32 	%r996, %r994, 8;
	add.s32 	%r997, %r996, %r8;
	max.s32 	%r998, %r997, 0;
	min.s32 	%r999, %r998, %r10;
	and.b32  	%r1000, %r994, 255;
	add.s32 	%r1001, %r1000, %r9;
	max.s32 	%r1002, %r1001, 128;
	add.s32 	%r1003, %r1002, -128;
	min.s32 	%r1004, %r1003, %r11;
	shr.s32 	%r1005, %r995, 8;
	add.s32 	%r1006, %r1005, %r8;
	max.s32 	%r1007, %r1006, 0;
	min.s32 	%r1008, %r1007, %r10;
	and.b32  	%r1009, %r995, 255;
	add.s32 	%r1010, %r1009, %r9;
	max.s32 	%r1011, %r1010, 128;
	add.s32 	%r1012, %r1011, -128;
	min.s32 	%r1013, %r1012, %r11;
	mad.lo.s32 	%r1014, %r1004, %r2, %r999;
	cvt.s64.s32 	%rd173, %r1014;
	add.s64 	%rd174, %rd4, %rd173;
	ld.global.nc.u8 	%rs165, [%rd174];
	cvt.u16.u8 	%rs166, %rs165;
	mad.lo.s32 	%r1015, %r1013, %r2, %r1008;
	cvt.s64.s32 	%rd175, %r1015;
	add.s64 	%rd176, %rd4, %rd175;
	ld.global.nc.u8 	%rs167, [%rd176];
	cvt.u16.u8 	%rs168, %rs167;
	setp.lt.u16 	%p43, %rs166, %rs168;
	selp.b32 	%r1016, 512, 0, %p43;
	or.b32  	%r1017, %r1016, %r993;
	ld.const.v2.u32 	{%r1018, %r1019}, [c_brief_pairs+336];
	shr.s32 	%r1020, %r1018, 8;
	add.s32 	%r1021, %r1020, %r8;
	max.s32 	%r1022, %r1021, 0;
	min.s32 	%r1023, %r1022, %r10;
	and.b32  	%r1024, %r1018, 255;
	add.s32 	%r1025, %r1024, %r9;
	max.s32 	%r1026, %r1025, 128;
	add.s32 	%r1027, %r1026, -128;
	min.s32 	%r1028, %r1027, %r11;
	shr.s32 	%r1029, %r1019, 8;
	add.s32 	%r1030, %r1029, %r8;
	max.s32 	%r1031, %r1030, 0;
	min.s32 	%r1032, %r1031, %r10;
	and.b32  	%r1033, %r1019, 255;
	add.s32 	%r1034, %r1033, %r9;
	max.s32 	%r1035, %r1034, 128;
	add.s32 	%r1036, %r1035, -128;
	min.s32 	%r1037, %r1036, %r11;
	mad.lo.s32 	%r1038, %r1028, %r2, %r1023;
	cvt.s64.s32 	%rd177, %r1038;
	add.s64 	%rd178, %rd4, %rd177;
	ld.global.nc.u8 	%rs169, [%rd178];
	cvt.u16.u8 	%rs170, %rs169;
	mad.lo.s32 	%r1039, %r1037, %r2, %r1032;
	cvt.s64.s32 	%rd179, %r1039;
	add.s64 	%rd180, %rd4, %rd179;
	ld.global.nc.u8 	%rs171, [%rd180];
	cvt.u16.u8 	%rs172, %rs171;
	setp.lt.u16 	%p44, %rs170, %rs172;
	selp.b32 	%r1040, 1024, 0, %p44;
	or.b32  	%r1041, %r1040, %r1017;
	ld.const.v2.u32 	{%r1042, %r1043}, [c_brief_pairs+344];
	shr.s32 	%r1044, %r1042, 8;
	add.s32 	%r1045, %r1044, %r8;
	max.s32 	%r1046, %r1045, 0;
	min.s32 	%r1047, %r1046, %r10;
	and.b32  	%r1048, %r1042, 255;
	add.s32 	%r1049, %r1048, %r9;
	max.s32 	%r1050, %r1049, 128;
	add.s32 	%r1051, %r1050, -128;
	min.s32 	%r1052, %r1051, %r11;
	shr.s32 	%r1053, %r1043, 8;
	add.s32 	%r1054, %r1053, %r8;
	max.s32 	%r1055, %r1054, 0;
	min.s32 	%r1056, %r1055, %r10;
	and.b32  	%r1057, %r1043, 255;
	add.s32 	%r1058, %r1057, %r9;
	max.s32 	%r1059, %r1058, 128;
	add.s32 	%r1060, %r1059, -128;
	min.s32 	%r1061, %r1060, %r11;
	mad.lo.s32 	%r1062, %r1052, %r2, %r1047;
	cvt.s64.s32 	%rd181, %r1062;
	add.s64 	%rd182, %rd4, %rd181;
	ld.global.nc.u8 	%rs173, [%rd182];
	cvt.u16.u8 	%rs174, %rs173;
	mad.lo.s32 	%r1063, %r1061, %r2, %r1056;
	cvt.s64.s32 	%rd183, %r1063;
	add.s64 	%rd184, %rd4, %rd183;
	ld.global.nc.u8 	%rs175, [%rd184];
	cvt.u16.u8 	%rs176, %rs175;
	setp.lt.u16 	%p45, %rs174, %rs176;
	selp.b32 	%r1064, 2048, 0, %p45;
	or.b32  	%r1065, %r1064, %r1041;
	ld.const.v2.u32 	{%r1066, %r1067}, [c_brief_pairs+352];
	shr.s32 	%r1068, %r1066, 8;
	add.s32 	%r1069, %r1068, %r8;
	max.s32 	%r1070, %r1069, 0;
	min.s32 	%r1071, %r1070, %r10;
	and.b32  	%r1072, %r1066, 255;
	add.s32 	%r1073, %r1072, %r9;
	max.s32 	%r1074, %r1073, 128;
	add.s32 	%r1075, %r1074, -128;
	min.s32 	%r1076, %r1075, %r11;
	shr.s32 	%r1077, %r1067, 8;
	add.s32 	%r1078, %r1077, %r8;
	max.s32 	%r1079, %r1078, 0;
	min.s32 	%r1080, %r1079, %r10;
	and.b32  	%r1081, %r1067, 255;
	add.s32 	%r1082, %r1081, %r9;
	max.s32 	%r1083, %r1082, 128;
	add.s32 	%r1084, %r1083, -128;
	min.s32 	%r1085, %r1084, %r11;
	mad.lo.s32 	%r1086, %r1076, %r2, %r1071;
	cvt.s64.s32 	%rd185, %r1086;
	add.s64 	%rd186, %rd4, %rd185;
	ld.global.nc.u8 	%rs177, [%rd186];
	cvt.u16.u8 	%rs178, %rs177;
	mad.lo.s32 	%r1087, %r1085, %r2, %r1080;
	cvt.s64.s32 	%rd187, %r1087;
	add.s64 	%rd188, %rd4, %rd187;
	ld.global.nc.u8 	%rs179, [%rd188];
	cvt.u16.u8 	%rs180, %rs179;
	setp.lt.u16 	%p46, %rs178, %rs180;
	selp.b32 	%r1088, 4096, 0, %p46;
	or.b32  	%r1089, %r1088, %r1065;
	ld.const.v2.u32 	{%r1090, %r1091}, [c_brief_pairs+360];
	shr.s32 	%r1092, %r1090, 8;
	add.s32 	%r1093, %r1092, %r8;
	max.s32 	%r1094, %r1093, 0;
	min.s32 	%r1095, %r1094, %r10;
	and.b32  	%r1096, %r1090, 255;
	add.s32 	%r1097, %r1096, %r9;
	max.s32 	%r1098, %r1097, 128;
	add.s32 	%r1099, %r1098, -128;
	min.s32 	%r1100, %r1099, %r11;
	shr.s32 	%r1101, %r1091, 8;
	add.s32 	%r1102, %r1101, %r8;
	max.s32 	%r1103, %r1102, 0;
	min.s32 	%r1104, %r1103, %r10;
	and.b32  	%r1105, %r1091, 255;
	add.s32 	%r1106, %r1105, %r9;
	max.s32 	%r1107, %r1106, 128;
	add.s32 	%r1108, %r1107, -128;
	min.s32 	%r1109, %r1108, %r11;
	mad.lo.s32 	%r1110, %r1100, %r2, %r1095;
	cvt.s64.s32 	%rd189, %r1110;
	add.s64 	%rd190, %rd4, %rd189;
	ld.global.nc.u8 	%rs181, [%rd190];
	cvt.u16.u8 	%rs182, %rs181;
	mad.lo.s32 	%r1111, %r1109, %r2, %r1104;
	cvt.s64.s32 	%rd191, %r1111;
	add.s64 	%rd192, %rd4, %rd191;
	ld.global.nc.u8 	%rs183, [%rd192];
	cvt.u16.u8 	%rs184, %rs183;
	setp.lt.u16 	%p47, %rs182, %rs184;
	selp.b32 	%r1112, 8192, 0, %p47;
	or.b32  	%r1113, %r1112, %r1089;
	ld.const.v2.u32 	{%r1114, %r1115}, [c_brief_pairs+368];
	shr.s32 	%r1116, %r1114, 8;
	add.s32 	%r1117, %r1116, %r8;
	max.s32 	%r1118, %r1117, 0;
	min.s32 	%r1119, %r1118, %r10;
	and.b32  	%r1120, %r1114, 255;
	add.s32 	%r1121, %r1120, %r9;
	max.s32 	%r1122, %r1121, 128;
	add.s32 	%r1123, %r1122, -128;
	min.s32 	%r1124, %r1123, %r11;
	shr.s32 	%r1125, %r1115, 8;
	add.s32 	%r1126, %r1125, %r8;
	max.s32 	%r1127, %r1126, 0;
	min.s32 	%r1128, %r1127, %r10;
	and.b32  	%r1129, %r1115, 255;
	add.s32 	%r1130, %r1129, %r9;
	max.s32 	%r1131, %r1130, 128;
	add.s32 	%r1132, %r1131, -128;
	min.s32 	%r1133, %r1132, %r11;
	mad.lo.s32 	%r1134, %r1124, %r2, %r1119;
	cvt.s64.s32 	%rd193, %r1134;
	add.s64 	%rd194, %rd4, %rd193;
	ld.global.nc.u8 	%rs185, [%rd194];
	cvt.u16.u8 	%rs186, %rs185;
	mad.lo.s32 	%r1135, %r1133, %r2, %r1128;
	cvt.s64.s32 	%rd195, %r1135;
	add.s64 	%rd196, %rd4, %rd195;
	ld.global.nc.u8 	%rs187, [%rd196];
	cvt.u16.u8 	%rs188, %rs187;
	setp.lt.u16 	%p48, %rs186, %rs188;
	selp.b32 	%r1136, 16384, 0, %p48;
	or.b32  	%r1137, %r1136, %r1113;
	ld.const.v2.u32 	{%r1138, %r1139}, [c_brief_pairs+376];
	shr.s32 	%r1140, %r1138, 8;
	add.s32 	%r1141, %r1140, %r8;
	max.s32 	%r1142, %r1141, 0;
	min.s32 	%r1143, %r1142, %r10;
	and.b32  	%r1144, %r1138, 255;
	add.s32 	%r1145, %r1144, %r9;
	max.s32 	%r1146, %r1145, 128;
	add.s32 	%r1147, %r1146, -128;
	min.s32 	%r1148, %r1147, %r11;
	shr.s32 	%r1149, %r1139, 8;
	add.s32 	%r1150, %r1149, %r8;
	max.s32 	%r1151, %r1150, 0;
	min.s32 	%r1152, %r1151, %r10;
	and.b32  	%r1153, %r1139, 255;
	add.s32 	%r1154, %r1153, %r9;
	max.s32 	%r1155, %r1154, 128;
	add.s32 	%r1156, %r1155, -128;
	min.s32 	%r1157, %r1156, %r11;
	mad.lo.s32 	%r1158, %r1148, %r2, %r1143;
	cvt.s64.s32 	%rd197, %r1158;
	add.s64 	%rd198, %rd4, %rd197;
	ld.global.nc.u8 	%rs189, [%rd198];
	cvt.u16.u8 	%rs190, %rs189;
	mad.lo.s32 	%r1159, %r1157, %r2, %r1152;
	cvt.s64.s32 	%rd199, %r1159;
	add.s64 	%rd200, %rd4, %rd199;
	ld.global.nc.u8 	%rs191, [%rd200];
	cvt.u16.u8 	%rs192, %rs191;
	setp.lt.u16 	%p49, %rs190, %rs192;
	selp.b32 	%r1160, 32768, 0, %p49;
	or.b32  	%r1161, %r1160, %r1137;
	ld.const.v2.u32 	{%r1162, %r1163}, [c_brief_pairs+384];
	shr.s32 	%r1164, %r1162, 8;
	add.s32 	%r1165, %r1164, %r8;
	max.s32 	%r1166, %r1165, 0;
	min.s32 	%r1167, %r1166, %r10;
	and.b32  	%r1168, %r1162, 255;
	add.s32 	%r1169, %r1168, %r9;
	max.s32 	%r1170, %r1169, 128;
	add.s32 	%r1171, %r1170, -128;
	min.s32 	%r1172, %r1171, %r11;
	shr.s32 	%r1173, %r1163, 8;
	add.s32 	%r1174, %r1173, %r8;
	max.s32 	%r1175, %r1174, 0;
	min.s32 	%r1176, %r1175, %r10;
	and.b32  	%r1177, %r1163, 255;
	add.s32 	%r1178, %r1177, %r9;
	max.s32 	%r1179, %r1178, 128;
	add.s32 	%r1180, %r1179, -128;
	min.s32 	%r1181, %r1180, %r11;
	mad.lo.s32 	%r1182, %r1172, %r2, %r1167;
	cvt.s64.s32 	%rd201, %r1182;
	add.s64 	%rd202, %rd4, %rd201;
	ld.global.nc.u8 	%rs193, [%rd202];
	cvt.u16.u8 	%rs194, %rs193;
	mad.lo.s32 	%r1183, %r1181, %r2, %r1176;
	cvt.s64.s32 	%rd203, %r1183;
	add.s64 	%rd204, %rd4, %rd203;
	ld.global.nc.u8 	%rs195, [%rd204];
	cvt.u16.u8 	%rs196, %rs195;
	setp.lt.u16 	%p50, %rs194, %rs196;
	selp.b32 	%r1184, 65536, 0, %p50;
	or.b32  	%r1185, %r1184, %r1161;
	ld.const.v2.u32 	{%r1186, %r1187}, [c_brief_pairs+392];
	shr.s32 	%r1188, %r1186, 8;
	add.s32 	%r1189, %r1188, %r8;
	max.s32 	%r1190, %r1189, 0;
	min.s32 	%r1191, %r1190, %r10;
	and.b32  	%r1192, %r1186, 255;
	add.s32 	%r1193, %r1192, %r9;
	max.s32 	%r1194, %r1193, 128;
	add.s32 	%r1195, %r1194, -128;
	min.s32 	%r1196, %r1195, %r11;
	shr.s32 	%r1197, %r1187, 8;
	add.s32 	%r1198, %r1197, %r8;
	max.s32 	%r1199, %r1198, 0;
	min.s32 	%r1200, %r1199, %r10;
	and.b32  	%r1201, %r1187, 255;
	add.s32 	%r1202, %r1201, %r9;
	max.s32 	%r1203, %r1202, 128;
	add.s32 	%r1204, %r1203, -128;
	min.s32 	%r1205, %r1204, %r11;
	mad.lo.s32 	%r1206, %r1196, %r2, %r1191;
	cvt.s64.s32 	%rd205, %r1206;
	add.s64 	%rd206, %rd4, %rd205;
	ld.global.nc.u8 	%rs197, [%rd206];
	cvt.u16.u8 	%rs198, %rs197;
	mad.lo.s32 	%r1207, %r1205, %r2, %r1200;
	cvt.s64.s32 	%rd207, %r1207;
	add.s64 	%rd208, %rd4, %rd207;
	ld.global.nc.u8 	%rs199, [%rd208];
	cvt.u16.u8 	%rs200, %rs199;
	setp.lt.u16 	%p51, %rs198, %rs200;
	selp.b32 	%r1208, 131072, 0, %p51;
	or.b32  	%r1209, %r1208, %r1185;
	ld.const.v2.u32 	{%r1210, %r1211}, [c_brief_pairs+400];
	shr.s32 	%r1212, %r1210, 8;
	add.s32 	%r1213, %r1212, %r8;
	max.s32 	%r1214, %r1213, 0;
	min.s32 	%r1215, %r1214, %r10;
	and.b32  	%r1216, %r1210, 255;
	add.s32 	%r1217, %r1216, %r9;
	max.s32 	%r1218, %r1217, 128;
	add.s32 	%r1219, %r1218, -128;
	min.s32 	%r1220, %r1219, %r11;
	shr.s32 	%r1221, %r1211, 8;
	add.s32 	%r1222, %r1221, %r8;
	max.s32 	%r1223, %r1222, 0;
	min.s32 	%r1224, %r1223, %r10;
	and.b32  	%r1225, %r1211, 255;
	add.s32 	%r1226, %r1225, %r9;
	max.s32 	%r1227, %r1226, 128;
	add.s32 	%r1228, %r1227, -128;
	min.s32 	%r1229, %r1228, %r11;
	mad.lo.s32 	%r1230, %r1220, %r2, %r1215;
	cvt.s64.s32 	%rd209, %r1230;
	add.s64 	%rd210, %rd4, %rd209;
	ld.global.nc.u8 	%rs201, [%rd210];
	cvt.u16.u8 	%rs202, %rs201;
	mad.lo.s32 	%r1231, %r1229, %r2, %r1224;
	cvt.s64.s32 	%rd211, %r1231;
	add.s64 	%rd212, %rd4, %rd211;
	ld.global.nc.u8 	%rs203, [%rd212];
	cvt.u16.u8 	%rs204, %rs203;
	setp.lt.u16 	%p52, %rs202, %rs204;
	selp.b32 	%r1232, 262144, 0, %p52;
	or.b32  	%r1233, %r1232, %r1209;
	ld.const.v2.u32 	{%r1234, %r1235}, [c_brief_pairs+408];
	shr.s32 	%r1236, %r1234, 8;
	add.s32 	%r1237, %r1236, %r8;
	max.s32 	%r1238, %r1237, 0;
	min.s32 	%r1239, %r1238, %r10;
	and.b32  	%r1240, %r1234, 255;
	add.s32 	%r1241, %r1240, %r9;
	max.s32 	%r1242, %r1241, 128;
	add.s32 	%r1243, %r1242, -128;
	min.s32 	%r1244, %r1243, %r11;
	shr.s32 	%r1245, %r1235, 8;
	add.s32 	%r1246, %r1245, %r8;
	max.s32 	%r1247, %r1246, 0;
	min.s32 	%r1248, %r1247, %r10;
	and.b32  	%r1249, %r1235, 255;
	add.s32 	%r1250, %r1249, %r9;
	max.s32 	%r1251, %r1250, 128;
	add.s32 	%r1252, %r1251, -128;
	min.s32 	%r1253, %r1252, %r11;
	mad.lo.s32 	%r1254, %r1244, %r2, %r1239;
	cvt.s64.s32 	%rd213, %r1254;
	add.s64 	%rd214, %rd4, %rd213;
	ld.global.nc.u8 	%rs205, [%rd214];
	cvt.u16.u8 	%rs206, %rs205;
	mad.lo.s32 	%r1255, %r1253, %r2, %r1248;
	cvt.s64.s32 	%rd215, %r1255;
	add.s64 	%rd216, %rd4, %rd215;
	ld.global.nc.u8 	%rs207, [%rd216];
	cvt.u16.u8 	%rs208, %rs207;
	setp.lt.u16 	%p53, %rs206, %rs208;
	selp.b32 	%r1256, 524288, 0, %p53;
	or.b32  	%r1257, %r1256, %r1233;
	ld.const.v2.u32 	{%r1258, %r1259}, [c_brief_pairs+416];
	shr.s32 	%r1260, %r1258, 8;
	add.s32 	%r1261, %r1260, %r8;
	max.s32 	%r1262, %r1261, 0;
	min.s32 	%r1263, %r1262, %r10;
	and.b32  	%r1264, %r1258, 255;
	add.s32 	%r1265, %r1264, %r9;
	max.s32 	%r1266, %r1265, 128;
	add.s32 	%r1267, %r1266, -128;
	min.s32 	%r1268, %r1267, %r11;
	shr.s32 	%r1269, %r1259, 8;
	add.s32 	%r1270, %r1269, %r8;
	max.s32 	%r1271, %r1270, 0;
	min.s32 	%r1272, %r1271, %r10;
	and.b32  	%r1273, %r1259, 255;
	add.s32 	%r1274, %r1273, %r9;
	max.s32 	%r1275, %r1274, 128;
	add.s32 	%r1276, %r1275, -128;
	min.s32 	%r1277, %r1276, %r11;
	mad.lo.s32 	%r1278, %r1268, %r2, %r1263;
	cvt.s64.s32 	%rd217, %r1278;
	add.s64 	%rd218, %rd4, %rd217;
	ld.global.nc.u8 	%rs209, [%rd218];
	cvt.u16.u8 	%rs210, %rs209;
	mad.lo.s32 	%r1279, %r1277, %r2, %r1272;
	cvt.s64.s32 	%rd219, %r1279;
	add.s64 	%rd220, %rd4, %rd219;
	ld.global.nc.u8 	%rs211, [%rd220];
	cvt.u16.u8 	%rs212, %rs211;
	setp.lt.u16 	%p54, %rs210, %rs212;
	selp.b32 	%r1280, 1048576, 0, %p54;
	or.b32  	%r1281, %r1280, %r1257;
	ld.const.v2.u32 	{%r1282, %r1283}, [c_brief_pairs+424];
	shr.s32 	%r1284, %r1282, 8;
	add.s32 	%r1285, %r1284, %r8;
	max.s32 	%r1286, %r1285, 0;
	min.s32 	%r1287, %r1286, %r10;
	and.b32  	%r1288, %r1282, 255;
	add.s32 	%r1289, %r1288, %r9;
	max.s32 	%r1290, %r1289, 128;
	add.s32 	%r1291, %r1290, -128;
	min.s32 	%r1292, %r1291, %r11;
	shr.s32 	%r1293, %r1283, 8;
	add.s32 	%r1294, %r1293, %r8;
	max.s32 	%r1295, %r1294, 0;
	min.s32 	%r1296, %r1295, %r10;
	and.b32  	%r1297, %r1283, 255;
	add.s32 	%r1298, %r1297, %r9;
	max.s32 	%r1299, %r1298, 128;
	add.s32 	%r1300, %r1299, -128;
	min.s32 	%r1301, %r1300, %r11;
	mad.lo.s32 	%r1302, %r1292, %r2, %r1287;
	cvt.s64.s32 	%rd221, %r1302;
	add.s64 	%rd222, %rd4, %rd221;
	ld.global.nc.u8 	%rs213, [%rd222];
	cvt.u16.u8 	%rs214, %rs213;
	mad.lo.s32 	%r1303, %r1301, %r2, %r1296;
	cvt.s64.s32 	%rd223, %r1303;
	add.s64 	%rd224, %rd4, %rd223;
	ld.global.nc.u8 	%rs215, [%rd224];
	cvt.u16.u8 	%rs216, %rs215;
	setp.lt.u16 	%p55, %rs214, %rs216;
	selp.b32 	%r1304, 2097152, 0, %p55;
	or.b32  	%r1305, %r1304, %r1281;
	ld.const.v2.u32 	{%r1306, %r1307}, [c_brief_pairs+432];
	shr.s32 	%r1308, %r1306, 8;
	add.s32 	%r1309, %r1308, %r8;
	max.s32 	%r1310, %r1309, 0;
	min.s32 	%r1311, %r1310, %r10;
	and.b32  	%r1312, %r1306, 255;
	add.s32 	%r1313, %r1312, %r9;
	max.s32 	%r1314, %r1313, 128;
	add.s32 	%r1315, %r1314, -128;
	min.s32 	%r1316, %r1315, %r11;
	shr.s32 	%r1317, %r1307, 8;
	add.s32 	%r1318, %r1317, %r8;
	max.s32 	%r1319, %r1318, 0;
	min.s32 	%r1320, %r1319, %r10;
	and.b32  	%r1321, %r1307, 255;
	add.s32 	%r1322, %r1321, %r9;
	max.s32 	%r1323, %r1322, 128;
	add.s32 	%r1324, %r1323, -128;
	min.s32 	%r1325, %r1324, %r11;
	mad.lo.s32 	%r1326, %r1316, %r2, %r1311;
	cvt.s64.s32 	%rd225, %r1326;
	add.s64 	%rd226, %rd4, %rd225;
	ld.global.nc.u8 	%rs217, [%rd226];
	cvt.u16.u8 	%rs218, %rs217;
	mad.lo.s32 	%r1327, %r1325, %r2, %r1320;
	cvt.s64.s32 	%rd227, %r1327;
	add.s64 	%rd228, %rd4, %rd227;
	ld.global.nc.u8 	%rs219, [%rd228];
	cvt.u16.u8 	%rs220, %rs219;
	setp.lt.u16 	%p56, %rs218, %rs220;
	selp.b32 	%r1328, 4194304, 0, %p56;
	or.b32  	%r1329, %r1328, %r1305;
	ld.const.v2.u32 	{%r1330, %r1331}, [c_brief_pairs+440];
	shr.s32 	%r1332, %r1330, 8;
	add.s32 	%r1333, %r1332, %r8;
	max.s32 	%r1334, %r1333, 0;
	min.s32 	%r1335, %r1334, %r10;
	and.b32  	%r1336, %r1330, 255;
	add.s32 	%r1337, %r1336, %r9;
	max.s32 	%r1338, %r1337, 128;
	add.s32 	%r1339, %r1338, -128;
	min.s32 	%r1340, %r1339, %r11;
	shr.s32 	%r1341, %r1331, 8;
	add.s32 	%r1342, %r1341, %r8;
	max.s32 	%r1343, %r1342, 0;
	min.s32 	%r1344, %r1343, %r10;
	and.b32  	%r1345, %r1331, 255;
	add.s32 	%r1346, %r1345, %r9;
	max.s32 	%r1347, %r1346, 128;
	add.s32 	%r1348, %r1347, -128;
	min.s32 	%r1349, %r1348, %r11;
	mad.lo.s32 	%r1350, %r1340, %r2, %r1335;
	cvt.s64.s32 	%rd229, %r1350;
	add.s64 	%rd230, %rd4, %rd229;
	ld.global.nc.u8 	%rs221, [%rd230];
	cvt.u16.u8 	%rs222, %rs221;
	mad.lo.s32 	%r1351, %r1349, %r2, %r1344;
	cvt.s64.s32 	%rd231, %r1351;
	add.s64 	%rd232, %rd4, %rd231;
	ld.global.nc.u8 	%rs223, [%rd232];
	cvt.u16.u8 	%rs224, %rs223;
	setp.lt.u16 	%p57, %rs222, %rs224;
	selp.b32 	%r1352, 8388608, 0, %p57;
	or.b32  	%r1353, %r1352, %r1329;
	ld.const.v2.u32 	{%r1354, %r1355}, [c_brief_pairs+448];
	shr.s32 	%r1356, %r1354, 8;
	add.s32 	%r1357, %r1356, %r8;
	max.s32 	%r1358, %r1357, 0;
	min.s32 	%r1359, %r1358, %r10;
	and.b32  	%r1360, %r1354, 255;
	add.s32 	%r1361, %r1360, %r9;
	max.s32 	%r1362, %r1361, 128;
	add.s32 	%r1363, %r1362, -128;
	min.s32 	%r1364, %r1363, %r11;
	shr.s32 	%r1365, %r1355, 8;
	add.s32 	%r1366, %r1365, %r8;
	max.s32 	%r1367, %r1366, 0;
	min.s32 	%r1368, %r1367, %r10;
	and.b32  	%r1369, %r1355, 255;
	add.s32 	%r1370, %r1369, %r9;
	max.s32 	%r1371, %r1370, 128;
	add.s32 	%r1372, %r1371, -128;
	min.s32 	%r1373, %r1372, %r11;
	mad.lo.s32 	%r1374, %r1364, %r2, %r1359;
	cvt.s64.s32 	%rd233, %r1374;
	add.s64 	%rd234, %rd4, %rd233;
	ld.global.nc.u8 	%rs225, [%rd234];
	cvt.u16.u8 	%rs226, %rs225;
	mad.lo.s32 	%r1375, %r1373, %r2, %r1368;
	cvt.s64.s32 	%rd235, %r1375;
	add.s64 	%rd236, %rd4, %rd235;
	ld.global.nc.u8 	%rs227, [%rd236];
	cvt.u16.u8 	%rs228, %rs227;
	setp.lt.u16 	%p58, %rs226, %rs228;
	selp.b32 	%r1376, 16777216, 0, %p58;
	or.b32  	%r1377, %r1376, %r1353;
	ld.const.v2.u32 	{%r1378, %r1379}, [c_brief_pairs+456];
	shr.s32 	%r1380, %r1378, 8;
	add.s32 	%r1381, %r1380, %r8;
	max.s32 	%r1382, %r1381, 0;
	min.s32 	%r1383, %r1382, %r10;
	and.b32  	%r1384, %r1378, 255;
	add.s32 	%r1385, %r1384, %r9;
	max.s32 	%r1386, %r1385, 128;
	add.s32 	%r1387, %r1386, -128;
	min.s32 	%r1388, %r1387, %r11;
	shr.s32 	%r1389, %r1379, 8;
	add.s32 	%r1390, %r1389, %r8;
	max.s32 	%r1391, %r1390, 0;
	min.s32 	%r1392, %r1391, %r10;
	and.b32  	%r1393, %r1379, 255;
	add.s32 	%r1394, %r1393, %r9;
	max.s32 	%r1395, %r1394, 128;
	add.s32 	%r1396, %r1395, -128;
	min.s32 	%r1397, %r1396, %r11;
	mad.lo.s32 	%r1398, %r1388, %r2, %r1383;
	cvt.s64.s32 	%rd237, %r1398;
	add.s64 	%rd238, %rd4, %rd237;
	ld.global.nc.u8 	%rs229, [%rd238];
	cvt.u16.u8 	%rs230, %rs229;
	mad.lo.s32 	%r1399, %r1397, %r2, %r1392;
	cvt.s64.s32 	%rd239, %r1399;
	add.s64 	%rd240, %rd4, %rd239;
	ld.global.nc.u8 	%rs231, [%rd240];
	cvt.u16.u8 	%rs232, %rs231;
	setp.lt.u16 	%p59, %rs230, %rs232;
	selp.b32 	%r1400, 33554432, 0, %p59;
	or.b32  	%r1401, %r1400, %r1377;
	ld.const.v2.u32 	{%r1402, %r1403}, [c_brief_pairs+464];
	shr.s32 	%r1404, %r1402, 8;
	add.s32 	%r1405, %r1404, %r8;
	max.s32 	%r1406, %r1405, 0;
	min.s32 	%r1407, %r1406, %r10;
	and.b32  	%r1408, %r1402, 255;
	add.s32 	%r1409, %r1408, %r9;
	max.s32 	%r1410, %r1409, 128;
	add.s32 	%r1411, %r1410, -128;
	min.s32 	%r1412, %r1411, %r11;
	shr.s32 	%r1413, %r1403, 8;
	add.s32 	%r1414, %r1413, %r8;
	max.s32 	%r1415, %r1414, 0;
	min.s32 	%r1416, %r1415, %r10;
	and.b32  	%r1417, %r1403, 255;
	add.s32 	%r1418, %r1417, %r9;
	max.s32 	%r1419, %r1418, 128;
	add.s32 	%r1420, %r1419, -128;
	min.s32 	%r1421, %r1420, %r11;
	mad.lo.s32 	%r1422, %r1412, %r2, %r1407;
	cvt.s64.s32 	%rd241, %r1422;
	add.s64 	%rd242, %rd4, %rd241;
	ld.global.nc.u8 	%rs233, [%rd242];
	cvt.u16.u8 	%rs234, %rs233;
	mad.lo.s32 	%r1423, %r1421, %r2, %r1416;
	cvt.s64.s32 	%rd243, %r1423;
	add.s64 	%rd244, %rd4, %rd243;
	ld.global.nc.u8 	%rs235, [%rd244];
	cvt.u16.u8 	%rs236, %rs235;
	setp.lt.u16 	%p60, %rs234, %rs236;
	selp.b32 	%r1424, 67108864, 0, %p60;
	or.b32  	%r1425, %r1424, %r1401;
	ld.const.v2.u32 	{%r1426, %r1427}, [c_brief_pairs+472];
	shr.s32 	%r1428, %r1426, 8;
	add.s32 	%r1429, %r1428, %r8;
	max.s32 	%r1430, %r1429, 0;
	min.s32 	%r1431, %r1430, %r10;
	and.b32  	%r1432, %r1426, 255;
	add.s32 	%r1433, %r1432, %r9;
	max.s32 	%r1434, %r1433, 128;
	add.s32 	%r1435, %r1434, -128;
	min.s32 	%r1436, %r1435, %r11;
	shr.s32 	%r1437, %r1427, 8;
	add.s32 	%r1438, %r1437, %r8;
	max.s32 	%r1439, %r1438, 0;
	min.s32 	%r1440, %r1439, %r10;
	and.b32  	%r1441, %r1427, 255;
	add.s32 	%r1442, %r1441, %r9;
	max.s32 	%r1443, %r1442, 128;
	add.s32 	%r1444, %r1443, -128;
	min.s32 	%r1445, %r1444, %r11;
	mad.lo.s32 	%r1446, %r1436, %r2, %r1431;
	cvt.s64.s32 	%rd245, %r1446;
	add.s64 	%rd246, %rd4, %rd245;
	ld.global.nc.u8 	%rs237, [%rd246];
	cvt.u16.u8 	%rs238, %rs237;
	mad.lo.s32 	%r1447, %r1445, %r2, %r1440;
	cvt.s64.s32 	%rd247, %r1447;
	add.s64 	%rd248, %rd4, %rd247;
	ld.global.nc.u8 	%rs239, [%rd248];
	cvt.u16.u8 	%rs240, %rs239;
	setp.lt.u16 	%p61, %rs238, %rs240;
	selp.b32 	%r1448, 134217728, 0, %p61;
	or.b32  	%r1449, %r1448, %r1425;
	ld.const.v2.u32 	{%r1450, %r1451}, [c_brief_pairs+480];
	shr.s32 	%r1452, %r1450, 8;
	add.s32 	%r1453, %r1452, %r8;
	max.s32 	%r1454, %r1453, 0;
	min.s32 	%r1455, %r1454, %r10;
	and.b32  	%r1456, %r1450, 255;
	add.s32 	%r1457, %r1456, %r9;
	max.s32 	%r1458, %r1457, 128;
	add.s32 	%r1459, %r1458, -128;
	min.s32 	%r1460, %r1459, %r11;
	shr.s32 	%r1461, %r1451, 8;
	add.s32 	%r1462, %r1461, %r8;
	max.s32 	%r1463, %r1462, 0;
	min.s32 	%r1464, %r1463, %r10;
	and.b32  	%r1465, %r1451, 255;
	add.s32 	%r1466, %r1465, %r9;
	max.s32 	%r1467, %r1466, 128;
	add.s32 	%r1468, %r1467, -128;
	min.s32 	%r1469, %r1468, %r11;
	mad.lo.s32 	%r1470, %r1460, %r2, %r1455;
	cvt.s64.s32 	%rd249, %r1470;
	add.s64 	%rd250, %rd4, %rd249;
	ld.global.nc.u8 	%rs241, [%rd250];
	cvt.u16.u8 	%rs242, %rs241;
	mad.lo.s32 	%r1471, %r1469, %r2, %r1464;
	cvt.s64.s32 	%rd251, %r1471;
	add.s64 	%rd252, %rd4, %rd251;
	ld.global.nc.u8 	%rs243, [%rd252];
	cvt.u16.u8 	%rs244, %rs243;
	setp.lt.u16 	%p62, %rs242, %rs244;
	selp.b32 	%r1472, 268435456, 0, %p62;
	or.b32  	%r1473, %r1472, %r1449;
	ld.const.v2.u32 	{%r1474, %r1475}, [c_brief_pairs+488];
	shr.s32 	%r1476, %r1474, 8;
	add.s32 	%r1477, %r1476, %r8;
	max.s32 	%r1478, %r1477, 0;
	min.s32 	%r1479, %r1478, %r10;
	and.b32  	%r1480, %r1474, 255;
	add.s32 	%r1481, %r1480, %r9;
	max.s32 	%r1482, %r1481, 128;
	add.s32 	%r1483, %r1482, -128;
	min.s32 	%r1484, %r1483, %r11;
	shr.s32 	%r1485, %r1475, 8;
	add.s32 	%r1486, %r1485, %r8;
	max.s32 	%r1487, %r1486, 0;
	min.s32 	%r1488, %r1487, %r10;
	and.b32  	%r1489, %r1475, 255;
	add.s32 	%r1490, %r1489, %r9;
	max.s32 	%r1491, %r1490, 128;
	add.s32 	%r1492, %r1491, -128;
	min.s32 	%r1493, %r1492, %r11;
	mad.lo.s32 	%r1494, %r1484, %r2, %r1479;
	cvt.s64.s32 	%rd253, %r1494;
	add.s64 	%rd254, %rd4, %rd253;
	ld.global.nc.u8 	%rs245, [%rd254];
	cvt.u16.u8 	%rs246, %rs245;
	mad.lo.s32 	%r1495, %r1493, %r2, %r1488;
	cvt.s64.s32 	%rd255, %r1495;
	add.s64 	%rd256, %rd4, %rd255;
	ld.global.nc.u8 	%rs247, [%rd256];
	cvt.u16.u8 	%rs248, %rs247;
	setp.lt.u16 	%p63, %rs246, %rs248;
	selp.b32 	%r1496, 536870912, 0, %p63;
	or.b32  	%r1497, %r1496, %r1473;
	ld.const.v2.u32 	{%r1498, %r1499}, [c_brief_pairs+496];
	shr.s32 	%r1500, %r1498, 8;
	add.s32 	%r1501, %r1500, %r8;
	max.s32 	%r1502, %r1501, 0;
	min.s32 	%r1503, %r1502, %r10;
	and.b32  	%r1504, %r1498, 255;
	add.s32 	%r1505, %r1504, %r9;
	max.s32 	%r1506, %r1505, 128;
	add.s32 	%r1507, %r1506, -128;
	min.s32 	%r1508, %r1507, %r11;
	shr.s32 	%r1509, %r1499, 8;
	add.s32 	%r1510, %r1509, %r8;
	max.s32 	%r1511, %r1510, 0;
	min.s32 	%r1512, %r1511, %r10;
	and.b32  	%r1513, %r1499, 255;
	add.s32 	%r1514, %r1513, %r9;
	max.s32 	%r1515, %r1514, 128;
	add.s32 	%r1516, %r1515, -128;
	min.s32 	%r1517, %r1516, %r11;
	mad.lo.s32 	%r1518, %r1508, %r2, %r1503;
	cvt.s64.s32 	%rd257, %r1518;
	add.s64 	%rd258, %rd4, %rd257;
	ld.global.nc.u8 	%rs249, [%rd258];
	cvt.u16.u8 	%rs250, %rs249;
	mad.lo.s32 	%r1519, %r1517, %r2, %r1512;
	cvt.s64.s32 	%rd259, %r1519;
	add.s64 	%rd260, %rd4, %rd259;
	ld.global.nc.u8 	%rs251, [%rd260];
	cvt.u16.u8 	%rs252, %rs251;
	setp.lt.u16 	%p64, %rs250, %rs252;
	selp.b32 	%r1520, 1073741824, 0, %p64;
	or.b32  	%r1521, %r1520, %r1497;
	ld.const.v2.u32 	{%r1522, %r1523}, [c_brief_pairs+504];
	shr.s32 	%r1524, %r1522, 8;
	add.s32 	%r1525, %r1524, %r8;
	max.s32 	%r1526, %r1525, 0;
	min.s32 	%r1527, %r1526, %r10;
	and.b32  	%r1528, %r1522, 255;
	add.s32 	%r1529, %r1528, %r9;
	max.s32 	%r1530, %r1529, 128;
	add.s32 	%r1531, %r1530, -128;
	min.s32 	%r1532, %r1531, %r11;
	shr.s32 	%r1533, %r1523, 8;
	add.s32 	%r1534, %r1533, %r8;
	max.s32 	%r1535, %r1534, 0;
	min.s32 	%r1536, %r1535, %r10;
	and.b32  	%r1537, %r1523, 255;
	add.s32 	%r1538, %r1537, %r9;
	max.s32 	%r1539, %r1538, 128;
	add.s32 	%r1540, %r1539, -128;
	min.s32 	%r1541, %r1540, %r11;
	mad.lo.s32 	%r1542, %r1532, %r2, %r1527;
	cvt.s64.s32 	%rd261, %r1542;
	add.s64 	%rd262, %rd4, %rd261;
	ld.global.nc.u8 	%rs253, [%rd262];
	cvt.u16.u8 	%rs254, %rs253;
	mad.lo.s32 	%r1543, %r1541, %r2, %r1536;
	cvt.s64.s32 	%rd263, %r1543;
	add.s64 	%rd264, %rd4, %rd263;
	ld.global.nc.u8 	%rs255, [%rd264];
	cvt.u16.u8 	%rs256, %rs255;
	setp.lt.u16 	%p65, %rs254, %rs256;
	selp.b32 	%r1544, -2147483648, 0, %p65;
	or.b32  	%r1545, %r1544, %r1521;
	ld.const.v2.u32 	{%r1546, %r1547}, [c_brief_pairs+512];
	shr.s32 	%r1548, %r1546, 8;
	add.s32 	%r1549, %r1548, %r8;
	max.s32 	%r1550, %r1549, 0;
	min.s32 	%r1551, %r1550, %r10;
	and.b32  	%r1552, %r1546, 255;
	add.s32 	%r1553, %r1552, %r9;
	max.s32 	%r1554, %r1553, 128;
	add.s32 	%r1555, %r1554, -128;
	min.s32 	%r1556, %r1555, %r11;
	shr.s32 	%r1557, %r1547, 8;
	add.s32 	%r1558, %r1557, %r8;
	max.s32 	%r1559, %r1558, 0;
	min.s32 	%r1560, %r1559, %r10;
	and.b32  	%r1561, %r1547, 255;
	add.s32 	%r1562, %r1561, %r9;
	max.s32 	%r1563, %r1562, 128;
	add.s32 	%r1564, %r1563, -128;
	min.s32 	%r1565, %r1564, %r11;
	mad.lo.s32 	%r1566, %r1556, %r2, %r1551;
	cvt.s64.s32 	%rd265, %r1566;
	add.s64 	%rd266, %rd4, %rd265;
	ld.global.nc.u8 	%rs257, [%rd266];
	cvt.u16.u8 	%rs258, %rs257;
	mad.lo.s32 	%r1567, %r1565, %r2, %r1560;
	cvt.s64.s32 	%rd267, %r1567;
	add.s64 	%rd268, %rd4, %rd267;
	ld.global.nc.u8 	%rs259, [%rd268];
	cvt.u16.u8 	%rs260, %rs259;
	setp.lt.u16 	%p66, %rs258, %rs260;
	selp.u32 	%r1568, 1, 0, %p66;
	ld.const.v2.u32 	{%r1569, %r1570}, [c_brief_pairs+520];
	shr.s32 	%r1571, %r1569, 8;
	add.s32 	%r1572, %r1571, %r8;
	max.s32 	%r1573, %r1572, 0;
	min.s32 	%r1574, %r1573, %r10;
	and.b32  	%r1575, %r1569, 255;
	add.s32 	%r1576, %r1575, %r9;
	max.s32 	%r1577, %r1576, 128;
	add.s32 	%r1578, %r1577, -128;
	min.s32 	%r1579, %r1578, %r11;
	shr.s32 	%r1580, %r1570, 8;
	add.s32 	%r1581, %r1580, %r8;
	max.s32 	%r1582, %r1581, 0;
	min.s32 	%r1583, %r1582, %r10;
	and.b32  	%r1584, %r1570, 255;
	add.s32 	%r1585, %r1584, %r9;
	max.s32 	%r1586, %r1585, 128;
	add.s32 	%r1587, %r1586, -128;
	min.s32 	%r1588, %r1587, %r11;
	mad.lo.s32 	%r1589, %r1579, %r2, %r1574;
	cvt.s64.s32 	%rd269, %r1589;
	add.s64 	%rd270, %rd4, %rd269;
	ld.global.nc.u8 	%rs261, [%rd270];
	cvt.u16.u8 	%rs262, %rs261;
	mad.lo.s32 	%r1590, %r1588, %r2, %r1583;
	cvt.s64.s32 	%rd271, %r1590;
	add.s64 	%rd272, %rd4, %rd271;
	ld.global.nc.u8 	%rs263, [%rd272];
	cvt.u16.u8 	%rs264, %rs263;
	setp.lt.u16 	%p67, %rs262, %rs264;
	selp.b32 	%r1591, 2, 0, %p67;
	or.b32  	%r1592, %r1591, %r1568;
	ld.const.v2.u32 	{%r1593, %r1594}, [c_brief_pairs+528];
	shr.s32 	%r1595, %r1593, 8;
	add.s32 	%r1596, %r1595, %r8;
	max.s32 	%r1597, %r1596, 0;
	min.s32 	%r1598, %r1597, %r10;
	and.b32  	%r1599, %r1593, 255;
	add.s32 	%r1600, %r1599, %r9;
	max.s32 	%r1601, %r1600, 128;
	add.s32 	%r1602, %r1601, -128;
	min.s32 	%r1603, %r1602, %r11;
	shr.s32 	%r1604, %r1594, 8;
	add.s32 	%r1605, %r1604, %r8;
	max.s32 	%r1606, %r1605, 0;
	min.s32 	%r1607, %r1606, %r10;
	and.b32  	%r1608, %r1594, 255;
	add.s32 	%r1609, %r1608, %r9;
	max.s32 	%r1610, %r1609, 128;
	add.s32 	%r1611, %r1610, -128;
	min.s32 	%r1612, %r1611, %r11;
	mad.lo.s32 	%r1613, %r1603, %r2, %r1598;
	cvt.s64.s32 	%rd273, %r1613;
	add.s64 	%rd274, %rd4, %rd273;
	ld.global.nc.u8 	%rs265, [%rd274];
	cvt.u16.u8 	%rs266, %rs265;
	mad.lo.s32 	%r1614, %r1612, %r2, %r1607;
	cvt.s64.s32 	%rd275, %r1614;
	add.s64 	%rd276, %rd4, %rd275;
	ld.global.nc.u8 	%rs267, [%rd276];
	cvt.u16.u8 	%rs268, %rs267;
	setp.lt.u16 	%p68, %rs266, %rs268;
	selp.b32 	%r1615, 4, 0, %p68;
	or.b32  	%r1616, %r1615, %r1592;
	ld.const.v2.u32 	{%r1617, %r1618}, [c_brief_pairs+536];
	shr.s32 	%r1619, %r1617, 8;
	add.s32 	%r1620, %r1619, %r8;
	max.s32 	%r1621, %r1620, 0;
	min.s32 	%r1622, %r1621, %r10;
	and.b32  	%r1623, %r1617, 255;
	add.s32 	%r1624, %r1623, %r9;
	max.s32 	%r1625, %r1624, 128;
	add.s32 	%r1626, %r1625, -128;
	min.s32 	%r1627, %r1626, %r11;
	shr.s32 	%r1628, %r1618, 8;
	add.s32 	%r1629, %r1628, %r8;
	max.s32 	%r1630, %r1629, 0;
	min.s32 	%r1631, %r1630, %r10;
	and.b32  	%r1632, %r1618, 255;
	add.s32 	%r1633, %r1632, %r9;
	max.s32 	%r1634, %r1633, 128;
	add.s32 	%r1635, %r1634, -128;
	min.s32 	%r1636, %r1635, %r11;
	mad.lo.s32 	%r1637, %r1627, %r2, %r1622;
	cvt.s64.s32 	%rd277, %r1637;
	add.s64 	%rd278, %rd4, %rd277;
	ld.global.nc.u8 	%rs269, [%rd278];
	cvt.u16.u8 	%rs270, %rs269;
	mad.lo.s32 	%r1638, %r1636, %r2, %r1631;
	cvt.s64.s32 	%rd279, %r1638;
	add.s64 	%rd280, %rd4, %rd279;
	ld.global.nc.u8 	%rs271, [%rd280];
	cvt.u16.u8 	%rs272, %rs271;
	setp.lt.u16 	%p69, %rs270, %rs272;
	selp.b32 	%r1639, 8, 0, %p69;
	or.b32  	%r1640, %r1639, %r1616;
	ld.const.v2.u32 	{%r1641, %r1642}, [c_brief_pairs+544];
	shr.s32 	%r1643, %r1641, 8;
	add.s32 	%r1644, %r1643, %r8;
	max.s32 	%r1645, %r1644, 0;
	min.s32 	%r1646, %r1645, %r10;
	and.b32  	%r1647, %r1641, 255;
	add.s32 	%r1648, %r1647, %r9;
	max.s32 	%r1649, %r1648, 128;
	add.s32 	%r1650, %r1649, -128;
	min.s32 	%r1651, %r1650, %r11;
	shr.s32 	%r1652, %r1642, 8;
	add.s32 	%r1653, %r1652, %r8;
	max.s32 	%r1654, %r1653, 0;
	min.s32 	%r1655, %r1654, %r10;
	and.b32  	%r1656, %r1642, 255;
	add.s32 	%r1657, %r1656, %r9;
	max.s32 	%r1658, %r1657, 128;
	add.s32 	%r1659, %r1658, -128;
	min.s32 	%r1660, %r1659, %r11;
	mad.lo.s32 	%r1661, %r1651, %r2, %r1646;
	cvt.s64.s32 	%rd281, %r1661;
	add.s64 	%rd282, %rd4, %rd281;
	ld.global.nc.u8 	%rs273, [%rd282];
	cvt.u16.u8 	%rs274, %rs273;
	mad.lo.s32 	%r1662, %r1660, %r2, %r1655;
	cvt.s64.s32 	%rd283, %r1662;
	add.s64 	%rd284, %rd4, %rd283;
	ld.global.nc.u8 	%rs275, [%rd284];
	cvt.u16.u8 	%rs276, %rs275;
	setp.lt.u16 	%p70, %rs274, %rs276;
	selp.b32 	%r1663, 16, 0, %p70;
	or.b32  	%r1664, %r1663, %r1640;
	ld.const.v2.u32 	{%r1665, %r1666}, [c_brief_pairs+552];
	shr.s32 	%r1667, %r1665, 8;
	add.s32 	%r1668, %r1667, %r8;
	max.s32 	%r1669, %r1668, 0;
	min.s32 	%r1670, %r1669, %r10;
	and.b32  	%r1671, %r1665, 255;
	add.s32 	%r1672, %r1671, %r9;
	max.s32 	%r1673, %r1672, 128;
	add.s32 	%r1674, %r1673, -128;
	min.s32 	%r1675, %r1674, %r11;
	shr.s32 	%r1676, %r1666, 8;
	add.s32 	%r1677, %r1676, %r8;
	max.s32 	%r1678, %r1677, 0;
	min.s32 	%r1679, %r1678, %r10;
	and.b32  	%r1680, %r1666, 255;
	add.s32 	%r1681, %r1680, %r9;
	max.s32 	%r1682, %r1681, 128;
	add.s32 	%r1683, %r1682, -128;
	min.s32 	%r1684, %r1683, %r11;
	mad.lo.s32 	%r1685, %r1675, %r2, %r1670;
	cvt.s64.s32 	%rd285, %r1685;
	add.s64 	%rd286, %rd4, %rd285;
	ld.global.nc.u8 	%rs277, [%rd286];
	cvt.u16.u8 	%rs278, %rs277;
	mad.lo.s32 	%r1686, %r1684, %r2, %r1679;
	cvt.s64.s32 	%rd287, %r1686;
	add.s64 	%rd288, %rd4, %rd287;
	ld.global.nc.u8 	%rs279, [%rd288];
	cvt.u16.u8 	%rs280, %rs279;
	setp.lt.u16 	%p71, %rs278, %rs280;
	selp.b32 	%r1687, 32, 0, %p71;
	or.b32  	%r1688, %r1687, %r1664;
	ld.const.v2.u32 	{%r1689, %r1690}, [c_brief_pairs+560];
	shr.s32 	%r1691, %r1689, 8;
	add.s32 	%r1692, %r1691, %r8;
	max.s32 	%r1693, %r1692, 0;
	min.s32 	%r1694, %r1693, %r10;
	and.b32  	%r1695, %r1689, 255;
	add.s32 	%r1696, %r1695, %r9;
	max.s32 	%r1697, %r1696, 128;
	add.s32 	%r1698, %r1697, -128;
	min.s32 	%r1699, %r1698, %r11;
	shr.s32 	%r1700, %r1690, 8;
	add.s32 	%r1701, %r1700, %r8;
	max.s32 	%r1702, %r1701, 0;
	min.s32 	%r1703, %r1702, %r10;
	and.b32  	%r1704, %r1690, 255;
	add.s32 	%r1705, %r1704, %r9;
	max.s32 	%r1706, %r1705, 128;
	add.s32 	%r1707, %r1706, -128;
	min.s32 	%r1708, %r1707, %r11;
	mad.lo.s32 	%r1709, %r1699, %r2, %r1694;
	cvt.s64.s32 	%rd289, %r1709;
	add.s64 	%rd290, %rd4, %rd289;
	ld.global.nc.u8 	%rs281, [%rd290];
	cvt.u16.u8 	%rs282, %rs281;
	mad.lo.s32 	%r1710, %r1708, %r2, %r1703;
	cvt.s64.s32 	%rd291, %r1710;
	add.s64 	%rd292, %rd4, %rd291;
	ld.global.nc.u8 	%rs283, [%rd292];
	cvt.u16.u8 	%rs284, %rs283;
	setp.lt.u16 	%p72, %rs282, %rs284;
	selp.b32 	%r1711, 64, 0, %p72;
	or.b32  	%r1712, %r1711, %r1688;
	ld.const.v2.u32 	{%r1713, %r1714}, [c_brief_pairs+568];
	shr.s32 	%r1715, %r1713, 8;
	add.s32 	%r1716, %r1715, %r8;
	max.s32 	%r1717, %r1716, 0;
	min.s32 	%r1718, %r1717, %r10;
	and.b32  	%r1719, %r1713, 255;
	add.s32 	%r1720, %r1719, %r9;
	max.s32 	%r1721, %r1720, 128;
	add.s32 	%r1722, %r1721, -128;
	min.s32 	%r1723, %r1722, %r11;
	shr.s32 	%r1724, %r1714, 8;
	add.s32 	%r1725, %r1724, %r8;
	max.s32 	%r1726, %r1725, 0;
	min.s32 	%r1727, %r1726, %r10;
	and.b32  	%r1728, %r1714, 255;
	add.s32 	%r1729, %r1728, %r9;
	max.s32 	%r1730, %r1729, 128;
	add.s32 	%r1731, %r1730, -128;
	min.s32 	%r1732, %r1731, %r11;
	mad.lo.s32 	%r1733, %r1723, %r2, %r1718;
	cvt.s64.s32 	%rd293, %r1733;
	add.s64 	%rd294, %rd4, %rd293;
	ld.global.nc.u8 	%rs285, [%rd294];
	cvt.u16.u8 	%rs286, %rs285;
	mad.lo.s32 	%r1734, %r1732, %r2, %r1727;
	cvt.s64.s32 	%rd295, %r1734;
	add.s64 	%rd296, %rd4, %rd295;
	ld.global.nc.u8 	%rs287, [%rd296];
	cvt.u16.u8 	%rs288, %rs287;
	setp.lt.u16 	%p73, %rs286, %rs288;
	selp.b32 	%r1735, 128, 0, %p73;
	or.b32  	%r1736, %r1735, %r1712;
	ld.const.v2.u32 	{%r1737, %r1738}, [c_brief_pairs+576];
	shr.s32 	%r1739, %r1737, 8;
	add.s32 	%r1740, %r1739, %r8;
	max.s32 	%r1741, %r1740, 0;
	min.s32 	%r1742, %r1741, %r10;
	and.b32  	%r1743, %r1737, 255;
	add.s32 	%r1744, %r1743, %r9;
	max.s32 	%r1745, %r1744, 128;
	add.s32 	%r1746, %r1745, -128;
	min.s32 	%r1747, %r1746, %r11;
	shr.s32 	%r1748, %r1738, 8;
	add.s32 	%r1749, %r1748, %r8;
	max.s32 	%r1750, %r1749, 0;
	min.s32 	%r1751, %r1750, %r10;
	and.b32  	%r1752, %r1738, 255;
	add.s32 	%r1753, %r1752, %r9;
	max.s32 	%r1754, %r1753, 128;
	add.s32 	%r1755, %r1754, -128;
	min.s32 	%r1756, %r1755, %r11;
	mad.lo.s32 	%r1757, %r1747, %r2, %r1742;
	cvt.s64.s32 	%rd297, %r1757;
	add.s64 	%rd298, %rd4, %rd297;
	ld.global.nc.u8 	%rs289, [%rd298];
	cvt.u16.u8 	%rs290, %rs289;
	mad.lo.s32 	%r1758, %r1756, %r2, %r1751;
	cvt.s64.s32 	%rd299, %r1758;
	add.s64 	%rd300, %rd4, %rd299;
	ld.global.nc.u8 	%rs291, [%rd300];
	cvt.u16.u8 	%rs292, %rs291;
	setp.lt.u16 	%p74, %rs290, %rs292;
	selp.b32 	%r1759, 256, 0, %p74;
	or.b32  	%r1760, %r1759, %r1736;
	ld.const.v2.u32 	{%r1761, %r1762}, [c_brief_pairs+584];
	shr.s32 	%r1763, %r1761, 8;
	add.s32 	%r1764, %r1763, %r8;
	max.s32 	%r1765, %r1764, 0;
	min.s32 	%r1766, %r1765, %r10;
	and.b32  	%r1767, %r1761, 255;
	add.s32 	%r1768, %r1767, %r9;
	max.s32 	%r1769, %r1768, 128;
	add.s32 	%r1770, %r1769, -128;
	min.s32 	%r1771, %r1770, %r11;
	shr.s32 	%r1772, %r1762, 8;
	add.s32 	%r1773, %r1772, %r8;
	max.s32 	%r1774, %r1773, 0;
	min.s32 	%r1775, %r1774, %r10;
	and.b32  	%r1776, %r1762, 255;
	add.s32 	%r1777, %r1776, %r9;
	max.s32 	%r1778, %r1777, 128;
	add.s32 	%r1779, %r1778, -128;
	min.s32 	%r1780, %r1779, %r11;
	mad.lo.s32 	%r1781, %r1771, %r2, %r1766;
	cvt.s64.s32 	%rd301, %r1781;
	add.s64 	%rd302, %rd4, %rd301;
	ld.global.nc.u8 	%rs293, [%rd302];
	cvt.u16.u8 	%rs294, %rs293;
	mad.lo.s32 	%r1782, %r1780, %r2, %r1775;
	cvt.s64.s32 	%rd303, %r1782;
	add.s64 	%rd304, %rd4, %rd303;
	ld.global.nc.u8 	%rs295, [%rd304];
	cvt.u16.u8 	%rs296, %rs295;
	setp.lt.u16 	%p75, %rs294, %rs296;
	selp.b32 	%r1783, 512, 0, %p75;
	or.b32  	%r1784, %r1783, %r1760;
	ld.const.v2.u32 	{%r1785, %r1786}, [c_brief_pairs+592];
	shr.s32 	%r1787, %r1785, 8;
	add.s32 	%r1788, %r1787, %r8;
	max.s32 	%r1789, %r1788, 0;
	min.s32 	%r1790, %r1789, %r10;
	and.b32  	%r1791, %r1785, 255;
	add.s32 	%r1792, %r1791, %r9;
	max.s32 	%r1793, %r1792, 128;
	add.s32 	%r1794, %r1793, -128;
	min.s32 	%r1795, %r1794, %r11;
	shr.s32 	%r1796, %r1786, 8;
	add.s32 	%r1797, %r1796, %r8;
	max.s32 	%r1798, %r1797, 0;
	min.s32 	%r1799, %r1798, %r10;
	and.b32  	%r1800, %r1786, 255;
	add.s32 	%r1801, %r1800, %r9;
	max.s32 	%r1802, %r1801, 128;
	add.s32 	%r1803, %r1802, -128;
	min.s32 	%r1804, %r1803, %r11;
	mad.lo.s32 	%r1805, %r1795, %r2, %r1790;
	cvt.s64.s32 	%rd305, %r1805;
	add.s64 	%rd306, %rd4, %rd305;
	ld.global.nc.u8 	%rs297, [%rd306];
	cvt.u16.u8 	%rs298, %rs297;
	mad.lo.s32 	%r1806, %r1804, %r2, %r1799;
	cvt.s64.s32 	%rd307, %r1806;
	add.s64 	%rd308, %rd4, %rd307;
	ld.global.nc.u8 	%rs299, [%rd308];
	cvt.u16.u8 	%rs300, %rs299;
	setp.lt.u16 	%p76, %rs298, %rs300;
	selp.b32 	%r1807, 1024, 0, %p76;
	or.b32  	%r1808, %r1807, %r1784;
	ld.const.v2.u32 	{%r1809, %r1810}, [c_brief_pairs+600];
	shr.s32 	%r1811, %r1809, 8;
	add.s32 	%r1812, %r1811, %r8;
	max.s32 	%r1813, %r1812, 0;
	min.s32 	%r1814, %r1813, %r10;
	and.b32  	%r1815, %r1809, 255;
	add.s32 	%r1816, %r1815, %r9;
	max.s32 	%r1817, %r1816, 128;
	add.s32 	%r1818, %r1817, -128;
	min.s32 	%r1819, %r1818, %r11;
	shr.s32 	%r1820, %r1810, 8;
	add.s32 	%r1821, %r1820, %r8;
	max.s32 	%r1822, %r1821, 0;
	min.s32 	%r1823, %r1822, %r10;
	and.b32  	%r1824, %r1810, 255;
	add.s32 	%r1825, %r1824, %r9;
	max.s32 	%r1826, %r1825, 128;
	add.s32 	%r1827, %r1826, -128;
	min.s32 	%r1828, %r1827, %r11;
	mad.lo.s32 	%r1829, %r1819, %r2, %r1814;
	cvt.s64.s32 	%rd309, %r1829;
	add.s64 	%rd310, %rd4, %rd309;
	ld.global.nc.u8 	%rs301, [%rd310];
	cvt.u16.u8 	%rs302, %rs301;
	mad.lo.s32 	%r1830, %r1828, %r2, %r1823;
	cvt.s64.s32 	%rd311, %r1830;
	add.s64 	%rd312, %rd4, %rd311;
	ld.global.nc.u8 	%rs303, [%rd312];
	cvt.u16.u8 	%rs304, %rs303;
	setp.lt.u16 	%p77, %rs302, %rs304;
	selp.b32 	%r1831, 2048, 0, %p77;
	or.b32  	%r1832, %r1831, %r1808;
	ld.const.v2.u32 	{%r1833, %r1834}, [c_brief_pairs+608];
	shr.s32 	%r1835, %r1833, 8;
	add.s32 	%r1836, %r1835, %r8;
	max.s32 	%r1837, %r1836, 0;
	min.s32 	%r1838, %r1837, %r10;
	and.b32  	%r1839, %r1833, 255;
	add.s32 	%r1840, %r1839, %r9;
	max.s32 	%r1841, %r1840, 128;
	add.s32 	%r1842, %r1841, -128;
	min.s32 	%r1843, %r1842, %r11;
	shr.s32 	%r1844, %r1834, 8;
	add.s32 	%r1845, %r1844, %r8;
	max.s32 	%r1846, %r1845, 0;
	min.s32 	%r1847, %r1846, %r10;
	and.b32  	%r1848, %r1834, 255;
	add.s32 	%r1849, %r1848, %r9;
	max.s32 	%r1850, %r1849, 128;
	add.s32 	%r1851, %r1850, -128;
	min.s32 	%r1852, %r1851, %r11;
	mad.lo.s32 	%r1853, %r1843, %r2, %r1838;
	cvt.s64.s32 	%rd313, %r1853;
	add.s64 	%rd314, %rd4, %rd313;
	ld.global.nc.u8 	%rs305, [%rd314];
	cvt.u16.u8 	%rs306, %rs305;
	mad.lo.s32 	%r1854, %r1852, %r2, %r1847;
	cvt.s64.s32 	%rd315, %r1854;
	add.s64 	%rd316, %rd4, %rd315;
	ld.global.nc.u8 	%rs307, [%rd316];
	cvt.u16.u8 	%rs308, %rs307;
	setp.lt.u16 	%p78, %rs306, %rs308;
	selp.b32 	%r1855, 4096, 0, %p78;
	or.b32  	%r1856, %r1855, %r1832;
	ld.const.v2.u32 	{%r1857, %r1858}, [c_brief_pairs+616];
	shr.s32 	%r1859, %r1857, 8;
	add.s32 	%r1860, %r1859, %r8;
	max.s32 	%r1861, %r1860, 0;
	min.s32 	%r1862, %r1861, %r10;
	and.b32  	%r1863, %r1857, 255;
	add.s32 	%r1864, %r1863, %r9;
	max.s32 	%r1865, %r1864, 128;
	add.s32 	%r1866, %r1865, -128;
	min.s32 	%r1867, %r1866, %r11;
	shr.s32 	%r1868, %r1858, 8;
	add.s32 	%r1869, %r1868, %r8;
	max.s32 	%r1870, %r1869, 0;
	min.s32 	%r1871, %r1870, %r10;
	and.b32  	%r1872, %r1858, 255;
	add.s32 	%r1873, %r1872, %r9;
	max.s32 	%r1874, %r1873, 128;
	add.s32 	%r1875, %r1874, -128;
	min.s32 	%r1876, %r1875, %r11;
	mad.lo.s32 	%r1877, %r1867, %r2, %r1862;
	cvt.s64.s32 	%rd317, %r1877;
	add.s64 	%rd318, %rd4, %rd317;
	ld.global.nc.u8 	%rs309, [%rd318];
	cvt.u16.u8 	%rs310, %rs309;
	mad.lo.s32 	%r1878, %r1876, %r2, %r1871;
	cvt.s64.s32 	%rd319, %r1878;
	add.s64 	%rd320, %rd4, %rd319;
	ld.global.nc.u8 	%rs311, [%rd320];
	cvt.u16.u8 	%rs312, %rs311;
	setp.lt.u16 	%p79, %rs310, %rs312;
	selp.b32 	%r1879, 8192, 0, %p79;
	or.b32  	%r1880, %r1879, %r1856;
	ld.const.v2.u32 	{%r1881, %r1882}, [c_brief_pairs+624];
	shr.s32 	%r1883, %r1881, 8;
	add.s32 	%r1884, %r1883, %r8;
	max.s32 	%r1885, %r1884, 0;
	min.s32 	%r1886, %r1885, %r10;
	and.b32  	%r1887, %r1881, 255;
	add.s32 	%r1888, %r1887, %r9;
	max.s32 	%r1889, %r1888, 128;
	add.s32 	%r1890, %r1889, -128;
	min.s32 	%r1891, %r1890, %r11;
	shr.s32 	%r1892, %r1882, 8;
	add.s32 	%r1893, %r1892, %r8;
	max.s32 	%r1894, %r1893, 0;
	min.s32 	%r1895, %r1894, %r10;
	and.b32  	%r1896, %r1882, 255;
	add.s32 	%r1897, %r1896, %r9;
	max.s32 	%r1898, %r1897, 128;
	add.s32 	%r1899, %r1898, -128;
	min.s32 	%r1900, %r1899, %r11;
	mad.lo.s32 	%r1901, %r1891, %r2, %r1886;
	cvt.s64.s32 	%rd321, %r1901;
	add.s64 	%rd322, %rd4, %rd321;
	ld.global.nc.u8 	%rs313, [%rd322];
	cvt.u16.u8 	%rs314, %rs313;
	mad.lo.s32 	%r1902, %r1900, %r2, %r1895;
	cvt.s64.s32 	%rd323, %r1902;
	add.s64 	%rd324, %rd4, %rd323;
	ld.global.nc.u8 	%rs315, [%rd324];
	cvt.u16.u8 	%rs316, %rs315;
	setp.lt.u16 	%p80, %rs314, %rs316;
	selp.b32 	%r1903, 16384, 0, %p80;
	or.b32  	%r1904, %r1903, %r1880;
	ld.const.v2.u32 	{%r1905, %r1906}, [c_brief_pairs+632];
	shr.s32 	%r1907, %r1905, 8;
	add.s32 	%r1908, %r1907, %r8;
	max.s32 	%r1909, %r1908, 0;
	min.s32 	%r1910, %r1909, %r10;
	and.b32  	%r1911, %r1905, 255;
	add.s32 	%r1912, %r1911, %r9;
	max.s32 	%r1913, %r1912, 128;
	add.s32 	%r1914, %r1913, -128;
	min.s32 	%r1915, %r1914, %r11;
	shr.s32 	%r1916, %r1906, 8;
	add.s32 	%r1917, %r1916, %r8;
	max.s32 	%r1918, %r1917, 0;
	min.s32 	%r1919, %r1918, %r10;
	and.b32  	%r1920, %r1906, 255;
	add.s32 	%r1921, %r1920, %r9;
	max.s32 	%r1922, %r1921, 128;
	add.s32 	%r1923, %r1922, -128;
	min.s32 	%r1924, %r1923, %r11;
	mad.lo.s32 	%r1925, %r1915, %r2, %r1910;
	cvt.s64.s32 	%rd325, %r1925;
	add.s64 	%rd326, %rd4, %rd325;
	ld.global.nc.u8 	%rs317, [%rd326];
	cvt.u16.u8 	%rs318, %rs317;
	mad.lo.s32 	%r1926, %r1924, %r2, %r1919;
	cvt.s64.s32 	%rd327, %r1926;
	add.s64 	%rd328, %rd4, %rd327;
	ld.global.nc.u8 	%rs319, [%rd328];
	cvt.u16.u8 	%rs320, %rs319;
	setp.lt.u16 	%p81, %rs318, %rs320;
	selp.b32 	%r1927, 32768, 0, %p81;
	or.b32  	%r1928, %r1927, %r1904;
	ld.const.v2.u32 	{%r1929, %r1930}, [c_brief_pairs+640];
	shr.s32 	%r1931, %r1929, 8;
	add.s32 	%r1932, %r1931, %r8;
	max.s32 	%r1933, %r1932, 0;
	min.s32 	%r1934, %r1933, %r10;
	and.b32  	%r1935, %r1929, 255;
	add.s32 	%r1936, %r1935, %r9;
	max.s32 	%r1937, %r1936, 128;
	add.s32 	%r1938, %r1937, -128;
	min.s32 	%r1939, %r1938, %r11;
	shr.s32 	%r1940, %r1930, 8;
	add.s32 	%r1941, %r1940, %r8;
	max.s32 	%r1942, %r1941, 0;
	min.s32 	%r1943, %r1942, %r10;
	and.b32  	%r1944, %r1930, 255;
	add.s32 	%r1945, %r1944, %r9;
	max.s32 	%r1946, %r1945, 128;
	add.s32 	%r1947, %r1946, -128;
	min.s32 	%r1948, %r1947, %r11;
	mad.lo.s32 	%r1949, %r1939, %r2, %r1934;
	cvt.s64.s32 	%rd329, %r1949;
	add.s64 	%rd330, %rd4, %rd329;
	ld.global.nc.u8 	%rs321, [%rd330];
	cvt.u16.u8 	%rs322, %rs321;
	mad.lo.s32 	%r1950, %r1948, %r2, %r1943;
	cvt.s64.s32 	%rd331, %r1950;
	add.s64 	%rd332, %rd4, %rd331;
	ld.global.nc.u8 	%rs323, [%rd332];
	cvt.u16.u8 	%rs324, %rs323;
	setp.lt.u16 	%p82, %rs322, %rs324;
	selp.b32 	%r1951, 65536, 0, %p82;
	or.b32  	%r1952, %r1951, %r1928;
	ld.const.v2.u32 	{%r1953, %r1954}, [c_brief_pairs+648];
	shr.s32 	%r1955, %r1953, 8;
	add.s32 	%r1956, %r1955, %r8;
	max.s32 	%r1957, %r1956, 0;
	min.s32 	%r1958, %r1957, %r10;
	and.b32  	%r1959, %r1953, 255;
	add.s32 	%r1960, %r1959, %r9;
	max.s32 	%r1961, %r1960, 128;
	add.s32 	%r1962, %r1961, -128;
	min.s32 	%r1963, %r1962, %r11;
	shr.s32 	%r1964, %r1954, 8;
	add.s32 	%r1965, %r1964, %r8;
	max.s32 	%r1966, %r1965, 0;
	min.s32 	%r1967, %r1966, %r10;
	and.b32  	%r1968, %r1954, 255;
	add.s32 	%r1969, %r1968, %r9;
	max.s32 	%r1970, %r1969, 128;
	add.s32 	%r1971, %r1970, -128;
	min.s32 	%r1972, %r1971, %r11;
	mad.lo.s32 	%r1973, %r1963, %r2, %r1958;
	cvt.s64.s32 	%rd333, %r1973;
	add.s64 	%rd334, %rd4, %rd333;
	ld.global.nc.u8 	%rs325, [%rd334];
	cvt.u16.u8 	%rs326, %rs325;
	mad.lo.s32 	%r1974, %r1972, %r2, %r1967;
	cvt.s64.s32 	%rd335, %r1974;
	add.s64 	%rd336, %rd4, %rd335;
	ld.global.nc.u8 	%rs327, [%rd336];
	cvt.u16.u8 	%rs328, %rs327;
	setp.lt.u16 	%p83, %rs326, %rs328;
	selp.b32 	%r1975, 131072, 0, %p83;
	or.b32  	%r1976, %r1975, %r1952;
	ld.const.v2.u32 	{%r1977, %r1978}, [c_brief_pairs+656];
	shr.s32 	%r1979, %r1977, 8;
	add.s32 	%r1980, %r1979, %r8;
	max.s32 	%r1981, %r1980, 0;
	min.s32 	%r1982, %r1981, %r10;
	and.b32  	%r1983, %r1977, 255;
	add.s32 	%r1984, %r1983, %r9;
	max.s32 	%r1985, %r1984, 128;
	add.s32 	%r1986, %r1985, -128;
	min.s32 	%r1987, %r1986, %r11;
	shr.s32 	%r1988, %r1978, 8;
	add.s32 	%r1989, %r1988, %r8;
	max.s32 	%r1990, %r1989, 0;
	min.s32 	%r1991, %r1990, %r10;
	and.b32  	%r1992, %r1978, 255;
	add.s32 	%r1993, %r1992, %r9;
	max.s32 	%r1994, %r1993, 128;
	add.s32 	%r1995, %r1994, -128;
	min.s32 	%r1996, %r1995, %r11;
	mad.lo.s32 	%r1997, %r1987, %r2, %r1982;
	cvt.s64.s32 	%rd337, %r1997;
	add.s64 	%rd338, %rd4, %rd337;
	ld.global.nc.u8 	%rs329, [%rd338];
	cvt.u16.u8 	%rs330, %rs329;
	mad.lo.s32 	%r1998, %r1996, %r2, %r1991;
	cvt.s64.s32 	%rd339, %r1998;
	add.s64 	%rd340, %rd4, %rd339;
	ld.global.nc.u8 	%rs331, [%rd340];
	cvt.u16.u8 	%rs332, %rs331;
	setp.lt.u16 	%p84, %rs330, %rs332;
	selp.b32 	%r1999, 262144, 0, %p84;
	or.b32  	%r2000, %r1999, %r1976;
	ld.const.v2.u32 	{%r2001, %r2002}, [c_brief_pairs+664];
	shr.s32 	%r2003, %r2001, 8;
	add.s32 	%r2004, %r2003, %r8;
	max.s32 	%r2005, %r2004, 0;
	min.s32 	%r2006, %r2005, %r10;
	and.b32  	%r2007, %r2001, 255;
	add.s32 	%r2008, %r2007, %r9;
	max.s32 	%r2009, %r2008, 128;
	add.s32 	%r2010, %r2009, -128;
	min.s32 	%r2011, %r2010, %r11;
	shr.s32 	%r2012, %r2002, 8;
	add.s32 	%r2013, %r2012, %r8;
	max.s32 	%r2014, %r2013, 0;
	min.s32 	%r2015, %r2014, %r10;
	and.b32  	%r2016, %r2002, 255;
	add.s32 	%r2017, %r2016, %r9;
	max.s32 	%r2018, %r2017, 128;
	add.s32 	%r2019, %r2018, -128;
	min.s32 	%r2020, %r2019, %r11;
	mad.lo.s32 	%r2021, %r2011, %r2, %r2006;
	cvt.s64.s32 	%rd341, %r2021;
	add.s64 	%rd342, %rd4, %rd341;
	ld.global.nc.u8 	%rs333, [%rd342];
	cvt.u16.u8 	%rs334, %rs333;
	mad.lo.s32 	%r2022, %r2020, %r2, %r2015;
	cvt.s64.s32 	%rd343, %r2022;
	add.s64 	%rd344, %rd4, %rd343;
	ld.global.nc.u8 	%rs335, [%rd344];
	cvt.u16.u8 	%rs336, %rs335;
	setp.lt.u16 	%p85, %rs334, %rs336;
	selp.b32 	%r2023, 524288, 0, %p85;
	or.b32  	%r2024, %r2023, %r2000;
	ld.const.v2.u32 	{%r2025, %r2026}, [c_brief_pairs+672];
	shr.s32 	%r2027, %r2025, 8;
	add.s32 	%r2028, %r2027, %r8;
	max.s32 	%r2029, %r2028, 0;
	min.s32 	%r2030, %r2029, %r10;
	and.b32  	%r2031, %r2025, 255;
	add.s32 	%r2032, %r2031, %r9;
	max.s32 	%r2033, %r2032, 128;
	add.s32 	%r2034, %r2033, -128;
	min.s32 	%r2035, %r2034, %r11;
	shr.s32 	%r2036, %r2026, 8;
	add.s32 	%r2037, %r2036, %r8;
	max.s32 	%r2038, %r2037, 0;
	min.s32 	%r2039, %r2038, %r10;
	and.b32  	%r2040, %r2026, 255;
	add.s32 	%r2041, %r2040, %r9;
	max.s32 	%r2042, %r2041, 128;
	add.s32 	%r2043, %r2042, -128;
	min.s32 	%r2044, %r2043, %r11;
	mad.lo.s32 	%r2045, %r2035, %r2, %r2030;
	cvt.s64.s32 	%rd345, %r2045;
	add.s64 	%rd346, %rd4, %rd345;
	ld.global.nc.u8 	%rs337, [%rd346];
	cvt.u16.u8 	%rs338, %rs337;
	mad.lo.s32 	%r2046, %r2044, %r2, %r2039;
	cvt.s64.s32 	%rd347, %r2046;
	add.s64 	%rd348, %rd4, %rd347;
	ld.global.nc.u8 	%rs339, [%rd348];
	cvt.u16.u8 	%rs340, %rs339;
	setp.lt.u16 	%p86, %rs338, %rs340;
	selp.b32 	%r2047, 1048576, 0, %p86;
	or.b32  	%r2048, %r2047, %r2024;
	ld.const.v2.u32 	{%r2049, %r2050}, [c_brief_pairs+680];
	shr.s32 	%r2051, %r2049, 8;
	add.s32 	%r2052, %r2051, %r8;
	max.s32 	%r2053, %r2052, 0;
	min.s32 	%r2054, %r2053, %r10;
	and.b32  	%r2055, %r2049, 255;
	add.s32 	%r2056, %r2055, %r9;
	max.s32 	%r2057, %r2056, 128;
	add.s32 	%r2058, %r2057, -128;
	min.s32 	%r2059, %r2058, %r11;
	shr.s32 	%r2060, %r2050, 8;
	add.s32 	%r2061, %r2060, %r8;
	max.s32 	%r2062, %r2061, 0;
	min.s32 	%r2063, %r2062, %r10;
	and.b32  	%r2064, %r2050, 255;
	add.s32 	%r2065, %r2064, %r9;
	max.s32 	%r2066, %r2065, 128;
	add.s32 	%r2067, %r2066, -128;
	min.s32 	%r2068, %r2067, %r11;
	mad.lo.s32 	%r2069, %r2059, %r2, %r2054;
	cvt.s64.s32 	%rd349, %r2069;
	add.s64 	%rd350, %rd4, %rd349;
	ld.global.nc.u8 	%rs341, [%rd350];
	cvt.u16.u8 	%rs342, %rs341;
	mad.lo.s32 	%r2070, %r2068, %r2, %r2063;
	cvt.s64.s32 	%rd351, %r2070;
	add.s64 	%rd352, %rd4, %rd351;
	ld.global.nc.u8 	%rs343, [%rd352];
	cvt.u16.u8 	%rs344, %rs343;
	setp.lt.u16 	%p87, %rs342, %rs344;
	selp.b32 	%r2071, 2097152, 0, %p87;
	or.b32  	%r2072, %r2071, %r2048;
	ld.const.v2.u32 	{%r2073, %r2074}, [c_brief_pairs+688];
	shr.s32 	%r2075, %r2073, 8;
	add.s32 	%r2076, %r2075, %r8;
	max.s32 	%r2077, %r2076, 0;
	min.s32 	%r2078, %r2077, %r10;
	and.b32  	%r2079, %r2073, 255;
	add.s32 	%r2080, %r2079, %r9;
	max.s32 	%r2081, %r2080, 128;
	add.s32 	%r2082, %r2081, -128;
	min.s32 	%r2083, %r2082, %r11;
	shr.s32 	%r2084, %r2074, 8;
	add.s32 	%r2085, %r2084, %r8;
	max.s32 	%r2086, %r2085, 0;
	min.s32 	%r2087, %r2086, %r10;
	and.b32  	%r2088, %r2074, 255;
	add.s32 	%r2089, %r2088, %r9;
	max.s32 	%r2090, %r2089, 128;
	add.s32 	%r2091, %r2090, -128;
	min.s32 	%r2092, %r2091, %r11;
	mad.lo.s32 	%r2093, %r2083, %r2, %r2078;
	cvt.s64.s32 	%rd353, %r2093;
	add.s64 	%rd354, %rd4, %rd353;
	ld.global.nc.u8 	%rs345, [%rd354];
	cvt.u16.u8 	%rs346, %rs345;
	mad.lo.s32 	%r2094, %r2092, %r2, %r2087;
	cvt.s64.s32 	%rd355, %r2094;
	add.s64 	%rd356, %rd4, %rd355;
	ld.global.nc.u8 	%rs347, [%rd356];
	cvt.u16.u8 	%rs348, %rs347;
	setp.lt.u16 	%p88, %rs346, %rs348;
	selp.b32 	%r2095, 4194304, 0, %p88;
	or.b32  	%r2096, %r2095, %r2072;
	ld.const.v2.u32 	{%r2097, %r2098}, [c_brief_pairs+696];
	shr.s32 	%r2099, %r2097, 8;
	add.s32 	%r2100, %r2099, %r8;
	max.s32 	%r2101, %r2100, 0;
	min.s32 	%r2102, %r2101, %r10;
	and.b32  	%r2103, %r2097, 255;
	add.s32 	%r2104, %r2103, %r9;
	max.s32 	%r2105, %r2104, 128;
	add.s32 	%r2106, %r2105, -128;
	min.s32 	%r2107, %r2106, %r11;
	shr.s32 	%r2108, %r2098, 8;
	add.s32 	%r2109, %r2108, %r8;
	max.s32 	%r2110, %r2109, 0;
	min.s32 	%r2111, %r2110, %r10;
	and.b32  	%r2112, %r2098, 255;
	add.s32 	%r2113, %r2112, %r9;
	max.s32 	%r2114, %r2113, 128;
	add.s32 	%r2115, %r2114, -128;
	min.s32 	%r2116, %r2115, %r11;
	mad.lo.s32 	%r2117, %r2107, %r2, %r2102;
	cvt.s64.s32 	%rd357, %r2117;
	add.s64 	%rd358, %rd4, %rd357;
	ld.global.nc.u8 	%rs349, [%rd358];
	cvt.u16.u8 	%rs350, %rs349;
	mad.lo.s32 	%r2118, %r2116, %r2, %r2111;
	cvt.s64.s32 	%rd359, %r2118;
	add.s64 	%rd360, %rd4, %rd359;
	ld.global.nc.u8 	%rs351, [%rd360];
	cvt.u16.u8 	%rs352, %rs351;
	setp.lt.u16 	%p89, %rs350, %rs352;
	selp.b32 	%r2119, 8388608, 0, %p89;
	or.b32  	%r2120, %r2119, %r2096;
	ld.const.v2.u32 	{%r2121, %r2122}, [c_brief_pairs+704];
	shr.s32 	%r2123, %r2121, 8;
	add.s32 	%r2124, %r2123, %r8;
	max.s32 	%r2125, %r2124, 0;
	min.s32 	%r2126, %r2125, %r10;
	and.b32  	%r2127, %r2121, 255;
	add.s32 	%r2128, %r2127, %r9;
	max.s32 	%r2129, %r2128, 128;
	add.s32 	%r2130, %r2129, -128;
	min.s32 	%r2131, %r2130, %r11;
	shr.s32 	%r2132, %r2122, 8;
	add.s32 	%r2133, %r2132, %r8;
	max.s32 	%r2134, %r2133, 0;
	min.s32 	%r2135, %r2134, %r10;
	and.b32  	%r2136, %r2122, 255;
	add.s32 	%r2137, %r2136, %r9;
	max.s32 	%r2138, %r2137, 128;
	add.s32 	%r2139, %r2138, -128;
	min.s32 	%r2140, %r2139, %r11;
	mad.lo.s32 	%r2141, %r2131, %r2, %r2126;
	cvt.s64.s32 	%rd361, %r2141;
	add.s64 	%rd362, %rd4, %rd361;
	ld.global.nc.u8 	%rs353, [%rd362];
	cvt.u16.u8 	%rs354, %rs353;
	mad.lo.s32 	%r2142, %r2140, %r2, %r2135;
	cvt.s64.s32 	%rd363, %r2142;
	add.s64 	%rd364, %rd4, %rd363;
	ld.global.nc.u8 	%rs355, [%rd364];
	cvt.u16.u8 	%rs356, %rs355;
	setp.lt.u16 	%p90, %rs354, %rs356;
	selp.b32 	%r2143, 16777216, 0, %p90;
	or.b32  	%r2144, %r2143, %r2120;
	ld.const.v2.u32 	{%r2145, %r2146}, [c_brief_pairs+712];
	shr.s32 	%r2147, %r2145, 8;
	add.s32 	%r2148, %r2147, %r8;
	max.s32 	%r2149, %r2148, 0;
	min.s32 	%r2150, %r2149, %r10;
	and.b32  	%r2151, %r2145, 255;
	add.s32 	%r2152, %r2151, %r9;
	max.s32 	%r2153, %r2152, 128;
	add.s32 	%r2154, %r2153, -128;
	min.s32 	%r2155, %r2154, %r11;
	shr.s32 	%r2156, %r2146, 8;
	add.s32 	%r2157, %r2156, %r8;
	max.s32 	%r2158, %r2157, 0;
	min.s32 	%r2159, %r2158, %r10;
	and.b32  	%r2160, %r2146, 255;
	add.s32 	%r2161, %r2160, %r9;
	max.s32 	%r2162, %r2161, 128;
	add.s32 	%r2163, %r2162, -128;
	min.s32 	%r2164, %r2163, %r11;
	mad.lo.s32 	%r2165, %r2155, %r2, %r2150;
	cvt.s64.s32 	%rd365, %r2165;
	add.s64 	%rd366, %rd4, %rd365;
	ld.global.nc.u8 	%rs357, [%rd366];
	cvt.u16.u8 	%rs358, %rs357;
	mad.lo.s32 	%r2166, %r2164, %r2, %r2159;
	cvt.s64.s32 	%rd367, %r2166;
	add.s64 	%rd368, %rd4, %rd367;
	ld.global.nc.u8 	%rs359, [%rd368];
	cvt.u16.u8 	%rs360, %rs359;
	setp.lt.u16 	%p91, %rs358, %rs360;
	selp.b32 	%r2167, 33554432, 0, %p91;
	or.b32  	%r2168, %r2167, %r2144;
	ld.const.v2.u32 	{%r2169, %r2170}, [c_brief_pairs+720];
	shr.s32 	%r2171, %r2169, 8;
	add.s32 	%r2172, %r2171, %r8;
	max.s32 	%r2173, %r2172, 0;
	min.s32 	%r2174, %r2173, %r10;
	and.b32  	%r2175, %r2169, 255;
	add.s32 	%r2176, %r2175, %r9;
	max.s32 	%r2177, %r2176, 128;
	add.s32 	%r2178, %r2177, -128;
	min.s32 	%r2179, %r2178, %r11;
	shr.s32 	%r2180, %r2170, 8;
	add.s32 	%r2181, %r2180, %r8;
	max.s32 	%r2182, %r2181, 0;
	min.s32 	%r2183, %r2182, %r10;
	and.b32  	%r2184, %r2170, 255;
	add.s32 	%r2185, %r2184, %r9;
	max.s32 	%r2186, %r2185, 128;
	add.s32 	%r2187, %r2186, -128;
	min.s32 	%r2188, %r2187, %r11;
	mad.lo.s32 	%r2189, %r2179, %r2, %r2174;
	cvt.s64.s32 	%rd369, %r2189;
	add.s64 	%rd370, %rd4, %rd369;
	ld.global.nc.u8 	%rs361, [%rd370];
	cvt.u16.u8 	%rs362, %rs361;
	mad.lo.s32 	%r2190, %r2188, %r2, %r2183;
	cvt.s64.s32 	%rd371, %r2190;
	add.s64 	%rd372, %rd4, %rd371;
	ld.global.nc.u8 	%rs363, [%rd372];
	cvt.u16.u8 	%rs364, %rs363;
	setp.lt.u16 	%p92, %rs362, %rs364;
	selp.b32 	%r2191, 67108864, 0, %p92;
	or.b32  	%r2192, %r2191, %r2168;
	ld.const.v2.u32 	{%r2193, %r2194}, [c_brief_pairs+728];
	shr.s32 	%r2195, %r2193, 8;
	add.s32 	%r2196, %r2195, %r8;
	max.s32 	%r2197, %r2196, 0;
	min.s32 	%r2198, %r2197, %r10;
	and.b32  	%r2199, %r2193, 255;
	add.s32 	%r2200, %r2199, %r9;
	max.s32 	%r2201, %r2200, 128;
	add.s32 	%r2202, %r2201, -128;
	min.s32 	%r2203, %r2202, %r11;
	shr.s32 	%r2204, %r2194, 8;
	add.s32 	%r2205, %r2204, %r8;
	max.s32 	%r2206, %r2205, 0;
	min.s32 	%r2207, %r2206, %r10;
	and.b32  	%r2208, %r2194, 255;
	add.s32 	%r2209, %r2208, %r9;
	max.s32 	%r2210, %r2209, 128;
	add.s32 	%r2211, %r2210, -128;
	min.s32 	%r2212, %r2211, %r11;
	mad.lo.s32 	%r2213, %r2203, %r2, %r2198;
	cvt.s64.s32 	%rd373, %r2213;
	add.s64 	%rd374, %rd4, %rd373;
	ld.global.nc.u8 	%rs365, [%rd374];
	cvt.u16.u8 	%rs366, %rs365;
	mad.lo.s32 	%r2214, %r2212, %r2, %r2207;
	cvt.s64.s32 	%rd375, %r2214;
	add.s64 	%rd376, %rd4, %rd375;
	ld.global.nc.u8 	%rs367, [%rd376];
	cvt.u16.u8 	%rs368, %rs367;
	setp.lt.u16 	%p93, %rs366, %rs368;
	selp.b32 	%r2215, 134217728, 0, %p93;
	or.b32  	%r2216, %r2215, %r2192;
	ld.const.v2.u32 	{%r2217, %r2218}, [c_brief_pairs+736];
	shr.s32 	%r2219, %r2217, 8;
	add.s32 	%r2220, %r2219, %r8;
	max.s32 	%r2221, %r2220, 0;
	min.s32 	%r2222, %r2221, %r10;
	and.b32  	%r2223, %r2217, 255;
	add.s32 	%r2224, %r2223, %r9;
	max.s32 	%r2225, %r2224, 128;
	add.s32 	%r2226, %r2225, -128;
	min.s32 	%r2227, %r2226, %r11;
	shr.s32 	%r2228, %r2218, 8;
	add.s32 	%r2229, %r2228, %r8;
	max.s32 	%r2230, %r2229, 0;
	min.s32 	%r2231, %r2230, %r10;
	and.b32  	%r2232, %r2218, 255;
	add.s32 	%r2233, %r2232, %r9;
	max.s32 	%r2234, %r2233, 128;
	add.s32 	%r2235, %r2234, -128;
	min.s32 	%r2236, %r2235, %r11;
	mad.lo.s32 	%r2237, %r2227, %r2, %r2222;
	cvt.s64.s32 	%rd377, %r2237;
	add.s64 	%rd378, %rd4, %rd377;
	ld.global.nc.u8 	%rs369, [%rd378];
	cvt.u16.u8 	%rs370, %rs369;
	mad.lo.s32 	%r2238, %r2236, %r2, %r2231;
	cvt.s64.s32 	%rd379, %r2238;
	add.s64 	%rd380, %rd4, %rd379;
	ld.global.nc.u8 	%rs371, [%rd380];
	cvt.u16.u8 	%rs372, %rs371;
	setp.lt.u16 	%p94, %rs370, %rs372;
	selp.b32 	%r2239, 268435456, 0, %p94;
	or.b32  	%r2240, %r2239, %r2216;
	ld.const.v2.u32 	{%r2241, %r2242}, [c_brief_pairs+744];
	shr.s32 	%r2243, %r2241, 8;
	add.s32 	%r2244, %r2243, %r8;
	max.s32 	%r2245, %r2244, 0;
	min.s32 	%r2246, %r2245, %r10;
	and.b32  	%r2247, %r2241, 255;
	add.s32 	%r2248, %r2247, %r9;
	max.s32 	%r2249, %r2248, 128;
	add.s32 	%r2250, %r2249, -128;
	min.s32 	%r2251, %r2250, %r11;
	shr.s32 	%r2252, %r2242, 8;
	add.s32 	%r2253, %r2252, %r8;
	max.s32 	%r2254, %r2253, 0;
	min.s32 	%r2255, %r2254, %r10;
	and.b32  	%r2256, %r2242, 255;
	add.s32 	%r2257, %r2256, %r9;
	max.s32 	%r2258, %r2257, 128;
	add.s32 	%r2259, %r2258, -128;
	min.s32 	%r2260, %r2259, %r11;
	mad.lo.s32 	%r2261, %r2251, %r2, %r2246;
	cvt.s64.s32 	%rd381, %r2261;
	add.s64 	%rd382, %rd4, %rd381;
	ld.global.nc.u8 	%rs373, [%rd382];
	cvt.u16.u8 	%rs374, %rs373;
	mad.lo.s32 	%r2262, %r2260, %r2, %r2255;
	cvt.s64.s32 	%rd383, %r2262;
	add.s64 	%rd384, %rd4, %rd383;
	ld.global.nc.u8 	%rs375, [%rd384];
	cvt.u16.u8 	%rs376, %rs375;
	setp.lt.u16 	%p95, %rs374, %rs376;
	selp.b32 	%r2263, 536870912, 0, %p95;
	or.b32  	%r2264, %r2263, %r2240;
	ld.const.v2.u32 	{%r2265, %r2266}, [c_brief_pairs+752];
	shr.s32 	%r2267, %r2265, 8;
	add.s32 	%r2268, %r2267, %r8;
	max.s32 	%r2269, %r2268, 0;
	min.s32 	%r2270, %r2269, %r10;
	and.b32  	%r2271, %r2265, 255;
	add.s32 	%r2272, %r2271, %r9;
	max.s32 	%r2273, %r2272, 128;
	add.s32 	%r2274, %r2273, -128;
	min.s32 	%r2275, %r2274, %r11;
	shr.s32 	%r2276, %r2266, 8;
	add.s32 	%r2277, %r2276, %r8;
	max.s32 	%r2278, %r2277, 0;
	min.s32 	%r2279, %r2278, %r10;
	and.b32  	%r2280, %r2266, 255;
	add.s32 	%r2281, %r2280, %r9;
	max.s32 	%r2282, %r2281, 128;
	add.s32 	%r2283, %r2282, -128;
	min.s32 	%r2284, %r2283, %r11;
	mad.lo.s32 	%r2285, %r2275, %r2, %r2270;
	cvt.s64.s32 	%rd385, %r2285;
	add.s64 	%rd386, %rd4, %rd385;
	ld.global.nc.u8 	%rs377, [%rd386];
	cvt.u16.u8 	%rs378, %rs377;
	mad.lo.s32 	%r2286, %r2284, %r2, %r2279;
	cvt.s64.s32 	%rd387, %r2286;
	add.s64 	%rd388, %rd4, %rd387;
	ld.global.nc.u8 	%rs379, [%rd388];
	cvt.u16.u8 	%rs380, %rs379;
	setp.lt.u16 	%p96, %rs378, %rs380;
	selp.b32 	%r2287, 1073741824, 0, %p96;
	or.b32  	%r2288, %r2287, %r2264;
	ld.const.v2.u32 	{%r2289, %r2290}, [c_brief_pairs+760];
	shr.s32 	%r2291, %r2289, 8;
	add.s32 	%r2292, %r2291, %r8;
	max.s32 	%r2293, %r2292, 0;
	min.s32 	%r2294, %r2293, %r10;
	and.b32  	%r2295, %r2289, 255;
	add.s32 	%r2296, %r2295, %r9;
	max.s32 	%r2297, %r2296, 128;
	add.s32 	%r2298, %r2297, -128;
	min.s32 	%r2299, %r2298, %r11;
	shr.s32 	%r2300, %r2290, 8;
	add.s32 	%r2301, %r2300, %r8;
	max.s32 	%r2302, %r2301, 0;
	min.s32 	%r2303, %r2302, %r10;
	and.b32  	%r2304, %r2290, 255;
	add.s32 	%r2305, %r2304, %r9;
	max.s32 	%r2306, %r2305, 128;
	add.s32 	%r2307, %r2306, -128;
	min.s32 	%r2308, %r2307, %r11;
	mad.lo.s32 	%r2309, %r2299, %r2, %r2294;
	cvt.s64.s32 	%rd389, %r2309;
	add.s64 	%rd390, %rd4, %rd389;
	ld.global.nc.u8 	%rs381, [%rd390];
	cvt.u16.u8 	%rs382, %rs381;
	mad.lo.s32 	%r2310, %r2308, %r2, %r2303;
	cvt.s64.s32 	%rd391, %r2310;
	add.s64 	%rd392, %rd4, %rd391;
	ld.global.nc.u8 	%rs383, [%rd392];
	cvt.u16.u8 	%rs384, %rs383;
	setp.lt.u16 	%p97, %rs382, %rs384;
	selp.b32 	%r2311, -2147483648, 0, %p97;
	or.b32  	%r2312, %r2311, %r2288;
	ld.const.v2.u32 	{%r2313, %r2314}, [c_brief_pairs+768];
	shr.s32 	%r2315, %r2313, 8;
	add.s32 	%r2316, %r2315, %r8;
	max.s32 	%r2317, %r2316, 0;
	min.s32 	%r2318, %r2317, %r10;
	and.b32  	%r2319, %r2313, 255;
	add.s32 	%r2320, %r2319, %r9;
	max.s32 	%r2321, %r2320, 128;
	add.s32 	%r2322, %r2321, -128;
	min.s32 	%r2323, %r2322, %r11;
	shr.s32 	%r2324, %r2314, 8;
	add.s32 	%r2325, %r2324, %r8;
	max.s32 	%r2326, %r2325, 0;
	min.s32 	%r2327, %r2326, %r10;
	and.b32  	%r2328, %r2314, 255;
	add.s32 	%r2329, %r2328, %r9;
	max.s32 	%r2330, %r2329, 128;
	add.s32 	%r2331, %r2330, -128;
	min.s32 	%r2332, %r2331, %r11;
	mad.lo.s32 	%r2333, %r2323, %r2, %r2318;
	cvt.s64.s32 	%rd393, %r2333;
	add.s64 	%rd394, %rd4, %rd393;
	ld.global.nc.u8 	%rs385, [%rd394];
	cvt.u16.u8 	%rs386, %rs385;
	mad.lo.s32 	%r2334, %r2332, %r2, %r2327;
	cvt.s64.s32 	%rd395, %r2334;
	add.s64 	%rd396, %rd4, %rd395;
	ld.global.nc.u8 	%rs387, [%rd396];
	cvt.u16.u8 	%rs388, %rs387;
	setp.lt.u16 	%p98, %rs386, %rs388;
	selp.u32 	%r2335, 1, 0, %p98;
	ld.const.v2.u32 	{%r2336, %r2337}, [c_brief_pairs+776];
	shr.s32 	%r2338, %r2336, 8;
	add.s32 	%r2339, %r2338, %r8;
	max.s32 	%r2340, %r2339, 0;
	min.s32 	%r2341, %r2340, %r10;
	and.b32  	%r2342, %r2336, 255;
	add.s32 	%r2343, %r2342, %r9;
	max.s32 	%r2344, %r2343, 128;
	add.s32 	%r2345, %r2344, -128;
	min.s32 	%r2346, %r2345, %r11;
	shr.s32 	%r2347, %r2337, 8;
	add.s32 	%r2348, %r2347, %r8;
	max.s32 	%r2349, %r2348, 0;
	min.s32 	%r2350, %r2349, %r10;
	and.b32  	%r2351, %r2337, 255;
	add.s32 	%r2352, %r2351, %r9;
	max.s32 	%r2353, %r2352, 128;
	add.s32 	%r2354, %r2353, -128;
	min.s32 	%r2355, %r2354, %r11;
	mad.lo.s32 	%r2356, %r2346, %r2, %r2341;
	cvt.s64.s32 	%rd397, %r2356;
	add.s64 	%rd398, %rd4, %rd397;
	ld.global.nc.u8 	%rs389, [%rd398];
	cvt.u16.u8 	%rs390, %rs389;
	mad.lo.s32 	%r2357, %r2355, %r2, %r2350;
	cvt.s64.s32 	%rd399, %r2357;
	add.s64 	%rd400, %rd4, %rd399;
	ld.global.nc.u8 	%rs391, [%rd400];
	cvt.u16.u8 	%rs392, %rs391;
	setp.lt.u16 	%p99, %rs390, %rs392;
	selp.b32 	%r2358, 2, 0, %p99;
	or.b32  	%r2359, %r2358, %r2335;
	ld.const.v2.u32 	{%r2360, %r2361}, [c_brief_pairs+784];
	shr.s32 	%r2362, %r2360, 8;
	add.s32 	%r2363, %r2362, %r8;
	max.s32 	%r2364, %r2363, 0;
	min.s32 	%r2365, %r2364, %r10;
	and.b32  	%r2366, %r2360, 255;
	add.s32 	%r2367, %r2366, %r9;
	max.s32 	%r2368, %r2367, 128;
	add.s32 	%r2369, %r2368, -128;
	min.s32 	%r2370, %r2369, %r11;
	shr.s32 	%r2371, %r2361, 8;
	add.s32 	%r2372, %r2371, %r8;
	max.s32 	%r2373, %r2372, 0;
	min.s32 	%r2374, %r2373, %r10;
	and.b32  	%r2375, %r2361, 255;
	add.s32 	%r2376, %r2375, %r9;
	max.s32 	%r2377, %r2376, 128;
	add.s32 	%r2378, %r2377, -128;
	min.s32 	%r2379, %r2378, %r11;
	mad.lo.s32 	%r2380, %r2370, %r2, %r2365;
	cvt.s64.s32 	%rd401, %r2380;
	add.s64 	%rd402, %rd4, %rd401;
	ld.global.nc.u8 	%rs393, [%rd402];
	cvt.u16.u8 	%rs394, %rs393;
	mad.lo.s32 	%r2381, %r2379, %r2, %r2374;
	cvt.s64.s32 	%rd403, %r2381;
	add.s64 	%rd404, %rd4, %rd403;
	ld.global.nc.u8 	%rs395, [%rd404];
	cvt.u16.u8 	%rs396, %rs395;
	setp.lt.u16 	%p100, %rs394, %rs396;
	selp.b32 	%r2382, 4, 0, %p100;
	or.b32  	%r2383, %r2382, %r2359;
	ld.const.v2.u32 	{%r2384, %r2385}, [c_brief_pairs+792];
	shr.s32 	%r2386, %r2384, 8;
	add.s32 	%r2387, %r2386, %r8;
	max.s32 	%r2388, %r2387, 0;
	min.s32 	%r2389, %r2388, %r10;
	and.b32  	%r2390, %r2384, 255;
	add.s32 	%r2391, %r2390, %r9;
	max.s32 	%r2392, %r2391, 128;
	add.s32 	%r2393, %r2392, -128;
	min.s32 	%r2394, %r2393, %r11;
	shr.s32 	%r2395, %r2385, 8;
	add.s32 	%r2396, %r2395, %r8;
	max.s32 	%r2397, %r2396, 0;
	min.s32 	%r2398, %r2397, %r10;
	and.b32  	%r2399, %r2385, 255;
	add.s32 	%r2400, %r2399, %r9;
	max.s32 	%r2401, %r2400, 128;
	add.s32 	%r2402, %r2401, -128;
	min.s32 	%r2403, %r2402, %r11;
	mad.lo.s32 	%r2404, %r2394, %r2, %r2389;
	cvt.s64.s32 	%rd405, %r2404;
	add.s64 	%rd406, %rd4, %rd405;
	ld.global.nc.u8 	%rs397, [%rd406];
	cvt.u16.u8 	%rs398, %rs397;
	mad.lo.s32 	%r2405, %r2403, %r2, %r2398;
	cvt.s64.s32 	%rd407, %r2405;
	add.s64 	%rd408, %rd4, %rd407;
	ld.global.nc.u8 	%rs399, [%rd408];
	cvt.u16.u8 	%rs400, %rs399;
	setp.lt.u16 	%p101, %rs398, %rs400;
	selp.b32 	%r2406, 8, 0, %p101;
	or.b32  	%r2407, %r2406, %r2383;
	ld.const.v2.u32 	{%r2408, %r2409}, [c_brief_pairs+800];
	shr.s32 	%r2410, %r2408, 8;
	add.s32 	%r2411, %r2410, %r8;
	max.s32 	%r2412, %r2411, 0;
	min.s32 	%r2413, %r2412, %r10;
	and.b32  	%r2414, %r2408, 255;
	add.s32 	%r2415, %r2414, %r9;
	max.s32 	%r2416, %r2415, 128;
	add.s32 	%r2417, %r2416, -128;
	min.s32 	%r2418, %r2417, %r11;
	shr.s32 	%r2419, %r2409, 8;
	add.s32 	%r2420, %r2419, %r8;
	max.s32 	%r2421, %r2420, 0;
	min.s32 	%r2422, %r2421, %r10;
	and.b32  	%r2423, %r2409, 255;
	add.s32 	%r2424, %r2423, %r9;
	max.s32 	%r2425, %r2424, 128;
	add.s32 	%r2426, %r2425, -128;
	min.s32 	%r2427, %r2426, %r11;
	mad.lo.s32 	%r2428, %r2418, %r2, %r2413;
	cvt.s64.s32 	%rd409, %r2428;
	add.s64 	%rd410, %rd4, %rd409;
	ld.global.nc.u8 	%rs401, [%rd410];
	cvt.u16.u8 	%rs402, %rs401;
	mad.lo.s32 	%r2429, %r2427, %r2, %r2422;
	cvt.s64.s32 	%rd411, %r2429;
	add.s64 	%rd412, %rd4, %rd411;
	ld.global.nc.u8 	%rs403, [%rd412];
	cvt.u16.u8 	%rs404, %rs403;
	setp.lt.u16 	%p102, %rs402, %rs404;
	selp.b32 	%r2430, 16, 0, %p102;
	or.b32  	%r2431, %r2430, %r2407;
	ld.const.v2.u32 	{%r2432, %r2433}, [c_brief_pairs+808];
	shr.s32 	%r2434, %r2432, 8;
	add.s32 	%r2435, %r2434, %r8;
	max.s32 	%r2436, %r2435, 0;
	min.s32 	%r2437, %r2436, %r10;
	and.b32  	%r2438, %r2432, 255;
	add.s32 	%r2439, %r2438, %r9;
	max.s32 	%r2440, %r2439, 128;
	add.s32 	%r2441, %r2440, -128;
	min.s32 	%r2442, %r2441, %r11;
	shr.s32 	%r2443, %r2433, 8;
	add.s32 	%r2444, %r2443, %r8;
	max.s32 	%r2445, %r2444, 0;
	min.s32 	%r2446, %r2445, %r10;
	and.b32  	%r2447, %r2433, 255;
	add.s32 	%r2448, %r2447, %r9;
	max.s32 	%r2449, %r2448, 128;
	add.s32 	%r2450, %r2449, -128;
	min.s32 	%r2451, %r2450, %r11;
	mad.lo.s32 	%r2452, %r2442, %r2, %r2437;
	cvt.s64.s32 	%rd413, %r2452;
	add.s64 	%rd414, %rd4, %rd413;
	ld.global.nc.u8 	%rs405, [%rd414];
	cvt.u16.u8 	%rs406, %rs405;
	mad.lo.s32 	%r2453, %r2451, %r2, %r2446;
	cvt.s64.s32 	%rd415, %r2453;
	add.s64 	%rd416, %rd4, %rd415;
	ld.global.nc.u8 	%rs407, [%rd416];
	cvt.u16.u8 	%rs408, %rs407;
	setp.lt.u16 	%p103, %rs406, %rs408;
	selp.b32 	%r2454, 32, 0, %p103;
	or.b32  	%r2455, %r2454, %r2431;
	ld.const.v2.u32 	{%r2456, %r2457}, [c_brief_pairs+816];
	shr.s32 	%r2458, %r2456, 8;
	add.s32 	%r2459, %r2458, %r8;
	max.s32 	%r2460, %r2459, 0;
	min.s32 	%r2461, %r2460, %r10;
	and.b32  	%r2462, %r2456, 255;
	add.s32 	%r2463, %r2462, %r9;
	max.s32 	%r2464, %r2463, 128;
	add.s32 	%r2465, %r2464, -128;
	min.s32 	%r2466, %r2465, %r11;
	shr.s32 	%r2467, %r2457, 8;
	add.s32 	%r2468, %r2467, %r8;
	max.s32 	%r2469, %r2468, 0;
	min.s32 	%r2470, %r2469, %r10;
	and.b32  	%r2471, %r2457, 255;
	add.s32 	%r2472, %r2471, %r9;
	max.s32 	%r2473, %r2472, 128;
	add.s32 	%r2474, %r2473, -128;
	min.s32 	%r2475, %r2474, %r11;
	mad.lo.s32 	%r2476, %r2466, %r2, %r2461;
	cvt.s64.s32 	%rd417, %r2476;
	add.s64 	%rd418, %rd4, %rd417;
	ld.global.nc.u8 	%rs409, [%rd418];
	cvt.u16.u8 	%rs410, %rs409;
	mad.lo.s32 	%r2477, %r2475, %r2, %r2470;
	cvt.s64.s32 	%rd419, %r2477;
	add.s64 	%rd420, %rd4, %rd419;
	ld.global.nc.u8 	%rs411, [%rd420];
	cvt.u16.u8 	%rs412, %rs411;
	setp.lt.u16 	%p104, %rs410, %rs412;
	selp.b32 	%r2478, 64, 0, %p104;
	or.b32  	%r2479, %r2478, %r2455;
	ld.const.v2.u32 	{%r2480, %r2481}, [c_brief_pairs+824];
	shr.s32 	%r2482, %r2480, 8;
	add.s32 	%r2483, %r2482, %r8;
	max.s32 	%r2484, %r2483, 0;
	min.s32 	%r2485, %r2484, %r10;
	and.b32  	%r2486, %r2480, 255;
	add.s32 	%r2487, %r2486, %r9;
	max.s32 	%r2488, %r2487, 128;
	add.s32 	%r2489, %r2488, -128;
	min.s32 	%r2490, %r2489, %r11;
	shr.s32 	%r2491, %r2481, 8;
	add.s32 	%r2492, %r2491, %r8;
	max.s32 	%r2493, %r2492, 0;
	min.s32 	%r2494, %r2493, %r10;
	and.b32  	%r2495, %r2481, 255;
	add.s32 	%r2496, %r2495, %r9;
	max.s32 	%r2497, %r2496, 128;
	add.s32 	%r2498, %r2497, -128;
	min.s32 	%r2499, %r2498, %r11;
	mad.lo.s32 	%r2500, %r2490, %r2, %r2485;
	cvt.s64.s32 	%rd421, %r2500;
	add.s64 	%rd422, %rd4, %rd421;
	ld.global.nc.u8 	%rs413, [%rd422];
	cvt.u16.u8 	%rs414, %rs413;
	mad.lo.s32 	%r2501, %r2499, %r2, %r2494;
	cvt.s64.s32 	%rd423, %r2501;
	add.s64 	%rd424, %rd4, %rd423;
	ld.global.nc.u8 	%rs415, [%rd424];
	cvt.u16.u8 	%rs416, %rs415;
	setp.lt.u16 	%p105, %rs414, %rs416;
	selp.b32 	%r2502, 128, 0, %p105;
	or.b32  	%r2503, %r2502, %r2479;
	ld.const.v2.u32 	{%r2504, %r2505}, [c_brief_pairs+832];
	shr.s32 	%r2506, %r2504, 8;
	add.s32 	%r2507, %r2506, %r8;
	max.s32 	%r2508, %r2507, 0;
	min.s32 	%r2509, %r2508, %r10;
	and.b32  	%r2510, %r2504, 255;
	add.s32 	%r2511, %r2510, %r9;
	max.s32 	%r2512, %r2511, 128;
	add.s32 	%r2513, %r2512, -128;
	min.s32 	%r2514, %r2513, %r11;
	shr.s32 	%r2515, %r2505, 8;
	add.s32 	%r2516, %r2515, %r8;
	max.s32 	%r2517, %r2516, 0;
	min.s32 	%r2518, %r2517, %r10;
	and.b32  	%r2519, %r2505, 255;
	add.s32 	%r2520, %r2519, %r9;
	max.s32 	%r2521, %r2520, 128;
	add.s32 	%r2522, %r2521, -128;
	min.s32 	%r2523, %r2522, %r11;
	mad.lo.s32 	%r2524, %r2514, %r2, %r2509;
	cvt.s64.s32 	%rd425, %r2524;
	add.s64 	%rd426, %rd4, %rd425;
	ld.global.nc.u8 	%rs417, [%rd426];
	cvt.u16.u8 	%rs418, %rs417;
	mad.lo.s32 	%r2525, %r2523, %r2, %r2518;
	cvt.s64.s32 	%rd427, %r2525;
	add.s64 	%rd428, %rd4, %rd427;
	ld.global.nc.u8 	%rs419, [%rd428];
	cvt.u16.u8 	%rs420, %rs419;
	setp.lt.u16 	%p106, %rs418, %rs420;
	selp.b32 	%r2526, 256, 0, %p106;
	or.b32  	%r2527, %r2526, %r2503;
	ld.const.v2.u32 	{%r2528, %r2529}, [c_brief_pairs+840];
	shr.s32 	%r2530, %r2528, 8;
	add.s32 	%r2531, %r2530, %r8;
	max.s32 	%r2532, %r2531, 0;
	min.s32 	%r2533, %r2532, %r10;
	and.b32  	%r2534, %r2528, 255;
	add.s32 	%r2535, %r2534, %r9;
	max.s32 	%r2536, %r2535, 128;
	add.s32 	%r2537, %r2536, -128;
	min.s32 	%r2538, %r2537, %r11;
	shr.s32 	%r2539, %r2529, 8;
	add.s32 	%r2540, %r2539, %r8;
	max.s32 	%r2541, %r2540, 0;
	min.s32 	%r2542, %r2541, %r10;
	and.b32  	%r2543, %r2529, 255;
	add.s32 	%r2544, %r2543, %r9;
	max.s32 	%r2545, %r2544, 128;
	add.s32 	%r2546, %r2545, -128;
	min.s32 	%r2547, %r2546, %r11;
	mad.lo.s32 	%r2548, %r2538, %r2, %r2533;
	cvt.s64.s32 	%rd429, %r2548;
	add.s64 	%rd430, %rd4, %rd429;
	ld.global.nc.u8 	%rs421, [%rd430];
	cvt.u16.u8 	%rs422, %rs421;
	mad.lo.s32 	%r2549, %r2547, %r2, %r2542;
	cvt.s64.s32 	%rd431, %r2549;
	add.s64 	%rd432, %rd4, %rd431;
	ld.global.nc.u8 	%rs423, [%rd432];
	cvt.u16.u8 	%rs424, %rs423;
	setp.lt.u16 	%p107, %rs422, %rs424;
	selp.b32 	%r2550, 512, 0, %p107;
	or.b32  	%r2551, %r2550, %r2527;
	ld.const.v2.u32 	{%r2552, %r2553}, [c_brief_pairs+848];
	shr.s32 	%r2554, %r2552, 8;
	add.s32 	%r2555, %r2554, %r8;
	max.s32 	%r2556, %r2555, 0;
	min.s32 	%r2557, %r2556, %r10;
	and.b32  	%r2558, %r2552, 255;
	add.s32 	%r2559, %r2558, %r9;
	max.s32 	%r2560, %r2559, 128;
	add.s32 	%r2561, %r2560, -128;
	min.s32 	%r2562, %r2561, %r11;
	shr.s32 	%r2563, %r2553, 8;
	add.s32 	%r2564, %r2563, %r8;
	max.s32 	%r2565, %r2564, 0;
	min.s32 	%r2566, %r2565, %r10;
	and.b32  	%r2567, %r2553, 255;
	add.s32 	%r2568, %r2567, %r9;
	max.s32 	%r2569, %r2568, 128;
	add.s32 	%r2570, %r2569, -128;
	min.s32 	%r2571, %r2570, %r11;
	mad.lo.s32 	%r2572, %r2562, %r2, %r2557;
	cvt.s64.s32 	%rd433, %r2572;
	add.s64 	%rd434, %rd4, %rd433;
	ld.global.nc.u8 	%rs425, [%rd434];
	cvt.u16.u8 	%rs426, %rs425;
	mad.lo.s32 	%r2573, %r2571, %r2, %r2566;
	cvt.s64.s32 	%rd435, %r2573;
	add.s64 	%rd436, %rd4, %rd435;
	ld.global.nc.u8 	%rs427, [%rd436];
	cvt.u16.u8 	%rs428, %rs427;
	setp.lt.u16 	%p108, %rs426, %rs428;
	selp.b32 	%r2574, 1024, 0, %p108;
	or.b32  	%r2575, %r2574, %r2551;
	ld.const.v2.u32 	{%r2576, %r2577}, [c_brief_pairs+856];
	shr.s32 	%r2578, %r2576, 8;
	add.s32 	%r2579, %r2578, %r8;
	max.s32 	%r2580, %r2579, 0;
	min.s32 	%r2581, %r2580, %r10;
	and.b32  	%r2582, %r2576, 255;
	add.s32 	%r2583, %r2582, %r9;
	max.s32 	%r2584, %r2583, 128;
	add.s32 	%r2585, %r2584, -128;
	min.s32 	%r2586, %r2585, %r11;
	shr.s32 	%r2587, %r2577, 8;
	add.s32 	%r2588, %r2587, %r8;
	max.s32 	%r2589, %r2588, 0;
	min.s32 	%r2590, %r2589, %r10;
	and.b32  	%r2591, %r2577, 255;
	add.s32 	%r2592, %r2591, %r9;
	max.s32 	%r2593, %r2592, 128;
	add.s32 	%r2594, %r2593, -128;
	min.s32 	%r2595, %r2594, %r11;
	mad.lo.s32 	%r2596, %r2586, %r2, %r2581;
	cvt.s64.s32 	%rd437, %r2596;
	add.s64 	%rd438, %rd4, %rd437;
	ld.global.nc.u8 	%rs429, [%rd438];
	cvt.u16.u8 	%rs430, %rs429;
	mad.lo.s32 	%r2597, %r2595, %r2, %r2590;
	cvt.s64.s32 	%rd439, %r2597;
	add.s64 	%rd440, %rd4, %rd439;
	ld.global.nc.u8 	%rs431, [%rd440];
	cvt.u16.u8 	%rs432, %rs431;
	setp.lt.u16 	%p109, %rs430, %rs432;
	selp.b32 	%r2598, 2048, 0, %p109;
	or.b32  	%r2599, %r2598, %r2575;
	ld.const.v2.u32 	{%r2600, %r2601}, [c_brief_pairs+864];
	shr.s32 	%r2602, %r2600, 8;
	add.s32 	%r2603, %r2602, %r8;
	max.s32 	%r2604, %r2603, 0;
	min.s32 	%r2605, %r2604, %r10;
	and.b32  	%r2606, %r2600, 255;
	add.s32 	%r2607, %r2606, %r9;
	max.s32 	%r2608, %r2607, 128;
	add.s32 	%r2609, %r2608, -128;
	min.s32 	%r2610, %r2609, %r11;
	shr.s32 	%r2611, %r2601, 8;
	add.s32 	%r2612, %r2611, %r8;
	max.s32 	%r2613, %r2612, 0;
	min.s32 	%r2614, %r2613, %r10;
	and.b32  	%r2615, %r2601, 255;
	add.s32 	%r2616, %r2615, %r9;
	max.s32 	%r2617, %r2616, 128;
	add.s32 	%r2618, %r2617, -128;
	min.s32 	%r2619, %r2618, %r11;
	mad.lo.s32 	%r2620, %r2610, %r2, %r2605;
	cvt.s64.s32 	%rd441, %r2620;
	add.s64 	%rd442, %rd4, %rd441;
	ld.global.nc.u8 	%rs433, [%rd442];
	cvt.u16.u8 	%rs434, %rs433;
	mad.lo.s32 	%r2621, %r2619, %r2, %r2614;
	cvt.s64.s32 	%rd443, %r2621;
	add.s64 	%rd444, %rd4, %rd443;
	ld.global.nc.u8 	%rs435, [%rd444];
	cvt.u16.u8 	%rs436, %rs435;
	setp.lt.u16 	%p110, %rs434, %rs436;
	selp.b32 	%r2622, 4096, 0, %p110;
	or.b32  	%r2623, %r2622, %r2599;
	ld.const.v2.u32 	{%r2624, %r2625}, [c_brief_pairs+872];
	shr.s32 	%r2626, %r2624, 8;
	add.s32 	%r2627, %r2626, %r8;
	max.s32 	%r2628, %r2627, 0;
	min.s32 	%r2629, %r2628, %r10;
	and.b32  	%r2630, %r2624, 255;
	add.s32 	%r2631, %r2630, %r9;
	max.s32 	%r2632, %r2631, 128;
	add.s32 	%r2633, %r2632, -128;
	min.s32 	%r2634, %r2633, %r11;
	shr.s32 	%r2635, %r2625, 8;
	add.s32 	%r2636, %r2635, %r8;
	max.s32 	%r2637, %r2636, 0;
	min.s32 	%r2638, %r2637, %r10;
	and.b32  	%r2639, %r2625, 255;
	add.s32 	%r2640, %r2639, %r9;
	max.s32 	%r2641, %r2640, 128;
	add.s32 	%r2642, %r2641, -128;
	min.s32 	%r2643, %r2642, %r11;
	mad.lo.s32 	%r2644, %r2634, %r2, %r2629;
	cvt.s64.s32 	%rd445, %r2644;
	add.s64 	%rd446, %rd4, %rd445;
	ld.global.nc.u8 	%rs437, [%rd446];
	cvt.u16.u8 	%rs438, %rs437;
	mad.lo.s32 	%r2645, %r2643, %r2, %r2638;
	cvt.s64.s32 	%rd447, %r2645;
	add.s64 	%rd448, %rd4, %rd447;
	ld.global.nc.u8 	%rs439, [%rd448];
	cvt.u16.u8 	%rs440, %rs439;
	setp.lt.u16 	%p111, %rs438, %rs440;
	selp.b32 	%r2646, 8192, 0, %p111;
	or.b32  	%r2647, %r2646, %r2623;
	ld.const.v2.u32 	{%r2648, %r2649}, [c_brief_pairs+880];
	shr.s32 	%r2650, %r2648, 8;
	add.s32 	%r2651, %r2650, %r8;
	max.s32 	%r2652, %r2651, 0;
	min.s32 	%r2653, %r2652, %r10;
	and.b32  	%r2654, %r2648, 255;
	add.s32 	%r2655, %r2654, %r9;
	max.s32 	%r2656, %r2655, 128;
	add.s32 	%r2657, %r2656, -128;
	min.s32 	%r2658, %r2657, %r11;
	shr.s32 	%r2659, %r2649, 8;
	add.s32 	%r2660, %r2659, %r8;
	max.s32 	%r2661, %r2660, 0;
	min.s32 	%r2662, %r2661, %r10;
	and.b32  	%r2663, %r2649, 255;
	add.s32 	%r2664, %r2663, %r9;
	max.s32 	%r2665, %r2664, 128;
	add.s32 	%r2666, %r2665, -128;
	min.s32 	%r2667, %r2666, %r11;
	mad.lo.s32 	%r2668, %r2658, %r2, %r2653;
	cvt.s64.s32 	%rd449, %r2668;
	add.s64 	%rd450, %rd4, %rd449;
	ld.global.nc.u8 	%rs441, [%rd450];
	cvt.u16.u8 	%rs442, %rs441;
	mad.lo.s32 	%r2669, %r2667, %r2, %r2662;
	cvt.s64.s32 	%rd451, %r2669;
	add.s64 	%rd452, %rd4, %rd451;
	ld.global.nc.u8 	%rs443, [%rd452];
	cvt.u16.u8 	%rs444, %rs443;
	setp.lt.u16 	%p112, %rs442, %rs444;
	selp.b32 	%r2670, 16384, 0, %p112;
	or.b32  	%r2671, %r2670, %r2647;
	ld.const.v2.u32 	{%r2672, %r2673}, [c_brief_pairs+888];
	shr.s32 	%r2674, %r2672, 8;
	add.s32 	%r2675, %r2674, %r8;
	max.s32 	%r2676, %r2675, 0;
	min.s32 	%r2677, %r2676, %r10;
	and.b32  	%r2678, %r2672, 255;
	add.s32 	%r2679, %r2678, %r9;
	max.s32 	%r2680, %r2679, 128;
	add.s32 	%r2681, %r2680, -128;
	min.s32 	%r2682, %r2681, %r11;
	shr.s32 	%r2683, %r2673, 8;
	add.s32 	%r2684, %r2683, %r8;
	max.s32 	%r2685, %r2684, 0;
	min.s32 	%r2686, %r2685, %r10;
	and.b32  	%r2687, %r2673, 255;
	add.s32 	%r2688, %r2687, %r9;
	max.s32 	%r2689, %r2688, 128;
	add.s32 	%r2690, %r2689, -128;
	min.s32 	%r2691, %r2690, %r11;
	mad.lo.s32 	%r2692, %r2682, %r2, %r2677;
	cvt.s64.s32 	%rd453, %r2692;
	add.s64 	%rd454, %rd4, %rd453;
	ld.global.nc.u8 	%rs445, [%rd454];
	cvt.u16.u8 	%rs446, %rs445;
	mad.lo.s32 	%r2693, %r2691, %r2, %r2686;
	cvt.s64.s32 	%rd455, %r2693;
	add.s64 	%rd456, %rd4, %rd455;
	ld.global.nc.u8 	%rs447, [%rd456];
	cvt.u16.u8 	%rs448, %rs447;
	setp.lt.u16 	%p113, %rs446, %rs448;
	selp.b32 	%r2694, 32768, 0, %p113;
	or.b32  	%r2695, %r2694, %r2671;
	ld.const.v2.u32 	{%r2696, %r2697}, [c_brief_pairs+896];
	shr.s32 	%r2698, %r2696, 8;
	add.s32 	%r2699, %r2698, %r8;
	max.s32 	%r2700, %r2699, 0;
	min.s32 	%r2701, %r2700, %r10;
	and.b32  	%r2702, %r2696, 255;
	add.s32 	%r2703, %r2702, %r9;
	max.s32 	%r2704, %r2703, 128;
	add.s32 	%r2705, %r2704, -128;
	min.s32 	%r2706, %r2705, %r11;
	shr.s32 	%r2707, %r2697, 8;
	add.s32 	%r2708, %r2707, %r8;
	max.s32 	%r2709, %r2708, 0;
	min.s32 	%r2710, %r2709, %r10;
	and.b32  	%r2711, %r2697, 255;
	add.s32 	%r2712, %r2711, %r9;
	max.s32 	%r2713, %r2712, 128;
	add.s32 	%r2714, %r2713, -128;
	min.s32 	%r2715, %r2714, %r11;
	mad.lo.s32 	%r2716, %r2706, %r2, %r2701;
	cvt.s64.s32 	%rd457, %r2716;
	add.s64 	%rd458, %rd4, %rd457;
	ld.global.nc.u8 	%rs449, [%rd458];
	cvt.u16.u8 	%rs450, %rs449;
	mad.lo.s32 	%r2717, %r2715, %r2, %r2710;
	cvt.s64.s32 	%rd459, %r2717;
	add.s64 	%rd460, %rd4, %rd459;
	ld.global.nc.u8 	%rs451, [%rd460];
	cvt.u16.u8 	%rs452, %rs451;
	setp.lt.u16 	%p114, %rs450, %rs452;
	selp.b32 	%r2718, 65536, 0, %p114;
	or.b32  	%r2719, %r2718, %r2695;
	ld.const.v2.u32 	{%r2720, %r2721}, [c_brief_pairs+904];
	shr.s32 	%r2722, %r2720, 8;
	add.s32 	%r2723, %r2722, %r8;
	max.s32 	%r2724, %r2723, 0;
	min.s32 	%r2725, %r2724, %r10;
	and.b32  	%r2726, %r2720, 255;
	add.s32 	%r2727, %r2726, %r9;
	max.s32 	%r2728, %r2727, 128;
	add.s32 	%r2729, %r2728, -128;
	min.s32 	%r2730, %r2729, %r11;
	shr.s32 	%r2731, %r2721, 8;
	add.s32 	%r2732, %r2731, %r8;
	max.s32 	%r2733, %r2732, 0;
	min.s32 	%r2734, %r2733, %r10;
	and.b32  	%r2735, %r2721, 255;
	add.s32 	%r2736, %r2735, %r9;
	max.s32 	%r2737, %r2736, 128;
	add.s32 	%r2738, %r2737, -128;
	min.s32 	%r2739, %r2738, %r11;
	mad.lo.s32 	%r2740, %r2730, %r2, %r2725;
	cvt.s64.s32 	%rd461, %r2740;
	add.s64 	%rd462, %rd4, %rd461;
	ld.global.nc.u8 	%rs453, [%rd462];
	cvt.u16.u8 	%rs454, %rs453;
	mad.lo.s32 	%r2741, %r2739, %r2, %r2734;
	cvt.s64.s32 	%rd463, %r2741;
	add.s64 	%rd464, %rd4, %rd463;
	ld.global.nc.u8 	%rs455, [%rd464];
	cvt.u16.u8 	%rs456, %rs455;
	setp.lt.u16 	%p115, %rs454, %rs456;
	selp.b32 	%r2742, 131072, 0, %p115;
	or.b32  	%r2743, %r2742, %r2719;
	ld.const.v2.u32 	{%r2744, %r2745}, [c_brief_pairs+912];
	shr.s32 	%r2746, %r2744, 8;
	add.s32 	%r2747, %r2746, %r8;
	max.s32 	%r2748, %r2747, 0;
	min.s32 	%r2749, %r2748, %r10;
	and.b32  	%r2750, %r2744, 255;
	add.s32 	%r2751, %r2750, %r9;
	max.s32 	%r2752, %r2751, 128;
	add.s32 	%r2753, %r2752, -128;
	min.s32 	%r2754, %r2753, %r11;
	shr.s32 	%r2755, %r2745, 8;
	add.s32 	%r2756, %r2755, %r8;
	max.s32 	%r2757, %r2756, 0;
	min.s32 	%r2758, %r2757, %r10;
	and.b32  	%r2759, %r2745, 255;
	add.s32 	%r2760, %r2759, %r9;
	max.s32 	%r2761, %r2760, 128;
	add.s32 	%r2762, %r2761, -128;
	min.s32 	%r2763, %r2762, %r11;
	mad.lo.s32 	%r2764, %r2754, %r2, %r2749;
	cvt.s64.s32 	%rd465, %r2764;
	add.s64 	%rd466, %rd4, %rd465;
	ld.global.nc.u8 	%rs457, [%rd466];
	cvt.u16.u8 	%rs458, %rs457;
	mad.lo.s32 	%r2765, %r2763, %r2, %r2758;
	cvt.s64.s32 	%rd467, %r2765;
	add.s64 	%rd468, %rd4, %rd467;
	ld.global.nc.u8 	%rs459, [%rd468];
	cvt.u16.u8 	%rs460, %rs459;
	setp.lt.u16 	%p116, %rs458, %rs460;
	selp.b32 	%r2766, 262144, 0, %p116;
	or.b32  	%r2767, %r2766, %r2743;
	ld.const.v2.u32 	{%r2768, %r2769}, [c_brief_pairs+920];
	shr.s32 	%r2770, %r2768, 8;
	add.s32 	%r2771, %r2770, %r8;
	max.s32 	%r2772, %r2771, 0;
	min.s32 	%r2773, %r2772, %r10;
	and.b32  	%r2774, %r2768, 255;
	add.s32 	%r2775, %r2774, %r9;
	max.s32 	%r2776, %r2775, 128;
	add.s32 	%r2777, %r2776, -128;
	min.s32 	%r2778, %r2777, %r11;
	shr.s32 	%r2779, %r2769, 8;
	add.s32 	%r2780, %r2779, %r8;
	max.s32 	%r2781, %r2780, 0;
	min.s32 	%r2782, %r2781, %r10;
	and.b32  	%r2783, %r2769, 255;
	add.s32 	%r2784, %r2783, %r9;
	max.s32 	%r2785, %r2784, 128;
	add.s32 	%r2786, %r2785, -128;
	min.s32 	%r2787, %r2786, %r11;
	mad.lo.s32 	%r2788, %r2778, %r2, %r2773;
	cvt.s64.s32 	%rd469, %r2788;
	add.s64 	%rd470, %rd4, %rd469;
	ld.global.nc.u8 	%rs461, [%rd470];
	cvt.u16.u8 	%rs462, %rs461;
	mad.lo.s32 	%r2789, %r2787, %r2, %r2782;
	cvt.s64.s32 	%rd471, %r2789;
	add.s64 	%rd472, %rd4, %rd471;
	ld.global.nc.u8 	%rs463, [%rd472];
	cvt.u16.u8 	%rs464, %rs463;
	setp.lt.u16 	%p117, %rs462, %rs464;
	selp.b32 	%r2790, 524288, 0, %p117;
	or.b32  	%r2791, %r2790, %r2767;
	ld.const.v2.u32 	{%r2792, %r2793}, [c_brief_pairs+928];
	shr.s32 	%r2794, %r2792, 8;
	add.s32 	%r2795, %r2794, %r8;
	max.s32 	%r2796, %r2795, 0;
	min.s32 	%r2797, %r2796, %r10;
	and.b32  	%r2798, %r2792, 255;
	add.s32 	%r2799, %r2798, %r9;
	max.s32 	%r2800, %r2799, 128;
	add.s32 	%r2801, %r2800, -128;
	min.s32 	%r2802, %r2801, %r11;
	shr.s32 	%r2803, %r2793, 8;
	add.s32 	%r2804, %r2803, %r8;
	max.s32 	%r2805, %r2804, 0;
	min.s32 	%r2806, %r2805, %r10;
	and.b32  	%r2807, %r2793, 255;
	add.s32 	%r2808, %r2807, %r9;
	max.s32 	%r2809, %r2808, 128;
	add.s32 	%r2810, %r2809, -128;
	min.s32 	%r2811, %r2810, %r11;
	mad.lo.s32 	%r2812, %r2802, %r2, %r2797;
	cvt.s64.s32 	%rd473, %r2812;
	add.s64 	%rd474, %rd4, %rd473;
	ld.global.nc.u8 	%rs465, [%rd474];
	cvt.u16.u8 	%rs466, %rs465;
	mad.lo.s32 	%r2813, %r2811, %r2, %r2806;
	cvt.s64.s32 	%rd475, %r2813;
	add.s64 	%rd476, %rd4, %rd475;
	ld.global.nc.u8 	%rs467, [%rd476];
	cvt.u16.u8 	%rs468, %rs467;
	setp.lt.u16 	%p118, %rs466, %rs468;
	selp.b32 	%r2814, 1048576, 0, %p118;
	or.b32  	%r2815, %r2814, %r2791;
	ld.const.v2.u32 	{%r2816, %r2817}, [c_brief_pairs+936];
	shr.s32 	%r2818, %r2816, 8;
	add.s32 	%r2819, %r2818, %r8;
	max.s32 	%r2820, %r2819, 0;
	min.s32 	%r2821, %r2820, %r10;
	and.b32  	%r2822, %r2816, 255;
	add.s32 	%r2823, %r2822, %r9;
	max.s32 	%r2824, %r2823, 128;
	add.s32 	%r2825, %r2824, -128;
	min.s32 	%r2826, %r2825, %r11;
	shr.s32 	%r2827, %r2817, 8;
	add.s32 	%r2828, %r2827, %r8;
	max.s32 	%r2829, %r2828, 0;
	min.s32 	%r2830, %r2829, %r10;
	and.b32  	%r2831, %r2817, 255;
	add.s32 	%r2832, %r2831, %r9;
	max.s32 	%r2833, %r2832, 128;
	add.s32 	%r2834, %r2833, -128;
	min.s32 	%r2835, %r2834, %r11;
	mad.lo.s32 	%r2836, %r2826, %r2, %r2821;
	cvt.s64.s32 	%rd477, %r2836;
	add.s64 	%rd478, %rd4, %rd477;
	ld.global.nc.u8 	%rs469, [%rd478];
	cvt.u16.u8 	%rs470, %rs469;
	mad.lo.s32 	%r2837, %r2835, %r2, %r2830;
	cvt.s64.s32 	%rd479, %r2837;
	add.s64 	%rd480, %rd4, %rd479;
	ld.global.nc.u8 	%rs471, [%rd480];
	cvt.u16.u8 	%rs472, %rs471;
	setp.lt.u16 	%p119, %rs470, %rs472;
	selp.b32 	%r2838, 2097152, 0, %p119;
	or.b32  	%r2839, %r2838, %r2815;
	ld.const.v2.u32 	{%r2840, %r2841}, [c_brief_pairs+944];
	shr.s32 	%r2842, %r2840, 8;
	add.s32 	%r2843, %r2842, %r8;
	max.s32 	%r2844, %r2843, 0;
	min.s32 	%r2845, %r2844, %r10;
	and.b32  	%r2846, %r2840, 255;
	add.s32 	%r2847, %r2846, %r9;
	max.s32 	%r2848, %r2847, 128;
	add.s32 	%r2849, %r2848, -128;
	min.s32 	%r2850, %r2849, %r11;
	shr.s32 	%r2851, %r2841, 8;
	add.s32 	%r2852, %r2851, %r8;
	max.s32 	%r2853, %r2852, 0;
	min.s32 	%r2854, %r2853, %r10;
	and.b32  	%r2855, %r2841, 255;
	add.s32 	%r2856, %r2855, %r9;
	max.s32 	%r2857, %r2856, 128;
	add.s32 	%r2858, %r2857, -128;
	min.s32 	%r2859, %r2858, %r11;
	mad.lo.s32 	%r2860, %r2850, %r2, %r2845;
	cvt.s64.s32 	%rd481, %r2860;
	add.s64 	%rd482, %rd4, %rd481;
	ld.global.nc.u8 	%rs473, [%rd482];
	cvt.u16.u8 	%rs474, %rs473;
	mad.lo.s32 	%r2861, %r2859, %r2, %r2854;
	cvt.s64.s32 	%rd483, %r2861;
	add.s64 	%rd484, %rd4, %rd483;
	ld.global.nc.u8 	%rs475, [%rd484];
	cvt.u16.u8 	%rs476, %rs475;
	setp.lt.u16 	%p120, %rs474, %rs476;
	selp.b32 	%r2862, 4194304, 0, %p120;
	or.b32  	%r2863, %r2862, %r2839;
	ld.const.v2.u32 	{%r2864, %r2865}, [c_brief_pairs+952];
	shr.s32 	%r2866, %r2864, 8;
	add.s32 	%r2867, %r2866, %r8;
	max.s32 	%r2868, %r2867, 0;
	min.s32 	%r2869, %r2868, %r10;
	and.b32  	%r2870, %r2864, 255;
	add.s32 	%r2871, %r2870, %r9;
	max.s32 	%r2872, %r2871, 128;
	add.s32 	%r2873, %r2872, -128;
	min.s32 	%r2874, %r2873, %r11;
	shr.s32 	%r2875, %r2865, 8;
	add.s32 	%r2876, %r2875, %r8;
	max.s32 	%r2877, %r2876, 0;
	min.s32 	%r2878, %r2877, %r10;
	and.b32  	%r2879, %r2865, 255;
	add.s32 	%r2880, %r2879, %r9;
	max.s32 	%r2881, %r2880, 128;
	add.s32 	%r2882, %r2881, -128;
	min.s32 	%r2883, %r2882, %r11;
	mad.lo.s32 	%r2884, %r2874, %r2, %r2869;
	cvt.s64.s32 	%rd485, %r2884;
	add.s64 	%rd486, %rd4, %rd485;
	ld.global.nc.u8 	%rs477, [%rd486];
	cvt.u16.u8 	%rs478, %rs477;
	mad.lo.s32 	%r2885, %r2883, %r2, %r2878;
	cvt.s64.s32 	%rd487, %r2885;
	add.s64 	%rd488, %rd4, %rd487;
	ld.global.nc.u8 	%rs479, [%rd488];
	cvt.u16.u8 	%rs480, %rs479;
	setp.lt.u16 	%p121, %rs478, %rs480;
	selp.b32 	%r2886, 8388608, 0, %p121;
	or.b32  	%r2887, %r2886, %r2863;
	ld.const.v2.u32 	{%r2888, %r2889}, [c_brief_pairs+960];
	shr.s32 	%r2890, %r2888, 8;
	add.s32 	%r2891, %r2890, %r8;
	max.s32 	%r2892, %r2891, 0;
	min.s32 	%r2893, %r2892, %r10;
	and.b32  	%r2894, %r2888, 255;
	add.s32 	%r2895, %r2894, %r9;
	max.s32 	%r2896, %r2895, 128;
	add.s32 	%r2897, %r2896, -128;
	min.s32 	%r2898, %r2897, %r11;
	shr.s32 	%r2899, %r2889, 8;
	add.s32 	%r2900, %r2899, %r8;
	max.s32 	%r2901, %r2900, 0;
	min.s32 	%r2902, %r2901, %r10;
	and.b32  	%r2903, %r2889, 255;
	add.s32 	%r2904, %r2903, %r9;
	max.s32 	%r2905, %r2904, 128;
	add.s32 	%r2906, %r2905, -128;
	min.s32 	%r2907, %r2906, %r11;
	mad.lo.s32 	%r2908, %r2898, %r2, %r2893;
	cvt.s64.s32 	%rd489, %r2908;
	add.s64 	%rd490, %rd4, %rd489;
	ld.global.nc.u8 	%rs481, [%rd490];
	cvt.u16.u8 	%rs482, %rs481;
	mad.lo.s32 	%r2909, %r2907, %r2, %r2902;
	cvt.s64.s32 	%rd491, %r2909;
	add.s64 	%rd492, %rd4, %rd491;
	ld.global.nc.u8 	%rs483, [%rd492];
	cvt.u16.u8 	%rs484, %rs483;
	setp.lt.u16 	%p122, %rs482, %rs484;
	selp.b32 	%r2910, 16777216, 0, %p122;
	or.b32  	%r2911, %r2910, %r2887;
	ld.const.v2.u32 	{%r2912, %r2913}, [c_brief_pairs+968];
	shr.s32 	%r2914, %r2912, 8;
	add.s32 	%r2915, %r2914, %r8;
	max.s32 	%r2916, %r2915, 0;
	min.s32 	%r2917, %r2916, %r10;
	and.b32  	%r2918, %r2912, 255;
	add.s32 	%r2919, %r2918, %r9;
	max.s32 	%r2920, %r2919, 128;
	add.s32 	%r2921, %r2920, -128;
	min.s32 	%r2922, %r2921, %r11;
	shr.s32 	%r2923, %r2913, 8;
	add.s32 	%r2924, %r2923, %r8;
	max.s32 	%r2925, %r2924, 0;
	min.s32 	%r2926, %r2925, %r10;
	and.b32  	%r2927, %r2913, 255;
	add.s32 	%r2928, %r2927, %r9;
	max.s32 	%r2929, %r2928, 128;
	add.s32 	%r2930, %r2929, -128;
	min.s32 	%r2931, %r2930, %r11;
	mad.lo.s32 	%r2932, %r2922, %r2, %r2917;
	cvt.s64.s32 	%rd493, %r2932;
	add.s64 	%rd494, %rd4, %rd493;
	ld.global.nc.u8 	%rs485, [%rd494];
	cvt.u16.u8 	%rs486, %rs485;
	mad.lo.s32 	%r2933, %r2931, %r2, %r2926;
	cvt.s64.s32 	%rd495, %r2933;
	add.s64 	%rd496, %rd4, %rd495;
	ld.global.nc.u8 	%rs487, [%rd496];
	cvt.u16.u8 	%rs488, %rs487;
	setp.lt.u16 	%p123, %rs486, %rs488;
	selp.b32 	%r2934, 33554432, 0, %p123;
	or.b32  	%r2935, %r2934, %r2911;
	ld.const.v2.u32 	{%r2936, %r2937}, [c_brief_pairs+976];
	shr.s32 	%r2938, %r2936, 8;
	add.s32 	%r2939, %r2938, %r8;
	max.s32 	%r2940, %r2939, 0;
	min.s32 	%r2941, %r2940, %r10;
	and.b32  	%r2942, %r2936, 255;
	add.s32 	%r2943, %r2942, %r9;
	max.s32 	%r2944, %r2943, 128;
	add.s32 	%r2945, %r2944, -128;
	min.s32 	%r2946, %r2945, %r11;
	shr.s32 	%r2947, %r2937, 8;
	add.s32 	%r2948, %r2947, %r8;
	max.s32 	%r2949, %r2948, 0;
	min.s32 	%r2950, %r2949, %r10;
	and.b32  	%r2951, %r2937, 255;
	add.s32 	%r2952, %r2951, %r9;
	max.s32 	%r2953, %r2952, 128;
	add.s32 	%r2954, %r2953, -128;
	min.s32 	%r2955, %r2954, %r11;
	mad.lo.s32 	%r2956, %r2946, %r2, %r2941;
	cvt.s64.s32 	%rd497, %r2956;
	add.s64 	%rd498, %rd4, %rd497;
	ld.global.nc.u8 	%rs489, [%rd498];
	cvt.u16.u8 	%rs490, %rs489;
	mad.lo.s32 	%r2957, %r2955, %r2, %r2950;
	cvt.s64.s32 	%rd499, %r2957;
	add.s64 	%rd500, %rd4, %rd499;
	ld.global.nc.u8 	%rs491, [%rd500];
	cvt.u16.u8 	%rs492, %rs491;
	setp.lt.u16 	%p124, %rs490, %rs492;
	selp.b32 	%r2958, 67108864, 0, %p124;
	or.b32  	%r2959, %r2958, %r2935;
	ld.const.v2.u32 	{%r2960, %r2961}, [c_brief_pairs+984];
	shr.s32 	%r2962, %r2960, 8;
	add.s32 	%r2963, %r2962, %r8;
	max.s32 	%r2964, %r2963, 0;
	min.s32 	%r2965, %r2964, %r10;
	and.b32  	%r2966, %r2960, 255;
	add.s32 	%r2967, %r2966, %r9;
	max.s32 	%r2968, %r2967, 128;
	add.s32 	%r2969, %r2968, -128;
	min.s32 	%r2970, %r2969, %r11;
	shr.s32 	%r2971, %r2961, 8;
	add.s32 	%r2972, %r2971, %r8;
	max.s32 	%r2973, %r2972, 0;
	min.s32 	%r2974, %r2973, %r10;
	and.b32  	%r2975, %r2961, 255;
	add.s32 	%r2976, %r2975, %r9;
	max.s32 	%r2977, %r2976, 128;
	add.s32 	%r2978, %r2977, -128;
	min.s32 	%r2979, %r2978, %r11;
	mad.lo.s32 	%r2980, %r2970, %r2, %r2965;
	cvt.s64.s32 	%rd501, %r2980;
	add.s64 	%rd502, %rd4, %rd501;
	ld.global.nc.u8 	%rs493, [%rd502];
	cvt.u16.u8 	%rs494, %rs493;
	mad.lo.s32 	%r2981, %r2979, %r2, %r2974;
	cvt.s64.s32 	%rd503, %r2981;
	add.s64 	%rd504, %rd4, %rd503;
	ld.global.nc.u8 	%rs495, [%rd504];
	cvt.u16.u8 	%rs496, %rs495;
	setp.lt.u16 	%p125, %rs494, %rs496;
	selp.b32 	%r2982, 134217728, 0, %p125;
	or.b32  	%r2983, %r2982, %r2959;
	ld.const.v2.u32 	{%r2984, %r2985}, [c_brief_pairs+992];
	shr.s32 	%r2986, %r2984, 8;
	add.s32 	%r2987, %r2986, %r8;
	max.s32 	%r2988, %r2987, 0;
	min.s32 	%r2989, %r2988, %r10;
	and.b32  	%r2990, %r2984, 255;
	add.s32 	%r2991, %r2990, %r9;
	max.s32 	%r2992, %r2991, 128;
	add.s32 	%r2993, %r2992, -128;
	min.s32 	%r2994, %r2993, %r11;
	shr.s32 	%r2995, %r2985, 8;
	add.s32 	%r2996, %r2995, %r8;
	max.s32 	%r2997, %r2996, 0;
	min.s32 	%r2998, %r2997, %r10;
	and.b32  	%r2999, %r2985, 255;
	add.s32 	%r3000, %r2999, %r9;
	max.s32 	%r3001, %r3000, 128;
	add.s32 	%r3002, %r3001, -128;
	min.s32 	%r3003, %r3002, %r11;
	mad.lo.s32 	%r3004, %r2994, %r2, %r2989;
	cvt.s64.s32 	%rd505, %r3004;
	add.s64 	%rd506, %rd4, %rd505;
	ld.global.nc.u8 	%rs497, [%rd506];
	cvt.u16.u8 	%rs498, %rs497;
	mad.lo.s32 	%r3005, %r3003, %r2, %r2998;
	cvt.s64.s32 	%rd507, %r3005;
	add.s64 	%rd508, %rd4, %rd507;
	ld.global.nc.u8 	%rs499, [%rd508];
	cvt.u16.u8 	%rs500, %rs499;
	setp.lt.u16 	%p126, %rs498, %rs500;
	selp.b32 	%r3006, 268435456, 0, %p126;
	or.b32  	%r3007, %r3006, %r2983;
	ld.const.v2.u32 	{%r3008, %r3009}, [c_brief_pairs+1000];
	shr.s32 	%r3010, %r3008, 8;
	add.s32 	%r3011, %r3010, %r8;
	max.s32 	%r3012, %r3011, 0;
	min.s32 	%r3013, %r3012, %r10;
	and.b32  	%r3014, %r3008, 255;
	add.s32 	%r3015, %r3014, %r9;
	max.s32 	%r3016, %r3015, 128;
	add.s32 	%r3017, %r3016, -128;
	min.s32 	%r3018, %r3017, %r11;
	shr.s32 	%r3019, %r3009, 8;
	add.s32 	%r3020, %r3019, %r8;
	max.s32 	%r3021, %r3020, 0;
	min.s32 	%r3022, %r3021, %r10;
	and.b32  	%r3023, %r3009, 255;
	add.s32 	%r3024, %r3023, %r9;
	max.s32 	%r3025, %r3024, 128;
	add.s32 	%r3026, %r3025, -128;
	min.s32 	%r3027, %r3026, %r11;
	mad.lo.s32 	%r3028, %r3018, %r2, %r3013;
	cvt.s64.s32 	%rd509, %r3028;
	add.s64 	%rd510, %rd4, %rd509;
	ld.global.nc.u8 	%rs501, [%rd510];
	cvt.u16.u8 	%rs502, %rs501;
	mad.lo.s32 	%r3029, %r3027, %r2, %r3022;
	cvt.s64.s32 	%rd511, %r3029;
	add.s64 	%rd512, %rd4, %rd511;
	ld.global.nc.u8 	%rs503, [%rd512];
	cvt.u16.u8 	%rs504, %rs503;
	setp.lt.u16 	%p127, %rs502, %rs504;
	selp.b32 	%r3030, 536870912, 0, %p127;
	or.b32  	%r3031, %r3030, %r3007;
	ld.const.v2.u32 	{%r3032, %r3033}, [c_brief_pairs+1008];
	shr.s32 	%r3034, %r3032, 8;
	add.s32 	%r3035, %r3034, %r8;
	max.s32 	%r3036, %r3035, 0;
	min.s32 	%r3037, %r3036, %r10;
	and.b32  	%r3038, %r3032, 255;
	add.s32 	%r3039, %r3038, %r9;
	max.s32 	%r3040, %r3039, 128;
	add.s32 	%r3041, %r3040, -128;
	min.s32 	%r3042, %r3041, %r11;
	shr.s32 	%r3043, %r3033, 8;
	add.s32 	%r3044, %r3043, %r8;
	max.s32 	%r3045, %r3044, 0;
	min.s32 	%r3046, %r3045, %r10;
	and.b32  	%r3047, %r3033, 255;
	add.s32 	%r3048, %r3047, %r9;
	max.s32 	%r3049, %r3048, 128;
	add.s32 	%r3050, %r3049, -128;
	min.s32 	%r3051, %r3050, %r11;
	mad.lo.s32 	%r3052, %r3042, %r2, %r3037;
	cvt.s64.s32 	%rd513, %r3052;
	add.s64 	%rd514, %rd4, %rd513;
	ld.global.nc.u8 	%rs505, [%rd514];
	cvt.u16.u8 	%rs506, %rs505;
	mad.lo.s32 	%r3053, %r3051, %r2, %r3046;
	cvt.s64.s32 	%rd515, %r3053;
	add.s64 	%rd516, %rd4, %rd515;
	ld.global.nc.u8 	%rs507, [%rd516];
	cvt.u16.u8 	%rs508, %rs507;
	setp.lt.u16 	%p128, %rs506, %rs508;
	selp.b32 	%r3054, 1073741824, 0, %p128;
	or.b32  	%r3055, %r3054, %r3031;
	ld.const.v2.u32 	{%r3056, %r3057}, [c_brief_pairs+1016];
	shr.s32 	%r3058, %r3056, 8;
	add.s32 	%r3059, %r3058, %r8;
	max.s32 	%r3060, %r3059, 0;
	min.s32 	%r3061, %r3060, %r10;
	and.b32  	%r3062, %r3056, 255;
	add.s32 	%r3063, %r3062, %r9;
	max.s32 	%r3064, %r3063, 128;
	add.s32 	%r3065, %r3064, -128;
	min.s32 	%r3066, %r3065, %r11;
	shr.s32 	%r3067, %r3057, 8;
	add.s32 	%r3068, %r3067, %r8;
	max.s32 	%r3069, %r3068, 0;
	min.s32 	%r3070, %r3069, %r10;
	and.b32  	%r3071, %r3057, 255;
	add.s32 	%r3072, %r3071, %r9;
	max.s32 	%r3073, %r3072, 128;
	add.s32 	%r3074, %r3073, -128;
	min.s32 	%r3075, %r3074, %r11;
	mad.lo.s32 	%r3076, %r3066, %r2, %r3061;
	cvt.s64.s32 	%rd517, %r3076;
	add.s64 	%rd518, %rd4, %rd517;
	ld.global.nc.u8 	%rs509, [%rd518];
	cvt.u16.u8 	%rs510, %rs509;
	mad.lo.s32 	%r3077, %r3075, %r2, %r3070;
	cvt.s64.s32 	%rd519, %r3077;
	add.s64 	%rd520, %rd4, %rd519;
	ld.global.nc.u8 	%rs511, [%rd520];
	cvt.u16.u8 	%rs512, %rs511;
	setp.lt.u16 	%p129, %rs510, %rs512;
	selp.b32 	%r3078, -2147483648, 0, %p129;
	or.b32  	%r3079, %r3078, %r3055;
	ld.const.v2.u32 	{%r3080, %r3081}, [c_brief_pairs+1024];
	shr.s32 	%r3082, %r3080, 8;
	add.s32 	%r3083, %r3082, %r8;
	max.s32 	%r3084, %r3083, 0;
	min.s32 	%r3085, %r3084, %r10;
	and.b32  	%r3086, %r3080, 255;
	add.s32 	%r3087, %r3086, %r9;
	max.s32 	%r3088, %r3087, 128;
	add.s32 	%r3089, %r3088, -128;
	min.s32 	%r3090, %r3089, %r11;
	shr.s32 	%r3091, %r3081, 8;
	add.s32 	%r3092, %r3091, %r8;
	max.s32 	%r3093, %r3092, 0;
	min.s32 	%r3094, %r3093, %r10;
	and.b32  	%r3095, %r3081, 255;
	add.s32 	%r3096, %r3095, %r9;
	max.s32 	%r3097, %r3096, 128;
	add.s32 	%r3098, %r3097, -128;
	min.s32 	%r3099, %r3098, %r11;
	mad.lo.s32 	%r3100, %r3090, %r2, %r3085;
	cvt.s64.s32 	%rd521, %r3100;
	add.s64 	%rd522, %rd4, %rd521;
	ld.global.nc.u8 	%rs513, [%rd522];
	cvt.u16.u8 	%rs514, %rs513;
	mad.lo.s32 	%r3101, %r3099, %r2, %r3094;
	cvt.s64.s32 	%rd523, %r3101;
	add.s64 	%rd524, %rd4, %rd523;
	ld.global.nc.u8 	%rs515, [%rd524];
	cvt.u16.u8 	%rs516, %rs515;
	setp.lt.u16 	%p130, %rs514, %rs516;
	selp.u32 	%r3102, 1, 0, %p130;
	ld.const.v2.u32 	{%r3103, %r3104}, [c_brief_pairs+1032];
	shr.s32 	%r3105, %r3103, 8;
	add.s32 	%r3106, %r3105, %r8;
	max.s32 	%r3107, %r3106, 0;
	min.s32 	%r3108, %r3107, %r10;
	and.b32  	%r3109, %r3103, 255;
	add.s32 	%r3110, %r3109, %r9;
	max.s32 	%r3111, %r3110, 128;
	add.s32 	%r3112, %r3111, -128;
	min.s32 	%r3113, %r3112, %r11;
	shr.s32 	%r3114, %r3104, 8;
	add.s32 	%r3115, %r3114, %r8;
	max.s32 	%r3116, %r3115, 0;
	min.s32 	%r3117, %r3116, %r10;
	and.b32  	%r3118, %r3104, 255;
	add.s32 	%r3119, %r3118, %r9;
	max.s32 	%r3120, %r3119, 128;
	add.s32 	%r3121, %r3120, -128;
	min.s32 	%r3122, %r3121, %r11;
	mad.lo.s32 	%r3123, %r3113, %r2, %r3108;
	cvt.s64.s32 	%rd525, %r3123;
	add.s64 	%rd526, %rd4, %rd525;
	ld.global.nc.u8 	%rs517, [%rd526];
	cvt.u16.u8 	%rs518, %rs517;
	mad.lo.s32 	%r3124, %r3122, %r2, %r3117;
	cvt.s64.s32 	%rd527, %r3124;
	add.s64 	%rd528, %rd4, %rd527;
	ld.global.nc.u8 	%rs519, [%rd528];
	cvt.u16.u8 	%rs520, %rs519;
	setp.lt.u16 	%p131, %rs518, %rs520;
	selp.b32 	%r3125, 2, 0, %p131;
	or.b32  	%r3126, %r3125, %r3102;
	ld.const.v2.u32 	{%r3127, %r3128}, [c_brief_pairs+1040];
	shr.s32 	%r3129, %r3127, 8;
	add.s32 	%r3130, %r3129, %r8;
	max.s32 	%r3131, %r3130, 0;
	min.s32 	%r3132, %r3131, %r10;
	and.b32  	%r3133, %r3127, 255;
	add.s32 	%r3134, %r3133, %r9;
	max.s32 	%r3135, %r3134, 128;
	add.s32 	%r3136, %r3135, -128;
	min.s32 	%r3137, %r3136, %r11;
	shr.s32 	%r3138, %r3128, 8;
	add.s32 	%r3139, %r3138, %r8;
	max.s32 	%r3140, %r3139, 0;
	min.s32 	%r3141, %r3140, %r10;
	and.b32  	%r3142, %r3128, 255;
	add.s32 	%r3143, %r3142, %r9;
	max.s32 	%r3144, %r3143, 128;
	add.s32 	%r3145, %r3144, -128;
	min.s32 	%r3146, %r3145, %r11;
	mad.lo.s32 	%r3147, %r3137, %r2, %r3132;
	cvt.s64.s32 	%rd529, %r3147;
	add.s64 	%rd530, %rd4, %rd529;
	ld.global.nc.u8 	%rs521, [%rd530];
	cvt.u16.u8 	%rs522, %rs521;
	mad.lo.s32 	%r3148, %r3146, %r2, %r3141;
	cvt.s64.s32 	%rd531, %r3148;
	add.s64 	%rd532, %rd4, %rd531;
	ld.global.nc.u8 	%rs523, [%rd532];
	cvt.u16.u8 	%rs524, %rs523;
	setp.lt.u16 	%p132, %rs522, %rs524;
	selp.b32 	%r3149, 4, 0, %p132;
	or.b32  	%r3150, %r3149, %r3126;
	ld.const.v2.u32 	{%r3151, %r3152}, [c_brief_pairs+1048];
	shr.s32 	%r3153, %r3151, 8;
	add.s32 	%r3154, %r3153, %r8;
	max.s32 	%r3155, %r3154, 0;
	min.s32 	%r3156, %r3155, %r10;
	and.b32  	%r3157, %r3151, 255;
	add.s32 	%r3158, %r3157, %r9;
	max.s32 	%r3159, %r3158, 128;
	add.s32 	%r3160, %r3159, -128;
	min.s32 	%r3161, %r3160, %r11;
	shr.s32 	%r3162, %r3152, 8;
	add.s32 	%r3163, %r3162, %r8;
	max.s32 	%r3164, %r3163, 0;
	min.s32 	%r3165, %r3164, %r10;
	and.b32  	%r3166, %r3152, 255;
	add.s32 	%r3167, %r3166, %r9;
	max.s32 	%r3168, %r3167, 128;
	add.s32 	%r3169, %r3168, -128;
	min.s32 	%r3170, %r3169, %r11;
	mad.lo.s32 	%r3171, %r3161, %r2, %r3156;
	cvt.s64.s32 	%rd533, %r3171;
	add.s64 	%rd534, %rd4, %rd533;
	ld.global.nc.u8 	%rs525, [%rd534];
	cvt.u16.u8 	%rs526, %rs525;
	mad.lo.s32 	%r3172, %r3170, %r2, %r3165;
	cvt.s64.s32 	%rd535, %r3172;
	add.s64 	%rd536, %rd4, %rd535;
	ld.global.nc.u8 	%rs527, [%rd536];
	cvt.u16.u8 	%rs528, %rs527;
	setp.lt.u16 	%p133, %rs526, %rs528;
	selp.b32 	%r3173, 8, 0, %p133;
	or.b32  	%r3174, %r3173, %r3150;
	ld.const.v2.u32 	{%r3175, %r3176}, [c_brief_pairs+1056];
	shr.s32 	%r3177, %r3175, 8;
	add.s32 	%r3178, %r3177, %r8;
	max.s32 	%r3179, %r3178, 0;
	min.s32 	%r3180, %r3179, %r10;
	and.b32  	%r3181, %r3175, 255;
	add.s32 	%r3182, %r3181, %r9;
	max.s32 	%r3183, %r3182, 128;
	add.s32 	%r3184, %r3183, -128;
	min.s32 	%r3185, %r3184, %r11;
	shr.s32 	%r3186, %r3176, 8;
	add.s32 	%r3187, %r3186, %r8;
	max.s32 	%r3188, %r3187, 0;
	min.s32 	%r3189, %r3188, %r10;
	and.b32  	%r3190, %r3176, 255;
	add.s32 	%r3191, %r3190, %r9;
	max.s32 	%r3192, %r3191, 128;
	add.s32 	%r3193, %r3192, -128;
	min.s32 	%r3194, %r3193, %r11;
	mad.lo.s32 	%r3195, %r3185, %r2, %r3180;
	cvt.s64.s32 	%rd537, %r3195;
	add.s64 	%rd538, %rd4, %rd537;
	ld.global.nc.u8 	%rs529, [%rd538];
	cvt.u16.u8 	%rs530, %rs529;
	mad.lo.s32 	%r3196, %r3194, %r2, %r3189;
	cvt.s64.s32 	%rd539, %r3196;
	add.s64 	%rd540, %rd4, %rd539;
	ld.global.nc.u8 	%rs531, [%rd540];
	cvt.u16.u8 	%rs532, %rs531;
	setp.lt.u16 	%p134, %rs530, %rs532;
	selp.b32 	%r3197, 16, 0, %p134;
	or.b32  	%r3198, %r3197, %r3174;
	ld.const.v2.u32 	{%r3199, %r3200}, [c_brief_pairs+1064];
	shr.s32 	%r3201, %r3199, 8;
	add.s32 	%r3202, %r3201, %r8;
	max.s32 	%r3203, %r3202, 0;
	min.s32 	%r3204, %r3203, %r10;
	and.b32  	%r3205, %r3199, 255;
	add.s32 	%r3206, %r3205, %r9;
	max.s32 	%r3207, %r3206, 128;
	add.s32 	%r3208, %r3207, -128;
	min.s32 	%r3209, %r3208, %r11;
	shr.s32 	%r3210, %r3200, 8;
	add.s32 	%r3211, %r3210, %r8;
	max.s32 	%r3212, %r3211, 0;
	min.s32 	%r3213, %r3212, %r10;
	and.b32  	%r3214, %r3200, 255;
	add.s32 	%r3215, %r3214, %r9;
	max.s32 	%r3216, %r3215, 128;
	add.s32 	%r3217, %r3216, -128;
	min.s32 	%r3218, %r3217, %r11;
	mad.lo.s32 	%r3219, %r3209, %r2, %r3204;
	cvt.s64.s32 	%rd541, %r3219;
	add.s64 	%rd542, %rd4, %rd541;
	ld.global.nc.u8 	%rs533, [%rd542];
	cvt.u16.u8 	%rs534, %rs533;
	mad.lo.s32 	%r3220, %r3218, %r2, %r3213;
	cvt.s64.s32 	%rd543, %r3220;
	add.s64 	%rd544, %rd4, %rd543;
	ld.global.nc.u8 	%rs535, [%rd544];
	cvt.u16.u8 	%rs536, %rs535;
	setp.lt.u16 	%p135, %rs534, %rs536;
	selp.b32 	%r3221, 32, 0, %p135;
	or.b32  	%r3222, %r3221, %r3198;
	ld.const.v2.u32 	{%r3223, %r3224}, [c_brief_pairs+1072];
	shr.s32 	%r3225, %r3223, 8;
	add.s32 	%r3226, %r3225, %r8;
	max.s32 	%r3227, %r3226, 0;
	min.s32 	%r3228, %r3227, %r10;
	and.b32  	%r3229, %r3223, 255;
	add.s32 	%r3230, %r3229, %r9;
	max.s32 	%r3231, %r3230, 128;
	add.s32 	%r3232, %r3231, -128;
	min.s32 	%r3233, %r3232, %r11;
	shr.s32 	%r3234, %r3224, 8;
	add.s32 	%r3235, %r3234, %r8;
	max.s32 	%r3236, %r3235, 0;
	min.s32 	%r3237, %r3236, %r10;
	and.b32  	%r3238, %r3224, 255;
	add.s32 	%r3239, %r3238, %r9;
	max.s32 	%r3240, %r3239, 128;
	add.s32 	%r3241, %r3240, -128;
	min.s32 	%r3242, %r3241, %r11;
	mad.lo.s32 	%r3243, %r3233, %r2, %r3228;
	cvt.s64.s32 	%rd545, %r3243;
	add.s64 	%rd546, %rd4, %rd545;
	ld.global.nc.u8 	%rs537, [%rd546];
	cvt.u16.u8 	%rs538, %rs537;
	mad.lo.s32 	%r3244, %r3242, %r2, %r3237;
	cvt.s64.s32 	%rd547, %r3244;
	add.s64 	%rd548, %rd4, %rd547;
	ld.global.nc.u8 	%rs539, [%rd548];
	cvt.u16.u8 	%rs540, %rs539;
	setp.lt.u16 	%p136, %rs538, %rs540;
	selp.b32 	%r3245, 64, 0, %p136;
	or.b32  	%r3246, %r3245, %r3222;
	ld.const.v2.u32 	{%r3247, %r3248}, [c_brief_pairs+1080];
	shr.s32 	%r3249, %r3247, 8;
	add.s32 	%r3250, %r3249, %r8;
	max.s32 	%r3251, %r3250, 0;
	min.s32 	%r3252, %r3251, %r10;
	and.b32  	%r3253, %r3247, 255;
	add.s32 	%r3254, %r3253, %r9;
	max.s32 	%r3255, %r3254, 128;
	add.s32 	%r3256, %r3255, -128;
	min.s32 	%r3257, %r3256, %r11;
	shr.s32 	%r3258, %r3248, 8;
	add.s32 	%r3259, %r3258, %r8;
	max.s32 	%r3260, %r3259, 0;
	min.s32 	%r3261, %r3260, %r10;
	and.b32  	%r3262, %r3248, 255;
	add.s32 	%r3263, %r3262, %r9;
	max.s32 	%r3264, %r3263, 128;
	add.s32 	%r3265, %r3264, -128;
	min.s32 	%r3266, %r3265, %r11;
	mad.lo.s32 	%r3267, %r3257, %r2, %r3252;
	cvt.s64.s32 	%rd549, %r3267;
	add.s64 	%rd550, %rd4, %rd549;
	ld.global.nc.u8 	%rs541, [%rd550];
	cvt.u16.u8 	%rs542, %rs541;
	mad.lo.s32 	%r3268, %r3266, %r2, %r3261;
	cvt.s64.s32 	%rd551, %r3268;
	add.s64 	%rd552, %rd4, %rd551;
	ld.global.nc.u8 	%rs543, [%rd552];
	cvt.u16.u8 	%rs544, %rs543;
	setp.lt.u16 	%p137, %rs542, %rs544;
	selp.b32 	%r3269, 128, 0, %p137;
	or.b32  	%r3270, %r3269, %r3246;
	ld.const.v2.u32 	{%r3271, %r3272}, [c_brief_pairs+1088];
	shr.s32 	%r3273, %r3271, 8;
	add.s32 	%r3274, %r3273, %r8;
	max.s32 	%r3275, %r3274, 0;
	min.s32 	%r3276, %r3275, %r10;
	and.b32  	%r3277, %r3271, 255;
	add.s32 	%r3278, %r3277, %r9;
	max.s32 	%r3279, %r3278, 128;
	add.s32 	%r3280, %r3279, -128;
	min.s32 	%r3281, %r3280, %r11;
	shr.s32 	%r3282, %r3272, 8;
	add.s32 	%r3283, %r3282, %r8;
	max.s32 	%r3284, %r3283, 0;
	min.s32 	%r3285, %r3284, %r10;
	and.b32  	%r3286, %r3272, 255;
	add.s32 	%r3287, %r3286, %r9;
	max.s32 	%r3288, %r3287, 128;
	add.s32 	%r3289, %r3288, -128;
	min.s32 	%r3290, %r3289, %r11;
	mad.lo.s32 	%r3291, %r3281, %r2, %r3276;
	cvt.s64.s32 	%rd553, %r3291;
	add.s64 	%rd554, %rd4, %rd553;
	ld.global.nc.u8 	%rs545, [%rd554];
	cvt.u16.u8 	%rs546, %rs545;
	mad.lo.s32 	%r3292, %r3290, %r2, %r3285;
	cvt.s64.s32 	%rd555, %r3292;
	add.s64 	%rd556, %rd4, %rd555;
	ld.global.nc.u8 	%rs547, [%rd556];
	cvt.u16.u8 	%rs548, %rs547;
	setp.lt.u16 	%p138, %rs546, %rs548;
	selp.b32 	%r3293, 256, 0, %p138;
	or.b32  	%r3294, %r3293, %r3270;
	ld.const.v2.u32 	{%r3295, %r3296}, [c_brief_pairs+1096];
	shr.s32 	%r3297, %r3295, 8;
	add.s32 	%r3298, %r3297, %r8;
	max.s32 	%r3299, %r3298, 0;
	min.s32 	%r3300, %r3299, %r10;
	and.b32  	%r3301, %r3295, 255;
	add.s32 	%r3302, %r3301, %r9;
	max.s32 	%r3303, %r3302, 128;
	add.s32 	%r3304, %r3303, -128;
	min.s32 	%r3305, %r3304, %r11;
	shr.s32 	%r3306, %r3296, 8;
	add.s32 	%r3307, %r3306, %r8;
	max.s32 	%r3308, %r3307, 0;
	min.s32 	%r3309, %r3308, %r10;
	and.b32  	%r3310, %r3296, 255;
	add.s32 	%r3311, %r3310, %r9;
	max.s32 	%r3312, %r3311, 128;
	add.s32 	%r3313, %r3312, -128;
	min.s32 	%r3314, %r3313, %r11;
	mad.lo.s32 	%r3315, %r3305, %r2, %r3300;
	cvt.s64.s32 	%rd557, %r3315;
	add.s64 	%rd558, %rd4, %rd557;
	ld.global.nc.u8 	%rs549, [%rd558];
	cvt.u16.u8 	%rs550, %rs549;
	mad.lo.s32 	%r3316, %r3314, %r2, %r3309;
	cvt.s64.s32 	%rd559, %r3316;
	add.s64 	%rd560, %rd4, %rd559;
	ld.global.nc.u8 	%rs551, [%rd560];
	cvt.u16.u8 	%rs552, %rs551;
	setp.lt.u16 	%p139, %rs550, %rs552;
	selp.b32 	%r3317, 512, 0, %p139;
	or.b32  	%r3318, %r3317, %r3294;
	ld.const.v2.u32 	{%r3319, %r3320}, [c_brief_pairs+1104];
	shr.s32 	%r3321, %r3319, 8;
	add.s32 	%r3322, %r3321, %r8;
	max.s32 	%r3323, %r3322, 0;
	min.s32 	%r3324, %r3323, %r10;
	and.b32  	%r3325, %r3319, 255;
	add.s32 	%r3326, %r3325, %r9;
	max.s32 	%r3327, %r3326, 128;
	add.s32 	%r3328, %r3327, -128;
	min.s32 	%r3329, %r3328, %r11;
	shr.s32 	%r3330, %r3320, 8;
	add.s32 	%r3331, %r3330, %r8;
	max.s32 	%r3332, %r3331, 0;
	min.s32 	%r3333, %r3332, %r10;
	and.b32  	%r3334, %r3320, 255;
	add.s32 	%r3335, %r3334, %r9;
	max.s32 	%r3336, %r3335, 128;
	add.s32 	%r3337, %r3336, -128;
	min.s32 	%r3338, %r3337, %r11;
	mad.lo.s32 	%r3339, %r3329, %r2, %r3324;
	cvt.s64.s32 	%rd561, %r3339;
	add.s64 	%rd562, %rd4, %rd561;
	ld.global.nc.u8 	%rs553, [%rd562];
	cvt.u16.u8 	%rs554, %rs553;
	mad.lo.s32 	%r3340, %r3338, %r2, %r3333;
	cvt.s64.s32 	%rd563, %r3340;
	add.s64 	%rd564, %rd4, %rd563;
	ld.global.nc.u8 	%rs555, [%rd564];
	cvt.u16.u8 	%rs556, %rs555;
	setp.lt.u16 	%p140, %rs554, %rs556;
	selp.b32 	%r3341, 1024, 0, %p140;
	or.b32  	%r3342, %r3341, %r3318;
	ld.const.v2.u32 	{%r3343, %r3344}, [c_brief_pairs+1112];
	shr.s32 	%r3345, %r3343, 8;
	add.s32 	%r3346, %r3345, %r8;
	max.s32 	%r3347, %r3346, 0;
	min.s32 	%r3348, %r3347, %r10;
	and.b32  	%r3349, %r3343, 255;
	add.s32 	%r3350, %r3349, %r9;
	max.s32 	%r3351, %r3350, 128;
	add.s32 	%r3352, %r3351, -128;
	min.s32 	%r3353, %r3352, %r11;
	shr.s32 	%r3354, %r3344, 8;
	add.s32 	%r3355, %r3354, %r8;
	max.s32 	%r3356, %r3355, 0;
	min.s32 	%r3357, %r3356, %r10;
	and.b32  	%r3358, %r3344, 255;
	add.s32 	%r3359, %r3358, %r9;
	max.s32 	%r3360, %r3359, 128;
	add.s32 	%r3361, %r3360, -128;
	min.s32 	%r3362, %r3361, %r11;
	mad.lo.s32 	%r3363, %r3353, %r2, %r3348;
	cvt.s64.s32 	%rd565, %r3363;
	add.s64 	%rd566, %rd4, %rd565;
	ld.global.nc.u8 	%rs557, [%rd566];
	cvt.u16.u8 	%rs558, %rs557;
	mad.lo.s32 	%r3364, %r3362, %r2, %r3357;
	cvt.s64.s32 	%rd567, %r3364;
	add.s64 	%rd568, %rd4, %rd567;
	ld.global.nc.u8 	%rs559, [%rd568];
	cvt.u16.u8 	%rs560, %rs559;
	setp.lt.u16 	%p141, %rs558, %rs560;
	selp.b32 	%r3365, 2048, 0, %p141;
	or.b32  	%r3366, %r3365, %r3342;
	ld.const.v2.u32 	{%r3367, %r3368}, [c_brief_pairs+1120];
	shr.s32 	%r3369, %r3367, 8;
	add.s32 	%r3370, %r3369, %r8;
	max.s32 	%r3371, %r3370, 0;
	min.s32 	%r3372, %r3371, %r10;
	and.b32  	%r3373, %r3367, 255;
	add.s32 	%r3374, %r3373, %r9;
	max.s32 	%r3375, %r3374, 128;
	add.s32 	%r3376, %r3375, -128;
	min.s32 	%r3377, %r3376, %r11;
	shr.s32 	%r3378, %r3368, 8;
	add.s32 	%r3379, %r3378, %r8;
	max.s32 	%r3380, %r3379, 0;
	min.s32 	%r3381, %r3380, %r10;
	and.b32  	%r3382, %r3368, 255;
	add.s32 	%r3383, %r3382, %r9;
	max.s32 	%r3384, %r3383, 128;
	add.s32 	%r3385, %r3384, -128;
	min.s32 	%r3386, %r3385, %r11;
	mad.lo.s32 	%r3387, %r3377, %r2, %r3372;
	cvt.s64.s32 	%rd569, %r3387;
	add.s64 	%rd570, %rd4, %rd569;
	ld.global.nc.u8 	%rs561, [%rd570];
	cvt.u16.u8 	%rs562, %rs561;
	mad.lo.s32 	%r3388, %r3386, %r2, %r3381;
	cvt.s64.s32 	%rd571, %r3388;
	add.s64 	%rd572, %rd4, %rd571;
	ld.global.nc.u8 	%rs563, [%rd572];
	cvt.u16.u8 	%rs564, %rs563;
	setp.lt.u16 	%p142, %rs562, %rs564;
	selp.b32 	%r3389, 4096, 0, %p142;
	or.b32  	%r3390, %r3389, %r3366;
	ld.const.v2.u32 	{%r3391, %r3392}, [c_brief_pairs+1128];
	shr.s32 	%r3393, %r3391, 8;
	add.s32 	%r3394, %r3393, %r8;
	max.s32 	%r3395, %r3394, 0;
	min.s32 	%r3396, %r3395, %r10;
	and.b32  	%r3397, %r3391, 255;
	add.s32 	%r3398, %r3397, %r9;
	max.s32 	%r3399, %r3398, 128;
	add.s32 	%r3400, %r3399, -128;
	min.s32 	%r3401, %r3400, %r11;
	shr.s32 	%r3402, %r3392, 8;
	add.s32 	%r3403, %r3402, %r8;
	max.s32 	%r3404, %r3403, 0;
	min.s32 	%r3405, %r3404, %r10;
	and.b32  	%r3406, %r3392, 255;
	add.s32 	%r3407, %r3406, %r9;
	max.s32 	%r3408, %r3407, 128;
	add.s32 	%r3409, %r3408, -128;
	min.s32 	%r3410, %r3409, %r11;
	mad.lo.s32 	%r3411, %r3401, %r2, %r3396;
	cvt.s64.s32 	%rd573, %r3411;
	add.s64 	%rd574, %rd4, %rd573;
	ld.global.nc.u8 	%rs565, [%rd574];
	cvt.u16.u8 	%rs566, %rs565;
	mad.lo.s32 	%r3412, %r3410, %r2, %r3405;
	cvt.s64.s32 	%rd575, %r3412;
	add.s64 	%rd576, %rd4, %rd575;
	ld.global.nc.u8 	%rs567, [%rd576];
	cvt.u16.u8 	%rs568, %rs567;
	setp.lt.u16 	%p143, %rs566, %rs568;
	selp.b32 	%r3413, 8192, 0, %p143;
	or.b32  	%r3414, %r3413, %r3390;
	ld.const.v2.u32 	{%r3415, %r3416}, [c_brief_pairs+1136];
	shr.s32 	%r3417, %r3415, 8;
	add.s32 	%r3418, %r3417, %r8;
	max.s32 	%r3419, %r3418, 0;
	min.s32 	%r3420, %r3419, %r10;
	and.b32  	%r3421, %r3415, 255;
	add.s32 	%r3422, %r3421, %r9;
	max.s32 	%r3423, %r3422, 128;
	add.s32 	%r3424, %r3423, -128;
	min.s32 	%r3425, %r3424, %r11;
	shr.s32 	%r3426, %r3416, 8;
	add.s32 	%r3427, %r3426, %r8;
	max.s32 	%r3428, %r3427, 0;
	min.s32 	%r3429, %r3428, %r10;
	and.b32  	%r3430, %r3416, 255;
	add.s32 	%r3431, %r3430, %r9;
	max.s32 	%r3432, %r3431, 128;
	add.s32 	%r3433, %r3432, -128;
	min.s32 	%r3434, %r3433, %r11;
	mad.lo.s32 	%r3435, %r3425, %r2, %r3420;
	cvt.s64.s32 	%rd577, %r3435;
	add.s64 	%rd578, %rd4, %rd577;
	ld.global.nc.u8 	%rs569, [%rd578];
	cvt.u16.u8 	%rs570, %rs569;
	mad.lo.s32 	%r3436, %r3434, %r2, %r3429;
	cvt.s64.s32 	%rd579, %r3436;
	add.s64 	%rd580, %rd4, %rd579;
	ld.global.nc.u8 	%rs571, [%rd580];
	cvt.u16.u8 	%rs572, %rs571;
	setp.lt.u16 	%p144, %rs570, %rs572;
	selp.b32 	%r3437, 16384, 0, %p144;
	or.b32  	%r3438, %r3437, %r3414;
	ld.const.v2.u32 	{%r3439, %r3440}, [c_brief_pairs+1144];
	shr.s32 	%r3441, %r3439, 8;
	add.s32 	%r3442, %r3441, %r8;
	max.s32 	%r3443, %r3442, 0;
	min.s32 	%r3444, %r3443, %r10;
	and.b32  	%r3445, %r3439, 255;
	add.s32 	%r3446, %r3445, %r9;
	max.s32 	%r3447, %r3446, 128;
	add.s32 	%r3448, %r3447, -128;
	min.s32 	%r3449, %r3448, %r11;
	shr.s32 	%r3450, %r3440, 8;
	add.s32 	%r3451, %r3450, %r8;
	max.s32 	%r3452, %r3451, 0;
	min.s32 	%r3453, %r3452, %r10;
	and.b32  	%r3454, %r3440, 255;
	add.s32 	%r3455, %r3454, %r9;
	max.s32 	%r3456, %r3455, 128;
	add.s32 	%r3457, %r3456, -128;
	min.s32 	%r3458, %r3457, %r11;
	mad.lo.s32 	%r3459, %r3449, %r2, %r3444;
	cvt.s64.s32 	%rd581, %r3459;
	add.s64 	%rd582, %rd4, %rd581;
	ld.global.nc.u8 	%rs573, [%rd582];
	cvt.u16.u8 	%rs574, %rs573;
	mad.lo.s32 	%r3460, %r3458, %r2, %r3453;
	cvt.s64.s32 	%rd583, %r3460;
	add.s64 	%rd584, %rd4, %rd583;
	ld.global.nc.u8 	%rs575, [%rd584];
	cvt.u16.u8 	%rs576, %rs575;
	setp.lt.u16 	%p145, %rs574, %rs576;
	selp.b32 	%r3461, 32768, 0, %p145;
	or.b32  	%r3462, %r3461, %r3438;
	ld.const.v2.u32 	{%r3463, %r3464}, [c_brief_pairs+1152];
	shr.s32 	%r3465, %r3463, 8;
	add.s32 	%r3466, %r3465, %r8;
	max.s32 	%r3467, %r3466, 0;
	min.s32 	%r3468, %r3467, %r10;
	and.b32  	%r3469, %r3463, 255;
	add.s32 	%r3470, %r3469, %r9;
	max.s32 	%r3471, %r3470, 128;
	add.s32 	%r3472, %r3471, -128;
	min.s32 	%r3473, %r3472, %r11;
	shr.s32 	%r3474, %r3464, 8;
	add.s32 	%r3475, %r3474, %r8;
	max.s32 	%r3476, %r3475, 0;
	min.s32 	%r3477, %r3476, %r10;
	and.b32  	%r3478, %r3464, 255;
	add.s32 	%r3479, %r3478, %r9;
	max.s32 	%r3480, %r3479, 128;
	add.s32 	%r3481, %r3480, -128;
	min.s32 	%r3482, %r3481, %r11;
	mad.lo.s32 	%r3483, %r3473, %r2, %r3468;
	cvt.s64.s32 	%rd585, %r3483;
	add.s64 	%rd586, %rd4, %rd585;
	ld.global.nc.u8 	%rs577, [%rd586];
	cvt.u16.u8 	%rs578, %rs577;
	mad.lo.s32 	%r3484, %r3482, %r2, %r3477;
	cvt.s64.s32 	%rd587, %r3484;
	add.s64 	%rd588, %rd4, %rd587;
	ld.global.nc.u8 	%rs579, [%rd588];
	cvt.u16.u8 	%rs580, %rs579;
	setp.lt.u16 	%p146, %rs578, %rs580;
	selp.b32 	%r3485, 65536, 0, %p146;
	or.b32  	%r3486, %r3485, %r3462;
	ld.const.v2.u32 	{%r3487, %r3488}, [c_brief_pairs+1160];
	shr.s32 	%r3489, %r3487, 8;
	add.s32 	%r3490, %r3489, %r8;
	max.s32 	%r3491, %r3490, 0;
	min.s32 	%r3492, %r3491, %r10;
	and.b32  	%r3493, %r3487, 255;
	add.s32 	%r3494, %r3493, %r9;
	max.s32 	%r3495, %r3494, 128;
	add.s32 	%r3496, %r3495, -128;
	min.s32 	%r3497, %r3496, %r11;
	shr.s32 	%r3498, %r3488, 8;
	add.s32 	%r3499, %r3498, %r8;
	max.s32 	%r3500, %r3499, 0;
	min.s32 	%r3501, %r3500, %r10;
	and.b32  	%r3502, %r3488, 255;
	add.s32 	%r3503, %r3502, %r9;
	max.s32 	%r3504, %r3503, 128;
	add.s32 	%r3505, %r3504, -128;
	min.s32 	%r3506, %r3505, %r11;
	mad.lo.s32 	%r3507, %r3497, %r2, %r3492;
	cvt.s64.s32 	%rd589, %r3507;
	add.s64 	%rd590, %rd4, %rd589;
	ld.global.nc.u8 	%rs581, [%rd590];
	cvt.u16.u8 	%rs582, %rs581;
	mad.lo.s32 	%r3508, %r3506, %r2, %r3501;
	cvt.s64.s32 	%rd591, %r3508;
	add.s64 	%rd592, %rd4, %rd591;
	ld.global.nc.u8 	%rs583, [%rd592];
	cvt.u16.u8 	%rs584, %rs583;
	setp.lt.u16 	%p147, %rs582, %rs584;
	selp.b32 	%r3509, 131072, 0, %p147;
	or.b32  	%r3510, %r3509, %r3486;
	ld.const.v2.u32 	{%r3511, %r3512}, [c_brief_pairs+1168];
	shr.s32 	%r3513, %r3511, 8;
	add.s32 	%r3514, %r3513, %r8;
	max.s32 	%r3515, %r3514, 0;
	min.s32 	%r3516, %r3515, %r10;
	and.b32  	%r3517, %r3511, 255;
	add.s32 	%r3518, %r3517, %r9;
	max.s32 	%r3519, %r3518, 128;
	add.s32 	%r3520, %r3519, -128;
	min.s32 	%r3521, %r3520, %r11;
	shr.s32 	%r3522, %r3512, 8;
	add.s32 	%r3523, %r3522, %r8;
	max.s32 	%r3524, %r3523, 0;
	min.s32 	%r3525, %r3524, %r10;
	and.b32  	%r3526, %r3512, 255;
	add.s32 	%r3527, %r3526, %r9;
	max.s32 	%r3528, %r3527, 128;
	add.s32 	%r3529, %r3528, -128;
	min.s32 	%r3530, %r3529, %r11;
	mad.lo.s32 	%r3531, %r3521, %r2, %r3516;
	cvt.s64.s32 	%rd593, %r3531;
	add.s64 	%rd594, %rd4, %rd593;
	ld.global.nc.u8 	%rs585, [%rd594];
	cvt.u16.u8 	%rs586, %rs585;
	mad.lo.s32 	%r3532, %r3530, %r2, %r3525;
	cvt.s64.s32 	%rd595, %r3532;
	add.s64 	%rd596, %rd4, %rd595;
	ld.global.nc.u8 	%rs587, [%rd596];
	cvt.u16.u8 	%rs588, %rs587;
	setp.lt.u16 	%p148, %rs586, %rs588;
	selp.b32 	%r3533, 262144, 0, %p148;
	or.b32  	%r3534, %r3533, %r3510;
	ld.const.v2.u32 	{%r3535, %r3536}, [c_brief_pairs+1176];
	shr.s32 	%r3537, %r3535, 8;
	add.s32 	%r3538, %r3537, %r8;
	max.s32 	%r3539, %r3538, 0;
	min.s32 	%r3540, %r3539, %r10;
	and.b32  	%r3541, %r3535, 255;
	add.s32 	%r3542, %r3541, %r9;
	max.s32 	%r3543, %r3542, 128;
	add.s32 	%r3544, %r3543, -128;
	min.s32 	%r3545, %r3544, %r11;
	shr.s32 	%r3546, %r3536, 8;
	add.s32 	%r3547, %r3546, %r8;
	max.s32 	%r3548, %r3547, 0;
	min.s32 	%r3549, %r3548, %r10;
	and.b32  	%r3550, %r3536, 255;
	add.s32 	%r3551, %r3550, %r9;
	max.s32 	%r3552, %r3551, 128;
	add.s32 	%r3553, %r3552, -128;
	min.s32 	%r3554, %r3553, %r11;
	mad.lo.s32 	%r3555, %r3545, %r2, %r3540;
	cvt.s64.s32 	%rd597, %r3555;
	add.s64 	%rd598, %rd4, %rd597;
	ld.global.nc.u8 	%rs589, [%rd598];
	cvt.u16.u8 	%rs590, %rs589;
	mad.lo.s32 	%r3556, %r3554, %r2, %r3549;
	cvt.s64.s32 	%rd599, %r3556;
	add.s64 	%rd600, %rd4, %rd599;
	ld.global.nc.u8 	%rs591, [%rd600];
	cvt.u16.u8 	%rs592, %rs591;
	setp.lt.u16 	%p149, %rs590, %rs592;
	selp.b32 	%r3557, 524288, 0, %p149;
	or.b32  	%r3558, %r3557, %r3534;
	ld.const.v2.u32 	{%r3559, %r3560}, [c_brief_pairs+1184];
	shr.s32 	%r3561, %r3559, 8;
	add.s32 	%r3562, %r3561, %r8;
	max.s32 	%r3563, %r3562, 0;
	min.s32 	%r3564, %r3563, %r10;
	and.b32  	%r3565, %r3559, 255;
	add.s32 	%r3566, %r3565, %r9;
	max.s32 	%r3567, %r3566, 128;
	add.s32 	%r3568, %r3567, -128;
	min.s32 	%r3569, %r3568, %r11;
	shr.s32 	%r3570, %r3560, 8;
	add.s32 	%r3571, %r3570, %r8;
	max.s32 	%r3572, %r3571, 0;
	min.s32 	%r3573, %r3572, %r10;
	and.b32  	%r3574, %r3560, 255;
	add.s32 	%r3575, %r3574, %r9;
	max.s32 	%r3576, %r3575, 128;
	add.s32 	%r3577, %r3576, -128;
	min.s32 	%r3578, %r3577, %r11;
	mad.lo.s32 	%r3579, %r3569, %r2, %r3564;
	cvt.s64.s32 	%rd601, %r3579;
	add.s64 	%rd602, %rd4, %rd601;
	ld.global.nc.u8 	%rs593, [%rd602];
	cvt.u16.u8 	%rs594, %rs593;
	mad.lo.s32 	%r3580, %r3578, %r2, %r3573;
	cvt.s64.s32 	%rd603, %r3580;
	add.s64 	%rd604, %rd4, %rd603;
	ld.global.nc.u8 	%rs595, [%rd604];
	cvt.u16.u8 	%rs596, %rs595;
	setp.lt.u16 	%p150, %rs594, %rs596;
	selp.b32 	%r3581, 1048576, 0, %p150;
	or.b32  	%r3582, %r3581, %r3558;
	ld.const.v2.u32 	{%r3583, %r3584}, [c_brief_pairs+1192];
	shr.s32 	%r3585, %r3583, 8;
	add.s32 	%r3586, %r3585, %r8;
	max.s32 	%r3587, %r3586, 0;
	min.s32 	%r3588, %r3587, %r10;
	and.b32  	%r3589, %r3583, 255;
	add.s32 	%r3590, %r3589, %r9;
	max.s32 	%r3591, %r3590, 128;
	add.s32 	%r3592, %r3591, -128;
	min.s32 	%r3593, %r3592, %r11;
	shr.s32 	%r3594, %r3584, 8;
	add.s32 	%r3595, %r3594, %r8;
	max.s32 	%r3596, %r3595, 0;
	min.s32 	%r3597, %r3596, %r10;
	and.b32  	%r3598, %r3584, 255;
	add.s32 	%r3599, %r3598, %r9;
	max.s32 	%r3600, %r3599, 128;
	add.s32 	%r3601, %r3600, -128;
	min.s32 	%r3602, %r3601, %r11;
	mad.lo.s32 	%r3603, %r3593, %r2, %r3588;
	cvt.s64.s32 	%rd605, %r3603;
	add.s64 	%rd606, %rd4, %rd605;
	ld.global.nc.u8 	%rs597, [%rd606];
	cvt.u16.u8 	%rs598, %rs597;
	mad.lo.s32 	%r3604, %r3602, %r2, %r3597;
	cvt.s64.s32 	%rd607, %r3604;
	add.s64 	%rd608, %rd4, %rd607;
	ld.global.nc.u8 	%rs599, [%rd608];
	cvt.u16.u8 	%rs600, %rs599;
	setp.lt.u16 	%p151, %rs598, %rs600;
	selp.b32 	%r3605, 2097152, 0, %p151;
	or.b32  	%r3606, %r3605, %r3582;
	ld.const.v2.u32 	{%r3607, %r3608}, [c_brief_pairs+1200];
	shr.s32 	%r3609, %r3607, 8;
	add.s32 	%r3610, %r3609, %r8;
	max.s32 	%r3611, %r3610, 0;
	min.s32 	%r3612, %r3611, %r10;
	and.b32  	%r3613, %r3607, 255;
	add.s32 	%r3614, %r3613, %r9;
	max.s32 	%r3615, %r3614, 128;
	add.s32 	%r3616, %r3615, -128;
	min.s32 	%r3617, %r3616, %r11;
	shr.s32 	%r3618, %r3608, 8;
	add.s32 	%r3619, %r3618, %r8;
	max.s32 	%r3620, %r3619, 0;
	min.s32 	%r3621, %r3620, %r10;
	and.b32  	%r3622, %r3608, 255;
	add.s32 	%r3623, %r3622, %r9;
	max.s32 	%r3624, %r3623, 128;
	add.s32 	%r3625, %r3624, -128;
	min.s32 	%r3626, %r3625, %r11;
	mad.lo.s32 	%r3627, %r3617, %r2, %r3612;
	cvt.s64.s32 	%rd609, %r3627;
	add.s64 	%rd610, %rd4, %rd609;
	ld.global.nc.u8 	%rs601, [%rd610];
	cvt.u16.u8 	%rs602, %rs601;
	mad.lo.s32 	%r3628, %r3626, %r2, %r3621;
	cvt.s64.s32 	%rd611, %r3628;
	add.s64 	%rd612, %rd4, %rd611;
	ld.global.nc.u8 	%rs603, [%rd612];
	cvt.u16.u8 	%rs604, %rs603;
	setp.lt.u16 	%p152, %rs602, %rs604;
	selp.b32 	%r3629, 4194304, 0, %p152;
	or.b32  	%r3630, %r3629, %r3606;
	ld.const.v2.u32 	{%r3631, %r3632}, [c_brief_pairs+1208];
	shr.s32 	%r3633, %r3631, 8;
	add.s32 	%r3634, %r3633, %r8;
	max.s32 	%r3635, %r3634, 0;
	min.s32 	%r3636, %r3635, %r10;
	and.b32  	%r3637, %r3631, 255;
	add.s32 	%r3638, %r3637, %r9;
	max.s32 	%r3639, %r3638, 128;
	add.s32 	%r3640, %r3639, -128;
	min.s32 	%r3641, %r3640, %r11;
	shr.s32 	%r3642, %r3632, 8;
	add.s32 	%r3643, %r3642, %r8;
	max.s32 	%r3644, %r3643, 0;
	min.s32 	%r3645, %r3644, %r10;
	and.b32  	%r3646, %r3632, 255;
	add.s32 	%r3647, %r3646, %r9;
	max.s32 	%r3648, %r3647, 128;
	add.s32 	%r3649, %r3648, -128;
	min.s32 	%r3650, %r3649, %r11;
	mad.lo.s32 	%r3651, %r3641, %r2, %r3636;
	cvt.s64.s32 	%rd613, %r3651;
	add.s64 	%rd614, %rd4, %rd613;
	ld.global.nc.u8 	%rs605, [%rd614];
	cvt.u16.u8 	%rs606, %rs605;
	mad.lo.s32 	%r3652, %r3650, %r2, %r3645;
	cvt.s64.s32 	%rd615, %r3652;
	add.s64 	%rd616, %rd4, %rd615;
	ld.global.nc.u8 	%rs607, [%rd616];
	cvt.u16.u8 	%rs608, %rs607;
	setp.lt.u16 	%p153, %rs606, %rs608;
	selp.b32 	%r3653, 8388608, 0, %p153;
	or.b32  	%r3654, %r3653, %r3630;
	ld.const.v2.u32 	{%r3655, %r3656}, [c_brief_pairs+1216];
	shr.s32 	%r3657, %r3655, 8;
	add.s32 	%r3658, %r3657, %r8;
	max.s32 	%r3659, %r3658, 0;
	min.s32 	%r3660, %r3659, %r10;
	and.b32  	%r3661, %r3655, 255;
	add.s32 	%r3662, %r3661, %r9;
	max.s32 	%r3663, %r3662, 128;
	add.s32 	%r3664, %r3663, -128;
	min.s32 	%r3665, %r3664, %r11;
	shr.s32 	%r3666, %r3656, 8;
	add.s32 	%r3667, %r3666, %r8;
	max.s32 	%r3668, %r3667, 0;
	min.s32 	%r3669, %r3668, %r10;
	and.b32  	%r3670, %r3656, 255;
	add.s32 	%r3671, %r3670, %r9;
	max.s32 	%r3672, %r3671, 128;
	add.s32 	%r3673, %r3672, -128;
	min.s32 	%r3674, %r3673, %r11;
	mad.lo.s32 	%r3675, %r3665, %r2, %r3660;
	cvt.s64.s32 	%rd617, %r3675;
	add.s64 	%rd618, %rd4, %rd617;
	ld.global.nc.u8 	%rs609, [%rd618];
	cvt.u16.u8 	%rs610, %rs609;
	mad.lo.s32 	%r3676, %r3674, %r2, %r3669;
	cvt.s64.s32 	%rd619, %r3676;
	add.s64 	%rd620, %rd4, %rd619;
	ld.global.nc.u8 	%rs611, [%rd620];
	cvt.u16.u8 	%rs612, %rs611;
	setp.lt.u16 	%p154, %rs610, %rs612;
	selp.b32 	%r3677, 16777216, 0, %p154;
	or.b32  	%r3678, %r3677, %r3654;
	ld.const.v2.u32 	{%r3679, %r3680}, [c_brief_pairs+1224];
	shr.s32 	%r3681, %r3679, 8;
	add.s32 	%r3682, %r3681, %r8;
	max.s32 	%r3683, %r3682, 0;
	min.s32 	%r3684, %r3683, %r10;
	and.b32  	%r3685, %r3679, 255;
	add.s32 	%r3686, %r3685, %r9;
	max.s32 	%r3687, %r3686, 128;
	add.s32 	%r3688, %r3687, -128;
	min.s32 	%r3689, %r3688, %r11;
	shr.s32 	%r3690, %r3680, 8;
	add.s32 	%r3691, %r3690, %r8;
	max.s32 	%r3692, %r3691, 0;
	min.s32 	%r3693, %r3692, %r10;
	and.b32  	%r3694, %r3680, 255;
	add.s32 	%r3695, %r3694, %r9;
	max.s32 	%r3696, %r3695, 128;
	add.s32 	%r3697, %r3696, -128;
	min.s32 	%r3698, %r3697, %r11;
	mad.lo.s32 	%r3699, %r3689, %r2, %r3684;
	cvt.s64.s32 	%rd621, %r3699;
	add.s64 	%rd622, %rd4, %rd621;
	ld.global.nc.u8 	%rs613, [%rd622];
	cvt.u16.u8 	%rs614, %rs613;
	mad.lo.s32 	%r3700, %r3698, %r2, %r3693;
	cvt.s64.s32 	%rd623, %r3700;
	add.s64 	%rd624, %rd4, %rd623;
	ld.global.nc.u8 	%rs615, [%rd624];
	cvt.u16.u8 	%rs616, %rs615;
	setp.lt.u16 	%p155, %rs614, %rs616;
	selp.b32 	%r3701, 33554432, 0, %p155;
	or.b32  	%r3702, %r3701, %r3678;
	ld.const.v2.u32 	{%r3703, %r3704}, [c_brief_pairs+1232];
	shr.s32 	%r3705, %r3703, 8;
	add.s32 	%r3706, %r3705, %r8;
	max.s32 	%r3707, %r3706, 0;
	min.s32 	%r3708, %r3707, %r10;
	and.b32  	%r3709, %r3703, 255;
	add.s32 	%r3710, %r3709, %r9;
	max.s32 	%r3711, %r3710, 128;
	add.s32 	%r3712, %r3711, -128;
	min.s32 	%r3713, %r3712, %r11;
	shr.s32 	%r3714, %r3704, 8;
	add.s32 	%r3715, %r3714, %r8;
	max.s32 	%r3716, %r3715, 0;
	min.s32 	%r3717, %r3716, %r10;
	and.b32  	%r3718, %r3704, 255;
	add.s32 	%r3719, %r3718, %r9;
	max.s32 	%r3720, %r3719, 128;
	add.s32 	%r3721, %r3720, -128;
	min.s32 	%r3722, %r3721, %r11;
	mad.lo.s32 	%r3723, %r3713, %r2, %r3708;
	cvt.s64.s32 	%rd625, %r3723;
	add.s64 	%rd626, %rd4, %rd625;
	ld.global.nc.u8 	%rs617, [%rd626];
	cvt.u16.u8 	%rs618, %rs617;
	mad.lo.s32 	%r3724, %r3722, %r2, %r3717;
	cvt.s64.s32 	%rd627, %r3724;
	add.s64 	%rd628, %rd4, %rd627;
	ld.global.nc.u8 	%rs619, [%rd628];
	cvt.u16.u8 	%rs620, %rs619;
	setp.lt.u16 	%p156, %rs618, %rs620;
	selp.b32 	%r3725, 67108864, 0, %p156;
	or.b32  	%r3726, %r3725, %r3702;
	ld.const.v2.u32 	{%r3727, %r3728}, [c_brief_pairs+1240];
	shr.s32 	%r3729, %r3727, 8;
	add.s32 	%r3730, %r3729, %r8;
	max.s32 	%r3731, %r3730, 0;
	min.s32 	%r3732, %r3731, %r10;
	and.b32  	%r3733, %r3727, 255;
	add.s32 	%r3734, %r3733, %r9;
	max.s32 	%r3735, %r3734, 128;
	add.s32 	%r3736, %r3735, -128;
	min.s32 	%r3737, %r3736, %r11;
	shr.s32 	%r3738, %r3728, 8;
	add.s32 	%r3739, %r3738, %r8;
	max.s32 	%r3740, %r3739, 0;
	min.s32 	%r3741, %r3740, %r10;
	and.b32  	%r3742, %r3728, 255;
	add.s32 	%r3743, %r3742, %r9;
	max.s32 	%r3744, %r3743, 128;
	add.s32 	%r3745, %r3744, -128;
	min.s32 	%r3746, %r3745, %r11;
	mad.lo.s32 	%r3747, %r3737, %r2, %r3732;
	cvt.s64.s32 	%rd629, %r3747;
	add.s64 	%rd630, %rd4, %rd629;
	ld.global.nc.u8 	%rs621, [%rd630];
	cvt.u16.u8 	%rs622, %rs621;
	mad.lo.s32 	%r3748, %r3746, %r2, %r3741;
	cvt.s64.s32 	%rd631, %r3748;
	add.s64 	%rd632, %rd4, %rd631;
	ld.global.nc.u8 	%rs623, [%rd632];
	cvt.u16.u8 	%rs624, %rs623;
	setp.lt.u16 	%p157, %rs622, %rs624;
	selp.b32 	%r3749, 134217728, 0, %p157;
	or.b32  	%r3750, %r3749, %r3726;
	ld.const.v2.u32 	{%r3751, %r3752}, [c_brief_pairs+1248];
	shr.s32 	%r3753, %r3751, 8;
	add.s32 	%r3754, %r3753, %r8;
	max.s32 	%r3755, %r3754, 0;
	min.s32 	%r3756, %r3755, %r10;
	and.b32  	%r3757, %r3751, 255;
	add.s32 	%r3758, %r3757, %r9;
	max.s32 	%r3759, %r3758, 128;
	add.s32 	%r3760, %r3759, -128;
	min.s32 	%r3761, %r3760, %r11;
	shr.s32 	%r3762, %r3752, 8;
	add.s32 	%r3763, %r3762, %r8;
	max.s32 	%r3764, %r3763, 0;
	min.s32 	%r3765, %r3764, %r10;
	and.b32  	%r3766, %r3752, 255;
	add.s32 	%r3767, %r3766, %r9;
	max.s32 	%r3768, %r3767, 128;
	add.s32 	%r3769, %r3768, -128;
	min.s32 	%r3770, %r3769, %r11;
	mad.lo.s32 	%r3771, %r3761, %r2, %r3756;
	cvt.s64.s32 	%rd633, %r3771;
	add.s64 	%rd634, %rd4, %rd633;
	ld.global.nc.u8 	%rs625, [%rd634];
	cvt.u16.u8 	%rs626, %rs625;
	mad.lo.s32 	%r3772, %r3770, %r2, %r3765;
	cvt.s64.s32 	%rd635, %r3772;
	add.s64 	%rd636, %rd4, %rd635;
	ld.global.nc.u8 	%rs627, [%rd636];
	cvt.u16.u8 	%rs628, %rs627;
	setp.lt.u16 	%p158, %rs626, %rs628;
	selp.b32 	%r3773, 268435456, 0, %p158;
	or.b32  	%r3774, %r3773, %r3750;
	ld.const.v2.u32 	{%r3775, %r3776}, [c_brief_pairs+1256];
	shr.s32 	%r3777, %r3775, 8;
	add.s32 	%r3778, %r3777, %r8;
	max.s32 	%r3779, %r3778, 0;
	min.s32 	%r3780, %r3779, %r10;
	and.b32  	%r3781, %r3775, 255;
	add.s32 	%r3782, %r3781, %r9;
	max.s32 	%r3783, %r3782, 128;
	add.s32 	%r3784, %r3783, -128;
	min.s32 	%r3785, %r3784, %r11;
	shr.s32 	%r3786, %r3776, 8;
	add.s32 	%r3787, %r3786, %r8;
	max.s32 	%r3788, %r3787, 0;
	min.s32 	%r3789, %r3788, %r10;
	and.b32  	%r3790, %r3776, 255;
	add.s32 	%r3791, %r3790, %r9;
	max.s32 	%r3792, %r3791, 128;
	add.s32 	%r3793, %r3792, -128;
	min.s32 	%r3794, %r3793, %r11;
	mad.lo.s32 	%r3795, %r3785, %r2, %r3780;
	cvt.s64.s32 	%rd637, %r3795;
	add.s64 	%rd638, %rd4, %rd637;
	ld.global.nc.u8 	%rs629, [%rd638];
	cvt.u16.u8 	%rs630, %rs629;
	mad.lo.s32 	%r3796, %r3794, %r2, %r3789;
	cvt.s64.s32 	%rd639, %r3796;
	add.s64 	%rd640, %rd4, %rd639;
	ld.global.nc.u8 	%rs631, [%rd640];
	cvt.u16.u8 	%rs632, %rs631;
	setp.lt.u16 	%p159, %rs630, %rs632;
	selp.b32 	%r3797, 536870912, 0, %p159;
	or.b32  	%r3798, %r3797, %r3774;
	ld.const.v2.u32 	{%r3799, %r3800}, [c_brief_pairs+1264];
	shr.s32 	%r3801, %r3799, 8;
	add.s32 	%r3802, %r3801, %r8;
	max.s32 	%r3803, %r3802, 0;
	min.s32 	%r3804, %r3803, %r10;
	and.b32  	%r3805, %r3799, 255;
	add.s32 	%r3806, %r3805, %r9;
	max.s32 	%r3807, %r3806, 128;
	add.s32 	%r3808, %r3807, -128;
	min.s32 	%r3809, %r3808, %r11;
	shr.s32 	%r3810, %r3800, 8;
	add.s32 	%r3811, %r3810, %r8;
	max.s32 	%r3812, %r3811, 0;
	min.s32 	%r3813, %r3812, %r10;
	and.b32  	%r3814, %r3800, 255;
	add.s32 	%r3815, %r3814, %r9;
	max.s32 	%r3816, %r3815, 128;
	add.s32 	%r3817, %r3816, -128;
	min.s32 	%r3818, %r3817, %r11;
	mad.lo.s32 	%r3819, %r3809, %r2, %r3804;
	cvt.s64.s32 	%rd641, %r3819;
	add.s64 	%rd642, %rd4, %rd641;
	ld.global.nc.u8 	%rs633, [%rd642];
	cvt.u16.u8 	%rs634, %rs633;
	mad.lo.s32 	%r3820, %r3818, %r2, %r3813;
	cvt.s64.s32 	%rd643, %r3820;
	add.s64 	%rd644, %rd4, %rd643;
	ld.global.nc.u8 	%rs635, [%rd644];
	cvt.u16.u8 	%rs636, %rs635;
	setp.lt.u16 	%p160, %rs634, %rs636;
	selp.b32 	%r3821, 1073741824, 0, %p160;
	or.b32  	%r3822, %r3821, %r3798;
	ld.const.v2.u32 	{%r3823, %r3824}, [c_brief_pairs+1272];
	shr.s32 	%r3825, %r3823, 8;
	add.s32 	%r3826, %r3825, %r8;
	max.s32 	%r3827, %r3826, 0;
	min.s32 	%r3828, %r3827, %r10;
	and.b32  	%r3829, %r3823, 255;
	add.s32 	%r3830, %r3829, %r9;
	max.s32 	%r3831, %r3830, 128;
	add.s32 	%r3832, %r3831, -128;
	min.s32 	%r3833, %r3832, %r11;
	shr.s32 	%r3834, %r3824, 8;
	add.s32 	%r3835, %r3834, %r8;
	max.s32 	%r3836, %r3835, 0;
	min.s32 	%r3837, %r3836, %r10;
	and.b32  	%r3838, %r3824, 255;
	add.s32 	%r3839, %r3838, %r9;
	max.s32 	%r3840, %r3839, 128;
	add.s32 	%r3841, %r3840, -128;
	min.s32 	%r3842, %r3841, %r11;
	mad.lo.s32 	%r3843, %r3833, %r2, %r3828;
	cvt.s64.s32 	%rd645, %r3843;
	add.s64 	%rd646, %rd4, %rd645;
	ld.global.nc.u8 	%rs637, [%rd646];
	cvt.u16.u8 	%rs638, %rs637;
	mad.lo.s32 	%r3844, %r3842, %r2, %r3837;
	cvt.s64.s32 	%rd647, %r3844;
	add.s64 	%rd648, %rd4, %rd647;
	ld.global.nc.u8 	%rs639, [%rd648];
	cvt.u16.u8 	%rs640, %rs639;
	setp.lt.u16 	%p161, %rs638, %rs640;
	selp.b32 	%r3845, -2147483648, 0, %p161;
	or.b32  	%r3846, %r3845, %r3822;
	ld.const.v2.u32 	{%r3847, %r3848}, [c_brief_pairs+1280];
	shr.s32 	%r3849, %r3847, 8;
	add.s32 	%r3850, %r3849, %r8;
	max.s32 	%r3851, %r3850, 0;
	min.s32 	%r3852, %r3851, %r10;
	and.b32  	%r3853, %r3847, 255;
	add.s32 	%r3854, %r3853, %r9;
	max.s32 	%r3855, %r3854, 128;
	add.s32 	%r3856, %r3855, -128;
	min.s32 	%r3857, %r3856, %r11;
	shr.s32 	%r3858, %r3848, 8;
	add.s32 	%r3859, %r3858, %r8;
	max.s32 	%r3860, %r3859, 0;
	min.s32 	%r3861, %r3860, %r10;
	and.b32  	%r3862, %r3848, 255;
	add.s32 	%r3863, %r3862, %r9;
	max.s32 	%r3864, %r3863, 128;
	add.s32 	%r3865, %r3864, -128;
	min.s32 	%r3866, %r3865, %r11;
	mad.lo.s32 	%r3867, %r3857, %r2, %r3852;
	cvt.s64.s32 	%rd649, %r3867;
	add.s64 	%rd650, %rd4, %rd649;
	ld.global.nc.u8 	%rs641, [%rd650];
	cvt.u16.u8 	%rs642, %rs641;
	mad.lo.s32 	%r3868, %r3866, %r2, %r3861;
	cvt.s64.s32 	%rd651, %r3868;
	add.s64 	%rd652, %rd4, %rd651;
	ld.global.nc.u8 	%rs643, [%rd652];
	cvt.u16.u8 	%rs644, %rs643;
	setp.lt.u16 	%p162, %rs642, %rs644;
	selp.u32 	%r3869, 1, 0, %p162;
	ld.const.v2.u32 	{%r3870, %r3871}, [c_brief_pairs+1288];
	shr.s32 	%r3872, %r3870, 8;
	add.s32 	%r3873, %r3872, %r8;
	max.s32 	%r3874, %r3873, 0;
	min.s32 	%r3875, %r3874, %r10;
	and.b32  	%r3876, %r3870, 255;
	add.s32 	%r3877, %r3876, %r9;
	max.s32 	%r3878, %r3877, 128;
	add.s32 	%r3879, %r3878, -128;
	min.s32 	%r3880, %r3879, %r11;
	shr.s32 	%r3881, %r3871, 8;
	add.s32 	%r3882, %r3881, %r8;
	max.s32 	%r3883, %r3882, 0;
	min.s32 	%r3884, %r3883, %r10;
	and.b32  	%r3885, %r3871, 255;
	add.s32 	%r3886, %r3885, %r9;
	max.s32 	%r3887, %r3886, 128;
	add.s32 	%r3888, %r3887, -128;
	min.s32 	%r3889, %r3888, %r11;
	mad.lo.s32 	%r3890, %r3880, %r2, %r3875;
	cvt.s64.s32 	%rd653, %r3890;
	add.s64 	%rd654, %rd4, %rd653;
	ld.global.nc.u8 	%rs645, [%rd654];
	cvt.u16.u8 	%rs646, %rs645;
	mad.lo.s32 	%r3891, %r3889, %r2, %r3884;
	cvt.s64.s32 	%rd655, %r3891;
	add.s64 	%rd656, %rd4, %rd655;
	ld.global.nc.u8 	%rs647, [%rd656];
	cvt.u16.u8 	%rs648, %rs647;
	setp.lt.u16 	%p163, %rs646, %rs648;
	selp.b32 	%r3892, 2, 0, %p163;
	or.b32  	%r3893, %r3892, %r3869;
	ld.const.v2.u32 	{%r3894, %r3895}, [c_brief_pairs+1296];
	shr.s32 	%r3896, %r3894, 8;
	add.s32 	%r3897, %r3896, %r8;
	max.s32 	%r3898, %r3897, 0;
	min.s32 	%r3899, %r3898, %r10;
	and.b32  	%r3900, %r3894, 255;
	add.s32 	%r3901, %r3900, %r9;
	max.s32 	%r3902, %r3901, 128;
	add.s32 	%r3903, %r3902, -128;
	min.s32 	%r3904, %r3903, %r11;
	shr.s32 	%r3905, %r3895, 8;
	add.s32 	%r3906, %r3905, %r8;
	max.s32 	%r3907, %r3906, 0;
	min.s32 	%r3908, %r3907, %r10;
	and.b32  	%r3909, %r3895, 255;
	add.s32 	%r3910, %r3909, %r9;
	max.s32 	%r3911, %r3910, 128;
	add.s32 	%r3912, %r3911, -128;
	min.s32 	%r3913, %r3912, %r11;
	mad.lo.s32 	%r3914, %r3904, %r2, %r3899;
	cvt.s64.s32 	%rd657, %r3914;
	add.s64 	%rd658, %rd4, %rd657;
	ld.global.nc.u8 	%rs649, [%rd658];
	cvt.u16.u8 	%rs650, %rs649;
	mad.lo.s32 	%r3915, %r3913, %r2, %r3908;
	cvt.s64.s32 	%rd659, %r3915;
	add.s64 	%rd660, %rd4, %rd659;
	ld.global.nc.u8 	%rs651, [%rd660];
	cvt.u16.u8 	%rs652, %rs651;
	setp.lt.u16 	%p164, %rs650, %rs652;
	selp.b32 	%r3916, 4, 0, %p164;
	or.b32  	%r3917, %r3916, %r3893;
	ld.const.v2.u32 	{%r3918, %r3919}, [c_brief_pairs+1304];
	shr.s32 	%r3920, %r3918, 8;
	add.s32 	%r3921, %r3920, %r8;
	max.s32 	%r3922, %r3921, 0;
	min.s32 	%r3923, %r3922, %r10;
	and.b32  	%r3924, %r3918, 255;
	add.s32 	%r3925, %r3924, %r9;
	max.s32 	%r3926, %r3925, 128;
	add.s32 	%r3927, %r3926, -128;
	min.s32 	%r3928, %r3927, %r11;
	shr.s32 	%r3929, %r3919, 8;
	add.s32 	%r3930, %r3929, %r8;
	max.s32 	%r3931, %r3930, 0;
	min.s32 	%r3932, %r3931, %r10;
	and.b32  	%r3933, %r3919, 255;
	add.s32 	%r3934, %r3933, %r9;
	max.s32 	%r3935, %r3934, 128;
	add.s32 	%r3936, %r3935, -128;
	min.s32 	%r3937, %r3936, %r11;
	mad.lo.s32 	%r3938, %r3928, %r2, %r3923;
	cvt.s64.s32 	%rd661, %r3938;
	add.s64 	%rd662, %rd4, %rd661;
	ld.global.nc.u8 	%rs653, [%rd662];
	cvt.u16.u8 	%rs654, %rs653;
	mad.lo.s32 	%r3939, %r3937, %r2, %r3932;
	cvt.s64.s32 	%rd663, %r3939;
	add.s64 	%rd664, %rd4, %rd663;
	ld.global.nc.u8 	%rs655, [%rd664];
	cvt.u16.u8 	%rs656, %rs655;
	setp.lt.u16 	%p165, %rs654, %rs656;
	selp.b32 	%r3940, 8, 0, %p165;
	or.b32  	%r3941, %r3940, %r3917;
	ld.const.v2.u32 	{%r3942, %r3943}, [c_brief_pairs+1312];
	shr.s32 	%r3944, %r3942, 8;
	add.s32 	%r3945, %r3944, %r8;
	max.s32 	%r3946, %r3945, 0;
	min.s32 	%r3947, %r3946, %r10;
	and.b32  	%r3948, %r3942, 255;
	add.s32 	%r3949, %r3948, %r9;
	max.s32 	%r3950, %r3949, 128;
	add.s32 	%r3951, %r3950, -128;
	min.s32 	%r3952, %r3951, %r11;
	shr.s32 	%r3953, %r3943, 8;
	add.s32 	%r3954, %r3953, %r8;
	max.s32 	%r3955, %r3954, 0;
	min.s32 	%r3956, %r3955, %r10;
	and.b32  	%r3957, %r3943, 255;
	add.s32 	%r3958, %r3957, %r9;
	max.s32 	%r3959, %r3958, 128;
	add.s32 	%r3960, %r3959, -128;
	min.s32 	%r3961, %r3960, %r11;
	mad.lo.s32 	%r3962, %r3952, %r2, %r3947;
	cvt.s64.s32 	%rd665, %r3962;
	add.s64 	%rd666, %rd4, %rd665;
	ld.global.nc.u8 	%rs657, [%rd666];
	cvt.u16.u8 	%rs658, %rs657;
	mad.lo.s32 	%r3963, %r3961, %r2, %r3956;
	cvt.s64.s32 	%rd667, %r3963;
	add.s64 	%rd668, %rd4, %rd667;
	ld.global.nc.u8 	%rs659, [%rd668];
	cvt.u16.u8 	%rs660, %rs659;
	setp.lt.u16 	%p166, %rs658, %rs660;
	selp.b32 	%r3964, 16, 0, %p166;
	or.b32  	%r3965, %r3964, %r3941;
	ld.const.v2.u32 	{%r3966, %r3967}, [c_brief_pairs+1320];
	shr.s32 	%r3968, %r3966, 8;
	add.s32 	%r3969, %r3968, %r8;
	max.s32 	%r3970, %r3969, 0;
	min.s32 	%r3971, %r3970, %r10;
	and.b32  	%r3972, %r3966, 255;
	add.s32 	%r3973, %r3972, %r9;
	max.s32 	%r3974, %r3973, 128;
	add.s32 	%r3975, %r3974, -128;
	min.s32 	%r3976, %r3975, %r11;
	shr.s32 	%r3977, %r3967, 8;
	add.s32 	%r3978, %r3977, %r8;
	max.s32 	%r3979, %r3978, 0;
	min.s32 	%r3980, %r3979, %r10;
	and.b32  	%r3981, %r3967, 255;
	add.s32 	%r3982, %r3981, %r9;
	max.s32 	%r3983, %r3982, 128;
	add.s32 	%r3984, %r3983, -128;
	min.s32 	%r3985, %r3984, %r11;
	mad.lo.s32 	%r3986, %r3976, %r2, %r3971;
	cvt.s64.s32 	%rd669, %r3986;
	add.s64 	%rd670, %rd4, %rd669;
	ld.global.nc.u8 	%rs661, [%rd670];
	cvt.u16.u8 	%rs662, %rs661;
	mad.lo.s32 	%r3987, %r3985, %r2, %r3980;
	cvt.s64.s32 	%rd671, %r3987;
	add.s64 	%rd672, %rd4, %rd671;
	ld.global.nc.u8 	%rs663, [%rd672];
	cvt.u16.u8 	%rs664, %rs663;
	setp.lt.u16 	%p167, %rs662, %rs664;
	selp.b32 	%r3988, 32, 0, %p167;
	or.b32  	%r3989, %r3988, %r3965;
	ld.const.v2.u32 	{%r3990, %r3991}, [c_brief_pairs+1328];
	shr.s32 	%r3992, %r3990, 8;
	add.s32 	%r3993, %r3992, %r8;
	max.s32 	%r3994, %r3993, 0;
	min.s32 	%r3995, %r3994, %r10;
	and.b32  	%r3996, %r3990, 255;
	add.s32 	%r3997, %r3996, %r9;
	max.s32 	%r3998, %r3997, 128;
	add.s32 	%r3999, %r3998, -128;
	min.s32 	%r4000, %r3999, %r11;
	shr.s32 	%r4001, %r3991, 8;
	add.s32 	%r4002, %r4001, %r8;
	max.s32 	%r4003, %r4002, 0;
	min.s32 	%r4004, %r4003, %r10;
	and.b32  	%r4005, %r3991, 255;
	add.s32 	%r4006, %r4005, %r9;
	max.s32 	%r4007, %r4006, 128;
	add.s32 	%r4008, %r4007, -128;
	min.s32 	%r4009, %r4008, %r11;
	mad.lo.s32 	%r4010, %r4000, %r2, %r3995;
	cvt.s64.s32 	%rd673, %r4010;
	add.s64 	%rd674, %rd4, %rd673;
	ld.global.nc.u8 	%rs665, [%rd674];
	cvt.u16.u8 	%rs666, %rs665;
	mad.lo.s32 	%r4011, %r4009, %r2, %r4004;
	cvt.s64.s32 	%rd675, %r4011;
	add.s64 	%rd676, %rd4, %rd675;
	ld.global.nc.u8 	%rs667, [%rd676];
	cvt.u16.u8 	%rs668, %rs667;
	setp.lt.u16 	%p168, %rs666, %rs668;
	selp.b32 	%r4012, 64, 0, %p168;
	or.b32  	%r4013, %r4012, %r3989;
	ld.const.v2.u32 	{%r4014, %r4015}, [c_brief_pairs+1336];
	shr.s32 	%r4016, %r4014, 8;
	add.s32 	%r4017, %r4016, %r8;
	max.s32 	%r4018, %r4017, 0;
	min.s32 	%r4019, %r4018, %r10;
	and.b32  	%r4020, %r4014, 255;
	add.s32 	%r4021, %r4020, %r9;
	max.s32 	%r4022, %r4021, 128;
	add.s32 	%r4023, %r4022, -128;
	min.s32 	%r4024, %r4023, %r11;
	shr.s32 	%r4025, %r4015, 8;
	add.s32 	%r4026, %r4025, %r8;
	max.s32 	%r4027, %r4026, 0;
	min.s32 	%r4028, %r4027, %r10;
	and.b32  	%r4029, %r4015, 255;
	add.s32 	%r4030, %r4029, %r9;
	max.s32 	%r4031, %r4030, 128;
	add.s32 	%r4032, %r4031, -128;
	min.s32 	%r4033, %r4032, %r11;
	mad.lo.s32 	%r4034, %r4024, %r2, %r4019;
	cvt.s64.s32 	%rd677, %r4034;
	add.s64 	%rd678, %rd4, %rd677;
	ld.global.nc.u8 	%rs669, [%rd678];
	cvt.u16.u8 	%rs670, %rs669;
	mad.lo.s32 	%r4035, %r4033, %r2, %r4028;
	cvt.s64.s32 	%rd679, %r4035;
	add.s64 	%rd680, %rd4, %rd679;
	ld.global.nc.u8 	%rs671, [%rd680];
	cvt.u16.u8 	%rs672, %rs671;
	setp.lt.u16 	%p169, %rs670, %rs672;
	selp.b32 	%r4036, 128, 0, %p169;
	or.b32  	%r4037, %r4036, %r4013;
	ld.const.v2.u32 	{%r4038, %r4039}, [c_brief_pairs+1344];
	shr.s32 	%r4040, %r4038, 8;
	add.s32 	%r4041, %r4040, %r8;
	max.s32 	%r4042, %r4041, 0;
	min.s32 	%r4043, %r4042, %r10;
	and.b32  	%r4044, %r4038, 255;
	add.s32 	%r4045, %r4044, %r9;
	max.s32 	%r4046, %r4045, 128;
	add.s32 	%r4047, %r4046, -128;
	min.s32 	%r4048, %r4047, %r11;
	shr.s32 	%r4049, %r4039, 8;
	add.s32 	%r4050, %r4049, %r8;
	max.s32 	%r4051, %r4050, 0;
	min.s32 	%r4052, %r4051, %r10;
	and.b32  	%r4053, %r4039, 255;
	add.s32 	%r4054, %r4053, %r9;
	max.s32 	%r4055, %r4054, 128;
	add.s32 	%r4056, %r4055, -128;
	min.s32 	%r4057, %r4056, %r11;
	mad.lo.s32 	%r4058, %r4048, %r2, %r4043;
	cvt.s64.s32 	%rd681, %r4058;
	add.s64 	%rd682, %rd4, %rd681;
	ld.global.nc.u8 	%rs673, [%rd682];
	cvt.u16.u8 	%rs674, %rs673;
	mad.lo.s32 	%r4059, %r4057, %r2, %r4052;
	cvt.s64.s32 	%rd683, %r4059;
	add.s64 	%rd684, %rd4, %rd683;
	ld.global.nc.u8 	%rs675, [%rd684];
	cvt.u16.u8 	%rs676, %rs675;
	setp.lt.u16 	%p170, %rs674, %rs676;
	selp.b32 	%r4060, 256, 0, %p170;
	or.b32  	%r4061, %r4060, %r4037;
	ld.const.v2.u32 	{%r4062, %r4063}, [c_brief_pairs+1352];
	shr.s32 	%r4064, %r4062, 8;
	add.s32 	%r4065, %r4064, %r8;
	max.s32 	%r4066, %r4065, 0;
	min.s32 	%r4067, %r4066, %r10;
	and.b32  	%r4068, %r4062, 255;
	add.s32 	%r4069, %r4068, %r9;
	max.s32 	%r4070, %r4069, 128;
	add.s32 	%r4071, %r4070, -128;
	min.s32 	%r4072, %r4071, %r11;
	shr.s32 	%r4073, %r4063, 8;
	add.s32 	%r4074, %r4073, %r8;
	max.s32 	%r4075, %r4074, 0;
	min.s32 	%r4076, %r4075, %r10;
	and.b32  	%r4077, %r4063, 255;
	add.s32 	%r4078, %r4077, %r9;
	max.s32 	%r4079, %r4078, 128;
	add.s32 	%r4080, %r4079, -128;
	min.s32 	%r4081, %r4080, %r11;
	mad.lo.s32 	%r4082, %r4072, %r2, %r4067;
	cvt.s64.s32 	%rd685, %r4082;
	add.s64 	%rd686, %rd4, %rd685;
	ld.global.nc.u8 	%rs677, [%rd686];
	cvt.u16.u8 	%rs678, %rs677;
	mad.lo.s32 	%r4083, %r4081, %r2, %r4076;
	cvt.s64.s32 	%rd687, %r4083;
	add.s64 	%rd688, %rd4, %rd687;
	ld.global.nc.u8 	%rs679, [%rd688];
	cvt.u16.u8 	%rs680, %rs679;
	setp.lt.u16 	%p171, %rs678, %rs680;
	selp.b32 	%r4084, 512, 0, %p171;
	or.b32  	%r4085, %r4084, %r4061;
	ld.const.v2.u32 	{%r4086, %r4087}, [c_brief_pairs+1360];
	shr.s32 	%r4088, %r4086, 8;
	add.s32 	%r4089, %r4088, %r8;
	max.s32 	%r4090, %r4089, 0;
	min.s32 	%r4091, %r4090, %r10;
	and.b32  	%r4092, %r4086, 255;
	add.s32 	%r4093, %r4092, %r9;
	max.s32 	%r4094, %r4093, 128;
	add.s32 	%r4095, %r4094, -128;
	min.s32 	%r4096, %r4095, %r11;
	shr.s32 	%r4097, %r4087, 8;
	add.s32 	%r4098, %r4097, %r8;
	max.s32 	%r4099, %r4098, 0;
	min.s32 	%r4100, %r4099, %r10;
	and.b32  	%r4101, %r4087, 255;
	add.s32 	%r4102, %r4101, %r9;
	max.s32 	%r4103, %r4102, 128;
	add.s32 	%r4104, %r4103, -128;
	min.s32 	%r4105, %r4104, %r11;
	mad.lo.s32 	%r4106, %r4096, %r2, %r4091;
	cvt.s64.s32 	%rd689, %r4106;
	add.s64 	%rd690, %rd4, %rd689;
	ld.global.nc.u8 	%rs681, [%rd690];
	cvt.u16.u8 	%rs682, %rs681;
	mad.lo.s32 	%r4107, %r4105, %r2, %r4100;
	cvt.s64.s32 	%rd691, %r4107;
	add.s64 	%rd692, %rd4, %rd691;
	ld.global.nc.u8 	%rs683, [%rd692];
	cvt.u16.u8 	%rs684, %rs683;
	setp.lt.u16 	%p172, %rs682, %rs684;
	selp.b32 	%r4108, 1024, 0, %p172;
	or.b32  	%r4109, %r4108, %r4085;
	ld.const.v2.u32 	{%r4110, %r4111}, [c_brief_pairs+1368];
	shr.s32 	%r4112, %r4110, 8;
	add.s32 	%r4113, %r4112, %r8;
	max.s32 	%r4114, %r4113, 0;
	min.s32 	%r4115, %r4114, %r10;
	and.b32  	%r4116, %r4110, 255;
	add.s32 	%r4117, %r4116, %r9;
	max.s32 	%r4118, %r4117, 128;
	add.s32 	%r4119, %r4118, -128;
	min.s32 	%r4120, %r4119, %r11;
	shr.s32 	%r4121, %r4111, 8;
	add.s32 	%r4122, %r4121, %r8;
	max.s32 	%r4123, %r4122, 0;
	min.s32 	%r4124, %r4123, %r10;
	and.b32  	%r4125, %r4111, 255;
	add.s32 	%r4126, %r4125, %r9;
	max.s32 	%r4127, %r4126, 128;
	add.s32 	%r4128, %r4127, -128;
	min.s32 	%r4129, %r4128, %r11;
	mad.lo.s32 	%r4130, %r4120, %r2, %r4115;
	cvt.s64.s32 	%rd693, %r4130;
	add.s64 	%rd694, %rd4, %rd693;
	ld.global.nc.u8 	%rs685, [%rd694];
	cvt.u16.u8 	%rs686, %rs685;
	mad.lo.s32 	%r4131, %r4129, %r2, %r4124;
	cvt.s64.s32 	%rd695, %r4131;
	add.s64 	%rd696, %rd4, %rd695;
	ld.global.nc.u8 	%rs687, [%rd696];
	cvt.u16.u8 	%rs688, %rs687;
	setp.lt.u16 	%p173, %rs686, %rs688;
	selp.b32 	%r4132, 2048, 0, %p173;
	or.b32  	%r4133, %r4132, %r4109;
	ld.const.v2.u32 	{%r4134, %r4135}, [c_brief_pairs+1376];
	shr.s32 	%r4136, %r4134, 8;
	add.s32 	%r4137, %r4136, %r8;
	max.s32 	%r4138, %r4137, 0;
	min.s32 	%r4139, %r4138, %r10;
	and.b32  	%r4140, %r4134, 255;
	add.s32 	%r4141, %r4140, %r9;
	max.s32 	%r4142, %r4141, 128;
	add.s32 	%r4143, %r4142, -128;
	min.s32 	%r4144, %r4143, %r11;
	shr.s32 	%r4145, %r4135, 8;
	add.s32 	%r4146, %r4145, %r8;
	max.s32 	%r4147, %r4146, 0;
	min.s32 	%r4148, %r4147, %r10;
	and.b32  	%r4149, %r4135, 255;
	add.s32 	%r4150, %r4149, %r9;
	max.s32 	%r4151, %r4150, 128;
	add.s32 	%r4152, %r4151, -128;
	min.s32 	%r4153, %r4152, %r11;
	mad.lo.s32 	%r4154, %r4144, %r2, %r4139;
	cvt.s64.s32 	%rd697, %r4154;
	add.s64 	%rd698, %rd4, %rd697;
	ld.global.nc.u8 	%rs689, [%rd698];
	cvt.u16.u8 	%rs690, %rs689;
	mad.lo.s32 	%r4155, %r4153, %r2, %r4148;
	cvt.s64.s32 	%rd699, %r4155;
	add.s64 	%rd700, %rd4, %rd699;
	ld.global.nc.u8 	%rs691, [%rd700];
	cvt.u16.u8 	%rs692, %rs691;
	setp.lt.u16 	%p174, %rs690, %rs692;
	selp.b32 	%r4156, 4096, 0, %p174;
	or.b32  	%r4157, %r4156, %r4133;
	ld.const.v2.u32 	{%r4158, %r4159}, [c_brief_pairs+1384];
	shr.s32 	%r4160, %r4158, 8;
	add.s32 	%r4161, %r4160, %r8;
	max.s32 	%r4162, %r4161, 0;
	min.s32 	%r4163, %r4162, %r10;
	and.b32  	%r4164, %r4158, 255;
	add.s32 	%r4165, %r4164, %r9;
	max.s32 	%r4166, %r4165, 128;
	add.s32 	%r4167, %r4166, -128;
	min.s32 	%r4168, %r4167, %r11;
	shr.s32 	%r4169, %r4159, 8;
	add.s32 	%r4170, %r4169, %r8;
	max.s32 	%r4171, %r4170, 0;
	min.s32 	%r4172, %r4171, %r10;
	and.b32  	%r4173, %r4159, 255;
	add.s32 	%r4174, %r4173, %r9;
	max.s32 	%r4175, %r4174, 128;
	add.s32 	%r4176, %r4175, -128;
	min.s32 	%r4177, %r4176, %r11;
	mad.lo.s32 	%r4178, %r4168, %r2, %r4163;
	cvt.s64.s32 	%rd701, %r4178;
	add.s64 	%rd702, %rd4, %rd701;
	ld.global.nc.u8 	%rs693, [%rd702];
	cvt.u16.u8 	%rs694, %rs693;
	mad.lo.s32 	%r4179, %r4177, %r2, %r4172;
	cvt.s64.s32 	%rd703, %r4179;
	add.s64 	%rd704, %rd4, %rd703;
	ld.global.nc.u8 	%rs695, [%rd704];
	cvt.u16.u8 	%rs696, %rs695;
	setp.lt.u16 	%p175, %rs694, %rs696;
	selp.b32 	%r4180, 8192, 0, %p175;
	or.b32  	%r4181, %r4180, %r4157;
	ld.const.v2.u32 	{%r4182, %r4183}, [c_brief_pairs+1392];
	shr.s32 	%r4184, %r4182, 8;
	add.s32 	%r4185, %r4184, %r8;
	max.s32 	%r4186, %r4185, 0;
	min.s32 	%r4187, %r4186, %r10;
	and.b32  	%r4188, %r4182, 255;
	add.s32 	%r4189, %r4188, %r9;
	max.s32 	%r4190, %r4189, 128;
	add.s32 	%r4191, %r4190, -128;
	min.s32 	%r4192, %r4191, %r11;
	shr.s32 	%r4193, %r4183, 8;
	add.s32 	%r4194, %r4193, %r8;
	max.s32 	%r4195, %r4194, 0;
	min.s32 	%r4196, %r4195, %r10;
	and.b32  	%r4197, %r4183, 255;
	add.s32 	%r4198, %r4197, %r9;
	max.s32 	%r4199, %r4198, 128;
	add.s32 	%r4200, %r4199, -128;
	min.s32 	%r4201, %r4200, %r11;
	mad.lo.s32 	%r4202, %r4192, %r2, %r4187;
	cvt.s64.s32 	%rd705, %r4202;
	add.s64 	%rd706, %rd4, %rd705;
	ld.global.nc.u8 	%rs697, [%rd706];
	cvt.u16.u8 	%rs698, %rs697;
	mad.lo.s32 	%r4203, %r4201, %r2, %r4196;
	cvt.s64.s32 	%rd707, %r4203;
	add.s64 	%rd708, %rd4, %rd707;
	ld.global.nc.u8 	%rs699, [%rd708];
	cvt.u16.u8 	%rs700, %rs699;
	setp.lt.u16 	%p176, %rs698, %rs700;
	selp.b32 	%r4204, 16384, 0, %p176;
	or.b32  	%r4205, %r4204, %r4181;
	ld.const.v2.u32 	{%r4206, %r4207}, [c_brief_pairs+1400];
	shr.s32 	%r4208, %r4206, 8;
	add.s32 	%r4209, %r4208, %r8;
	max.s32 	%r4210, %r4209, 0;
	min.s32 	%r4211, %r4210, %r10;
	and.b32  	%r4212, %r4206, 255;
	add.s32 	%r4213, %r4212, %r9;
	max.s32 	%r4214, %r4213, 128;
	add.s32 	%r4215, %r4214, -128;
	min.s32 	%r4216, %r4215, %r11;
	shr.s32 	%r4217, %r4207, 8;
	add.s32 	%r4218, %r4217, %r8;
	max.s32 	%r4219, %r4218, 0;
	min.s32 	%r4220, %r4219, %r10;
	and.b32  	%r4221, %r4207, 255;
	add.s32 	%r4222, %r4221, %r9;
	max.s32 	%r4223, %r4222, 128;
	add.s32 	%r4224, %r4223, -128;
	min.s32 	%r4225, %r4224, %r11;
	mad.lo.s32 	%r4226, %r4216, %r2, %r4211;
	cvt.s64.s32 	%rd709, %r4226;
	add.s64 	%rd710, %rd4, %rd709;
	ld.global.nc.u8 	%rs701, [%rd710];
	cvt.u16.u8 	%rs702, %rs701;
	mad.lo.s32 	%r4227, %r4225, %r2, %r4220;
	cvt.s64.s32 	%rd711, %r4227;
	add.s64 	%rd712, %rd4, %rd711;
	ld.global.nc.u8 	%rs703, [%rd712];
	cvt.u16.u8 	%rs704, %rs703;
	setp.lt.u16 	%p177, %rs702, %rs704;
	selp.b32 	%r4228, 32768, 0, %p177;
	or.b32  	%r4229, %r4228, %r4205;
	ld.const.v2.u32 	{%r4230, %r4231}, [c_brief_pairs+1408];
	shr.s32 	%r4232, %r4230, 8;
	add.s32 	%r4233, %r4232, %r8;
	max.s32 	%r4234, %r4233, 0;
	min.s32 	%r4235, %r4234, %r10;
	and.b32  	%r4236, %r4230, 255;
	add.s32 	%r4237, %r4236, %r9;
	max.s32 	%r4238, %r4237, 128;
	add.s32 	%r4239, %r4238, -128;
	min.s32 	%r4240, %r4239, %r11;
	shr.s32 	%r4241, %r4231, 8;
	add.s32 	%r4242, %r4241, %r8;
	max.s32 	%r4243, %r4242, 0;
	min.s32 	%r4244, %r4243, %r10;
	and.b32  	%r4245, %r4231, 255;
	add.s32 	%r4246, %r4245, %r9;
	max.s32 	%r4247, %r4246, 128;
	add.s32 	%r4248, %r4247, -128;
	min.s32 	%r4249, %r4248, %r11;
	mad.lo.s32 	%r4250, %r4240, %r2, %r4235;
	cvt.s64.s32 	%rd713, %r4250;
	add.s64 	%rd714, %rd4, %rd713;
	ld.global.nc.u8 	%rs705, [%rd714];
	cvt.u16.u8 	%rs706, %rs705;
	mad.lo.s32 	%r4251, %r4249, %r2, %r4244;
	cvt.s64.s32 	%rd715, %r4251;
	add.s64 	%rd716, %rd4, %rd715;
	ld.global.nc.u8 	%rs707, [%rd716];
	cvt.u16.u8 	%rs708, %rs707;
	setp.lt.u16 	%p178, %rs706, %rs708;
	selp.b32 	%r4252, 65536, 0, %p178;
	or.b32  	%r4253, %r4252, %r4229;
	ld.const.v2.u32 	{%r4254, %r4255}, [c_brief_pairs+1416];
	shr.s32 	%r4256, %r4254, 8;
	add.s32 	%r4257, %r4256, %r8;
	max.s32 	%r4258, %r4257, 0;
	min.s32 	%r4259, %r4258, %r10;
	and.b32  	%r4260, %r4254, 255;
	add.s32 	%r4261, %r4260, %r9;
	max.s32 	%r4262, %r4261, 128;
	add.s32 	%r4263, %r4262, -128;
	min.s32 	%r4264, %r4263, %r11;
	shr.s32 	%r4265, %r4255, 8;
	add.s32 	%r4266, %r4265, %r8;
	max.s32 	%r4267, %r4266, 0;
	min.s32 	%r4268, %r4267, %r10;
	and.b32  	%r4269, %r4255, 255;
	add.s32 	%r4270, %r4269, %r9;
	max.s32 	%r4271, %r4270, 128;
	add.s32 	%r4272, %r4271, -128;
	min.s32 	%r4273, %r4272, %r11;
	mad.lo.s32 	%r4274, %r4264, %r2, %r4259;
	cvt.s64.s32 	%rd717, %r4274;
	add.s64 	%rd718, %rd4, %rd717;
	ld.global.nc.u8 	%rs709, [%rd718];
	cvt.u16.u8 	%rs710, %rs709;
	mad.lo.s32 	%r4275, %r4273, %r2, %r4268;
	cvt.s64.s32 	%rd719, %r4275;
	add.s64 	%rd720, %rd4, %rd719;
	ld.global.nc.u8 	%rs711, [%rd720];
	cvt.u16.u8 	%rs712, %rs711;
	setp.lt.u16 	%p179, %rs710, %rs712;
	selp.b32 	%r4276, 131072, 0, %p179;
	or.b32  	%r4277, %r4276, %r4253;
	ld.const.v2.u32 	{%r4278, %r4279}, [c_brief_pairs+1424];
	shr.s32 	%r4280, %r4278, 8;
	add.s32 	%r4281, %r4280, %r8;
	max.s32 	%r4282, %r4281, 0;
	min.s32 	%r4283, %r4282, %r10;
	and.b32  	%r4284, %r4278, 255;
	add.s32 	%r4285, %r4284, %r9;
	max.s32 	%r4286, %r4285, 128;
	add.s32 	%r4287, %r4286, -128;
	min.s32 	%r4288, %r4287, %r11;
	shr.s32 	%r4289, %r4279, 8;
	add.s32 	%r4290, %r4289, %r8;
	max.s32 	%r4291, %r4290, 0;
	min.s32 	%r4292, %r4291, %r10;
	and.b32  	%r4293, %r4279, 255;
	add.s32 	%r4294, %r4293, %r9;
	max.s32 	%r4295, %r4294, 128;
	add.s32 	%r4296, %r4295, -128;
	min.s32 	%r4297, %r4296, %r11;
	mad.lo.s32 	%r4298, %r4288, %r2, %r4283;
	cvt.s64.s32 	%rd721, %r4298;
	add.s64 	%rd722, %rd4, %rd721;
	ld.global.nc.u8 	%rs713, [%rd722];
	cvt.u16.u8 	%rs714, %rs713;
	mad.lo.s32 	%r4299, %r4297, %r2, %r4292;
	cvt.s64.s32 	%rd723, %r4299;
	add.s64 	%rd724, %rd4, %rd723;
	ld.global.nc.u8 	%rs715, [%rd724];
	cvt.u16.u8 	%rs716, %rs715;
	setp.lt.u16 	%p180, %rs714, %rs716;
	selp.b32 	%r4300, 262144, 0, %p180;
	or.b32  	%r4301, %r4300, %r4277;
	ld.const.v2.u32 	{%r4302, %r4303}, [c_brief_pairs+1432];
	shr.s32 	%r4304, %r4302, 8;
	add.s32 	%r4305, %r4304, %r8;
	max.s32 	%r4306, %r4305, 0;
	min.s32 	%r4307, %r4306, %r10;
	and.b32  	%r4308, %r4302, 255;
	add.s32 	%r4309, %r4308, %r9;
	max.s32 	%r4310, %r4309, 128;
	add.s32 	%r4311, %r4310, -128;
	min.s32 	%r4312, %r4311, %r11;
	shr.s32 	%r4313, %r4303, 8;
	add.s32 	%r4314, %r4313, %r8;
	max.s32 	%r4315, %r4314, 0;
	min.s32 	%r4316, %r4315, %r10;
	and.b32  	%r4317, %r4303, 255;
	add.s32 	%r4318, %r4317, %r9;
	max.s32 	%r4319, %r4318, 128;
	add.s32 	%r4320, %r4319, -128;
	min.s32 	%r4321, %r4320, %r11;
	mad.lo.s32 	%r4322, %r4312, %r2, %r4307;
	cvt.s64.s32 	%rd725, %r4322;
	add.s64 	%rd726, %rd4, %rd725;
	ld.global.nc.u8 	%rs717, [%rd726];
	cvt.u16.u8 	%rs718, %rs717;
	mad.lo.s32 	%r4323, %r4321, %r2, %r4316;
	cvt.s64.s32 	%rd727, %r4323;
	add.s64 	%rd728, %rd4, %rd727;
	ld.global.nc.u8 	%rs719, [%rd728];
	cvt.u16.u8 	%rs720, %rs719;
	setp.lt.u16 	%p181, %rs718, %rs720;
	selp.b32 	%r4324, 524288, 0, %p181;
	or.b32  	%r4325, %r4324, %r4301;
	ld.const.v2.u32 	{%r4326, %r4327}, [c_brief_pairs+1440];
	shr.s32 	%r4328, %r4326, 8;
	add.s32 	%r4329, %r4328, %r8;
	max.s32 	%r4330, %r4329, 0;
	min.s32 	%r4331, %r4330, %r10;
	and.b32  	%r4332, %r4326, 255;
	add.s32 	%r4333, %r4332, %r9;
	max.s32 	%r4334, %r4333, 128;
	add.s32 	%r4335, %r4334, -128;
	min.s32 	%r4336, %r4335, %r11;
	shr.s32 	%r4337, %r4327, 8;
	add.s32 	%r4338, %r4337, %r8;
	max.s32 	%r4339, %r4338, 0;
	min.s32 	%r4340, %r4339, %r10;
	and.b32  	%r4341, %r4327, 255;
	add.s32 	%r4342, %r4341, %r9;
	max.s32 	%r4343, %r4342, 128;
	add.s32 	%r4344, %r4343, -128;
	min.s32 	%r4345, %r4344, %r11;
	mad.lo.s32 	%r4346, %r4336, %r2, %r4331;
	cvt.s64.s32 	%rd729, %r4346;
	add.s64 	%rd730, %rd4, %rd729;
	ld.global.nc.u8 	%rs721, [%rd730];
	cvt.u16.u8 	%rs722, %rs721;
	mad.lo.s32 	%r4347, %r4345, %r2, %r4340;
	cvt.s64.s32 	%rd731, %r4347;
	add.s64 	%rd732, %rd4, %rd731;
	ld.global.nc.u8 	%rs723, [%rd732];
	cvt.u16.u8 	%rs724, %rs723;
	setp.lt.u16 	%p182, %rs722, %rs724;
	selp.b32 	%r4348, 1048576, 0, %p182;
	or.b32  	%r4349, %r4348, %r4325;
	ld.const.v2.u32 	{%r4350, %r4351}, [c_brief_pairs+1448];
	shr.s32 	%r4352, %r4350, 8;
	add.s32 	%r4353, %r4352, %r8;
	max.s32 	%r4354, %r4353, 0;
	min.s32 	%r4355, %r4354, %r10;
	and.b32  	%r4356, %r4350, 255;
	add.s32 	%r4357, %r4356, %r9;
	max.s32 	%r4358, %r4357, 128;
	add.s32 	%r4359, %r4358, -128;
	min.s32 	%r4360, %r4359, %r11;
	shr.s32 	%r4361, %r4351, 8;
	add.s32 	%r4362, %r4361, %r8;
	max.s32 	%r4363, %r4362, 0;
	min.s32 	%r4364, %r4363, %r10;
	and.b32  	%r4365, %r4351, 255;
	add.s32 	%r4366, %r4365, %r9;
	max.s32 	%r4367, %r4366, 128;
	add.s32 	%r4368, %r4367, -128;
	min.s32 	%r4369, %r4368, %r11;
	mad.lo.s32 	%r4370, %r4360, %r2, %r4355;
	cvt.s64.s32 	%rd733, %r4370;
	add.s64 	%rd734, %rd4, %rd733;
	ld.global.nc.u8 	%rs725, [%rd734];
	cvt.u16.u8 	%rs726, %rs725;
	mad.lo.s32 	%r4371, %r4369, %r2, %r4364;
	cvt.s64.s32 	%rd735, %r4371;
	add.s64 	%rd736, %rd4, %rd735;
	ld.global.nc.u8 	%rs727, [%rd736];
	cvt.u16.u8 	%rs728, %rs727;
	setp.lt.u16 	%p183, %rs726, %rs728;
	selp.b32 	%r4372, 2097152, 0, %p183;
	or.b32  	%r4373, %r4372, %r4349;
	ld.const.v2.u32 	{%r4374, %r4375}, [c_brief_pairs+1456];
	shr.s32 	%r4376, %r4374, 8;
	add.s32 	%r4377, %r4376, %r8;
	max.s32 	%r4378, %r4377, 0;
	min.s32 	%r4379, %r4378, %r10;
	and.b32  	%r4380, %r4374, 255;
	add.s32 	%r4381, %r4380, %r9;
	max.s32 	%r4382, %r4381, 128;
	add.s32 	%r4383, %r4382, -128;
	min.s32 	%r4384, %r4383, %r11;
	shr.s32 	%r4385, %r4375, 8;
	add.s32 	%r4386, %r4385, %r8;
	max.s32 	%r4387, %r4386, 0;
	min.s32 	%r4388, %r4387, %r10;
	and.b32  	%r4389, %r4375, 255;
	add.s32 	%r4390, %r4389, %r9;
	max.s32 	%r4391, %r4390, 128;
	add.s32 	%r4392, %r4391, -128;
	min.s32 	%r4393, %r4392, %r11;
	mad.lo.s32 	%r4394, %r4384, %r2, %r4379;
	cvt.s64.s32 	%rd737, %r4394;
	add.s64 	%rd738, %rd4, %rd737;
	ld.global.nc.u8 	%rs729, [%rd738];
	cvt.u16.u8 	%rs730, %rs729;
	mad.lo.s32 	%r4395, %r4393, %r2, %r4388;
	cvt.s64.s32 	%rd739, %r4395;
	add.s64 	%rd740, %rd4, %rd739;
	ld.global.nc.u8 	%rs731, [%rd740];
	cvt.u16.u8 	%rs732, %rs731;
	setp.lt.u16 	%p184, %rs730, %rs732;
	selp.b32 	%r4396, 4194304, 0, %p184;
	or.b32  	%r4397, %r4396, %r4373;
	ld.const.v2.u32 	{%r4398, %r4399}, [c_brief_pairs+1464];
	shr.s32 	%r4400, %r4398, 8;
	add.s32 	%r4401, %r4400, %r8;
	max.s32 	%r4402, %r4401, 0;
	min.s32 	%r4403, %r4402, %r10;
	and.b32  	%r4404, %r4398, 255;
	add.s32 	%r4405, %r4404, %r9;
	max.s32 	%r4406, %r4405, 128;
	add.s32 	%r4407, %r4406, -128;
	min.s32 	%r4408, %r4407, %r11;
	shr.s32 	%r4409, %r4399, 8;
	add.s32 	%r4410, %r4409, %r8;
	max.s32 	%r4411, %r4410, 0;
	min.s32 	%r4412, %r4411, %r10;
	and.b32  	%r4413, %r4399, 255;
	add.s32 	%r4414, %r4413, %r9;
	max.s32 	%r4415, %r4414, 128;
	add.s32 	%r4416, %r4415, -128;
	min.s32 	%r4417, %r4416, %r11;
	mad.lo.s32 	%r4418, %r4408, %r2, %r4403;
	cvt.s64.s32 	%rd741, %r4418;
	add.s64 	%rd742, %rd4, %rd741;
	ld.global.nc.u8 	%rs733, [%rd742];
	cvt.u16.u8 	%rs734, %rs733;
	mad.lo.s32 	%r4419, %r4417, %r2, %r4412;
	cvt.s64.s32 	%rd743, %r4419;
	add.s64 	%rd744, %rd4, %rd743;
	ld.global.nc.u8 	%rs735, [%rd744];
	cvt.u16.u8 	%rs736, %rs735;
	setp.lt.u16 	%p185, %rs734, %rs736;
	selp.b32 	%r4420, 8388608, 0, %p185;
	or.b32  	%r4421, %r4420, %r4397;
	ld.const.v2.u32 	{%r4422, %r4423}, [c_brief_pairs+1472];
	shr.s32 	%r4424, %r4422, 8;
	add.s32 	%r4425, %r4424, %r8;
	max.s32 	%r4426, %r4425, 0;
	min.s32 	%r4427, %r4426, %r10;
	and.b32  	%r4428, %r4422, 255;
	add.s32 	%r4429, %r4428, %r9;
	max.s32 	%r4430, %r4429, 128;
	add.s32 	%r4431, %r4430, -128;
	min.s32 	%r4432, %r4431, %r11;
	shr.s32 	%r4433, %r4423, 8;
	add.s32 	%r4434, %r4433, %r8;
	max.s32 	%r4435, %r4434, 0;
	min.s32 	%r4436, %r4435, %r10;
	and.b32  	%r4437, %r4423, 255;
	add.s32 	%r4438, %r4437, %r9;
	max.s32 	%r4439, %r4438, 128;
	add.s32 	%r4440, %r4439, -128;
	min.s32 	%r4441, %r4440, %r11;
	mad.lo.s32 	%r4442, %r4432, %r2, %r4427;
	cvt.s64.s32 	%rd745, %r4442;
	add.s64 	%rd746, %rd4, %rd745;
	ld.global.nc.u8 	%rs737, [%rd746];
	cvt.u16.u8 	%rs738, %rs737;
	mad.lo.s32 	%r4443, %r4441, %r2, %r4436;
	cvt.s64.s32 	%rd747, %r4443;
	add.s64 	%rd748, %rd4, %rd747;
	ld.global.nc.u8 	%rs739, [%rd748];
	cvt.u16.u8 	%rs740, %rs739;
	setp.lt.u16 	%p186, %rs738, %rs740;
	selp.b32 	%r4444, 16777216, 0, %p186;
	or.b32  	%r4445, %r4444, %r4421;
	ld.const.v2.u32 	{%r4446, %r4447}, [c_brief_pairs+1480];
	shr.s32 	%r4448, %r4446, 8;
	add.s32 	%r4449, %r4448, %r8;
	max.s32 	%r4450, %r4449, 0;
	min.s32 	%r4451, %r4450, %r10;
	and.b32  	%r4452, %r4446, 255;
	add.s32 	%r4453, %r4452, %r9;
	max.s32 	%r4454, %r4453, 128;
	add.s32 	%r4455, %r4454, -128;
	min.s32 	%r4456, %r4455, %r11;
	shr.s32 	%r4457, %r4447, 8;
	add.s32 	%r4458, %r4457, %r8;
	max.s32 	%r4459, %r4458, 0;
	min.s32 	%r4460, %r4459, %r10;
	and.b32  	%r4461, %r4447, 255;
	add.s32 	%r4462, %r4461, %r9;
	max.s32 	%r4463, %r4462, 128;
	add.s32 	%r4464, %r4463, -128;
	min.s32 	%r4465, %r4464, %r11;
	mad.lo.s32 	%r4466, %r4456, %r2, %r4451;
	cvt.s64.s32 	%rd749, %r4466;
	add.s64 	%rd750, %rd4, %rd749;
	ld.global.nc.u8 	%rs741, [%rd750];
	cvt.u16.u8 	%rs742, %rs741;
	mad.lo.s32 	%r4467, %r4465, %r2, %r4460;
	cvt.s64.s32 	%rd751, %r4467;
	add.s64 	%rd752, %rd4, %rd751;
	ld.global.nc.u8 	%rs743, [%rd752];
	cvt.u16.u8 	%rs744, %rs743;
	setp.lt.u16 	%p187, %rs742, %rs744;
	selp.b32 	%r4468, 33554432, 0, %p187;
	or.b32  	%r4469, %r4468, %r4445;
	ld.const.v2.u32 	{%r4470, %r4471}, [c_brief_pairs+1488];
	shr.s32 	%r4472, %r4470, 8;
	add.s32 	%r4473, %r4472, %r8;
	max.s32 	%r4474, %r4473, 0;
	min.s32 	%r4475, %r4474, %r10;
	and.b32  	%r4476, %r4470, 255;
	add.s32 	%r4477, %r4476, %r9;
	max.s32 	%r4478, %r4477, 128;
	add.s32 	%r4479, %r4478, -128;
	min.s32 	%r4480, %r4479, %r11;
	shr.s32 	%r4481, %r4471, 8;
	add.s32 	%r4482, %r4481, %r8;
	max.s32 	%r4483, %r4482, 0;
	min.s32 	%r4484, %r4483, %r10;
	and.b32  	%r4485, %r4471, 255;
	add.s32 	%r4486, %r4485, %r9;
	max.s32 	%r4487, %r4486, 128;
	add.s32 	%r4488, %r4487, -128;
	min.s32 	%r4489, %r4488, %r11;
	mad.lo.s32 	%r4490, %r4480, %r2, %r4475;
	cvt.s64.s32 	%rd753, %r4490;
	add.s64 	%rd754, %rd4, %rd753;
	ld.global.nc.u8 	%rs745, [%rd754];
	cvt.u16.u8 	%rs746, %rs745;
	mad.lo.s32 	%r4491, %r4489, %r2, %r4484;
	cvt.s64.s32 	%rd755, %r4491;
	add.s64 	%rd756, %rd4, %rd755;
	ld.global.nc.u8 	%rs747, [%rd756];
	cvt.u16.u8 	%rs748, %rs747;
	setp.lt.u16 	%p188, %rs746, %rs748;
	selp.b32 	%r4492, 67108864, 0, %p188;
	or.b32  	%r4493, %r4492, %r4469;
	ld.const.v2.u32 	{%r4494, %r4495}, [c_brief_pairs+1496];
	shr.s32 	%r4496, %r4494, 8;
	add.s32 	%r4497, %r4496, %r8;
	max.s32 	%r4498, %r4497, 0;
	min.s32 	%r4499, %r4498, %r10;
	and.b32  	%r4500, %r4494, 255;
	add.s32 	%r4501, %r4500, %r9;
	max.s32 	%r4502, %r4501, 128;
	add.s32 	%r4503, %r4502, -128;
	min.s32 	%r4504, %r4503, %r11;
	shr.s32 	%r4505, %r4495, 8;
	add.s32 	%r4506, %r4505, %r8;
	max.s32 	%r4507, %r4506, 0;
	min.s32 	%r4508, %r4507, %r10;
	and.b32  	%r4509, %r4495, 255;
	add.s32 	%r4510, %r4509, %r9;
	max.s32 	%r4511, %r4510, 128;
	add.s32 	%r4512, %r4511, -128;
	min.s32 	%r4513, %r4512, %r11;
	mad.lo.s32 	%r4514, %r4504, %r2, %r4499;
	cvt.s64.s32 	%rd757, %r4514;
	add.s64 	%rd758, %rd4, %rd757;
	ld.global.nc.u8 	%rs749, [%rd758];
	cvt.u16.u8 	%rs750, %rs749;
	mad.lo.s32 	%r4515, %r4513, %r2, %r4508;
	cvt.s64.s32 	%rd759, %r4515;
	add.s64 	%rd760, %rd4, %rd759;
	ld.global.nc.u8 	%rs751, [%rd760];
	cvt.u16.u8 	%rs752, %rs751;
	setp.lt.u16 	%p189, %rs750, %rs752;
	selp.b32 	%r4516, 134217728, 0, %p189;
	or.b32  	%r4517, %r4516, %r4493;
	ld.const.v2.u32 	{%r4518, %r4519}, [c_brief_pairs+1504];
	shr.s32 	%r4520, %r4518, 8;
	add.s32 	%r4521, %r4520, %r8;
	max.s32 	%r4522, %r4521, 0;
	min.s32 	%r4523, %r4522, %r10;
	and.b32  	%r4524, %r4518, 255;
	add.s32 	%r4525, %r4524, %r9;
	max.s32 	%r4526, %r4525, 128;
	add.s32 	%r4527, %r4526, -128;
	min.s32 	%r4528, %r4527, %r11;
	shr.s32 	%r4529, %r4519, 8;
	add.s32 	%r4530, %r4529, %r8;
	max.s32 	%r4531, %r4530, 0;
	min.s32 	%r4532, %r4531, %r10;
	and.b32  	%r4533, %r4519, 255;
	add.s32 	%r4534, %r4533, %r9;
	max.s32 	%r4535, %r4534, 128;
	add.s32 	%r4536, %r4535, -128;
	min.s32 	%r4537, %r4536, %r11;
	mad.lo.s32 	%r4538, %r4528, %r2, %r4523;
	cvt.s64.s32 	%rd761, %r4538;
	add.s64 	%rd762, %rd4, %rd761;
	ld.global.nc.u8 	%rs753, [%rd762];
	cvt.u16.u8 	%rs754, %rs753;
	mad.lo.s32 	%r4539, %r4537, %r2, %r4532;
	cvt.s64.s32 	%rd763, %r4539;
	add.s64 	%rd764, %rd4, %rd763;
	ld.global.nc.u8 	%rs755, [%rd764];
	cvt.u16.u8 	%rs756, %rs755;
	setp.lt.u16 	%p190, %rs754, %rs756;
	selp.b32 	%r4540, 268435456, 0, %p190;
	or.b32  	%r4541, %r4540, %r4517;
	ld.const.v2.u32 	{%r4542, %r4543}, [c_brief_pairs+1512];
	shr.s32 	%r4544, %r4542, 8;
	add.s32 	%r4545, %r4544, %r8;
	max.s32 	%r4546, %r4545, 0;
	min.s32 	%r4547, %r4546, %r10;
	and.b32  	%r4548, %r4542, 255;
	add.s32 	%r4549, %r4548, %r9;
	max.s32 	%r4550, %r4549, 128;
	add.s32 	%r4551, %r4550, -128;
	min.s32 	%r4552, %r4551, %r11;
	shr.s32 	%r4553, %r4543, 8;
	add.s32 	%r4554, %r4553, %r8;
	max.s32 	%r4555, %r4554, 0;
	min.s32 	%r4556, %r4555, %r10;
	and.b32  	%r4557, %r4543, 255;
	add.s32 	%r4558, %r4557, %r9;
	max.s32 	%r4559, %r4558, 128;
	add.s32 	%r4560, %r4559, -128;
	min.s32 	%r4561, %r4560, %r11;
	mad.lo.s32 	%r4562, %r4552, %r2, %r4547;
	cvt.s64.s32 	%rd765, %r4562;
	add.s64 	%rd766, %rd4, %rd765;
	ld.global.nc.u8 	%rs757, [%rd766];
	cvt.u16.u8 	%rs758, %rs757;
	mad.lo.s32 	%r4563, %r4561, %r2, %r4556;
	cvt.s64.s32 	%rd767, %r4563;
	add.s64 	%rd768, %rd4, %rd767;
	ld.global.nc.u8 	%rs759, [%rd768];
	cvt.u16.u8 	%rs760, %rs759;
	setp.lt.u16 	%p191, %rs758, %rs760;
	selp.b32 	%r4564, 536870912, 0, %p191;
	or.b32  	%r4565, %r4564, %r4541;
	ld.const.v2.u32 	{%r4566, %r4567}, [c_brief_pairs+1520];
	shr.s32 	%r4568, %r4566, 8;
	add.s32 	%r4569, %r4568, %r8;
	max.s32 	%r4570, %r4569, 0;
	min.s32 	%r4571, %r4570, %r10;
	and.b32  	%r4572, %r4566, 255;
	add.s32 	%r4573, %r4572, %r9;
	max.s32 	%r4574, %r4573, 128;
	add.s32 	%r4575, %r4574, -128;
	min.s32 	%r4576, %r4575, %r11;
	shr.s32 	%r4577, %r4567, 8;
	add.s32 	%r4578, %r4577, %r8;
	max.s32 	%r4579, %r4578, 0;
	min.s32 	%r4580, %r4579, %r10;
	and.b32  	%r4581, %r4567, 255;
	add.s32 	%r4582, %r4581, %r9;
	max.s32 	%r4583, %r4582, 128;
	add.s32 	%r4584, %r4583, -128;
	min.s32 	%r4585, %r4584, %r11;
	mad.lo.s32 	%r4586, %r4576, %r2, %r4571;
	cvt.s64.s32 	%rd769, %r4586;
	add.s64 	%rd770, %rd4, %rd769;
	ld.global.nc.u8 	%rs761, [%rd770];
	cvt.u16.u8 	%rs762, %rs761;
	mad.lo.s32 	%r4587, %r4585, %r2, %r4580;
	cvt.s64.s32 	%rd771, %r4587;
	add.s64 	%rd772, %rd4, %rd771;
	ld.global.nc.u8 	%rs763, [%rd772];
	cvt.u16.u8 	%rs764, %rs763;
	setp.lt.u16 	%p192, %rs762, %rs764;
	selp.b32 	%r4588, 1073741824, 0, %p192;
	or.b32  	%r4589, %r4588, %r4565;
	ld.const.v2.u32 	{%r4590, %r4591}, [c_brief_pairs+1528];
	shr.s32 	%r4592, %r4590, 8;
	add.s32 	%r4593, %r4592, %r8;
	max.s32 	%r4594, %r4593, 0;
	min.s32 	%r4595, %r4594, %r10;
	and.b32  	%r4596, %r4590, 255;
	add.s32 	%r4597, %r4596, %r9;
	max.s32 	%r4598, %r4597, 128;
	add.s32 	%r4599, %r4598, -128;
	min.s32 	%r4600, %r4599, %r11;
	shr.s32 	%r4601, %r4591, 8;
	add.s32 	%r4602, %r4601, %r8;
	max.s32 	%r4603, %r4602, 0;
	min.s32 	%r4604, %r4603, %r10;
	and.b32  	%r4605, %r4591, 255;
	add.s32 	%r4606, %r4605, %r9;
	max.s32 	%r4607, %r4606, 128;
	add.s32 	%r4608, %r4607, -128;
	min.s32 	%r4609, %r4608, %r11;
	mad.lo.s32 	%r4610, %r4600, %r2, %r4595;
	cvt.s64.s32 	%rd773, %r4610;
	add.s64 	%rd774, %rd4, %rd773;
	ld.global.nc.u8 	%rs765, [%rd774];
	cvt.u16.u8 	%rs766, %rs765;
	mad.lo.s32 	%r4611, %r4609, %r2, %r4604;
	cvt.s64.s32 	%rd775, %r4611;
	add.s64 	%rd776, %rd4, %rd775;
	ld.global.nc.u8 	%rs767, [%rd776];
	cvt.u16.u8 	%rs768, %rs767;
	setp.lt.u16 	%p193, %rs766, %rs768;
	selp.b32 	%r4612, -2147483648, 0, %p193;
	or.b32  	%r4613, %r4612, %r4589;
	ld.const.v2.u32 	{%r4614, %r4615}, [c_brief_pairs+1536];
	shr.s32 	%r4616, %r4614, 8;
	add.s32 	%r4617, %r4616, %r8;
	max.s32 	%r4618, %r4617, 0;
	min.s32 	%r4619, %r4618, %r10;
	and.b32  	%r4620, %r4614, 255;
	add.s32 	%r4621, %r4620, %r9;
	max.s32 	%r4622, %r4621, 128;
	add.s32 	%r4623, %r4622, -128;
	min.s32 	%r4624, %r4623, %r11;
	shr.s32 	%r4625, %r4615, 8;
	add.s32 	%r4626, %r4625, %r8;
	max.s32 	%r4627, %r4626, 0;
	min.s32 	%r4628, %r4627, %r10;
	and.b32  	%r4629, %r4615, 255;
	add.s32 	%r4630, %r4629, %r9;
	max.s32 	%r4631, %r4630, 128;
	add.s32 	%r4632, %r4631, -128;
	min.s32 	%r4633, %r4632, %r11;
	mad.lo.s32 	%r4634, %r4624, %r2, %r4619;
	cvt.s64.s32 	%rd777, %r4634;
	add.s64 	%rd778, %rd4, %rd777;
	ld.global.nc.u8 	%rs769, [%rd778];
	cvt.u16.u8 	%rs770, %rs769;
	mad.lo.s32 	%r4635, %r4633, %r2, %r4628;
	cvt.s64.s32 	%rd779, %r4635;
	add.s64 	%rd780, %rd4, %rd779;
	ld.global.nc.u8 	%rs771, [%rd780];
	cvt.u16.u8 	%rs772, %rs771;
	setp.lt.u16 	%p194, %rs770, %rs772;
	selp.u32 	%r4636, 1, 0, %p194;
	ld.const.v2.u32 	{%r4637, %r4638}, [c_brief_pairs+1544];
	shr.s32 	%r4639, %r4637, 8;
	add.s32 	%r4640, %r4639, %r8;
	max.s32 	%r4641, %r4640, 0;
	min.s32 	%r4642, %r4641, %r10;
	and.b32  	%r4643, %r4637, 255;
	add.s32 	%r4644, %r4643, %r9;
	max.s32 	%r4645, %r4644, 128;
	add.s32 	%r4646, %r4645, -128;
	min.s32 	%r4647, %r4646, %r11;
	shr.s32 	%r4648, %r4638, 8;
	add.s32 	%r4649, %r4648, %r8;
	max.s32 	%r4650, %r4649, 0;
	min.s32 	%r4651, %r4650, %r10;
	and.b32  	%r4652, %r4638, 255;
	add.s32 	%r4653, %r4652, %r9;
	max.s32 	%r4654, %r4653, 128;
	add.s32 	%r4655, %r4654, -128;
	min.s32 	%r4656, %r4655, %r11;
	mad.lo.s32 	%r4657, %r4647, %r2, %r4642;
	cvt.s64.s32 	%rd781, %r4657;
	add.s64 	%rd782, %rd4, %rd781;
	ld.global.nc.u8 	%rs773, [%rd782];
	cvt.u16.u8 	%rs774, %rs773;
	mad.lo.s32 	%r4658, %r4656, %r2, %r4651;
	cvt.s64.s32 	%rd783, %r4658;
	add.s64 	%rd784, %rd4, %rd783;
	ld.global.nc.u8 	%rs775, [%rd784];
	cvt.u16.u8 	%rs776, %rs775;
	setp.lt.u16 	%p195, %rs774, %rs776;
	selp.b32 	%r4659, 2, 0, %p195;
	or.b32  	%r4660, %r4659, %r4636;
	ld.const.v2.u32 	{%r4661, %r4662}, [c_brief_pairs+1552];
	shr.s32 	%r4663, %r4661, 8;
	add.s32 	%r4664, %r4663, %r8;
	max.s32 	%r4665, %r4664, 0;
	min.s32 	%r4666, %r4665, %r10;
	and.b32  	%r4667, %r4661, 255;
	add.s32 	%r4668, %r4667, %r9;
	max.s32 	%r4669, %r4668, 128;
	add.s32 	%r4670, %r4669, -128;
	min.s32 	%r4671, %r4670, %r11;
	shr.s32 	%r4672, %r4662, 8;
	add.s32 	%r4673, %r4672, %r8;
	max.s32 	%r4674, %r4673, 0;
	min.s32 	%r4675, %r4674, %r10;
	and.b32  	%r4676, %r4662, 255;
	add.s32 	%r4677, %r4676, %r9;
	max.s32 	%r4678, %r4677, 128;
	add.s32 	%r4679, %r4678, -128;
	min.s32 	%r4680, %r4679, %r11;
	mad.lo.s32 	%r4681, %r4671, %r2, %r4666;
	cvt.s64.s32 	%rd785, %r4681;
	add.s64 	%rd786, %rd4, %rd785;
	ld.global.nc.u8 	%rs777, [%rd786];
	cvt.u16.u8 	%rs778, %rs777;
	mad.lo.s32 	%r4682, %r4680, %r2, %r4675;
	cvt.s64.s32 	%rd787, %r4682;
	add.s64 	%rd788, %rd4, %rd787;
	ld.global.nc.u8 	%rs779, [%rd788];
	cvt.u16.u8 	%rs780, %rs779;
	setp.lt.u16 	%p196, %rs778, %rs780;
	selp.b32 	%r4683, 4, 0, %p196;
	or.b32  	%r4684, %r4683, %r4660;
	ld.const.v2.u32 	{%r4685, %r4686}, [c_brief_pairs+1560];
	shr.s32 	%r4687, %r4685, 8;
	add.s32 	%r4688, %r4687, %r8;
	max.s32 	%r4689, %r4688, 0;
	min.s32 	%r4690, %r4689, %r10;
	and.b32  	%r4691, %r4685, 255;
	add.s32 	%r4692, %r4691, %r9;
	max.s32 	%r4693, %r4692, 128;
	add.s32 	%r4694, %r4693, -128;
	min.s32 	%r4695, %r4694, %r11;
	shr.s32 	%r4696, %r4686, 8;
	add.s32 	%r4697, %r4696, %r8;
	max.s32 	%r4698, %r4697, 0;
	min.s32 	%r4699, %r4698, %r10;
	and.b32  	%r4700, %r4686, 255;
	add.s32 	%r4701, %r4700, %r9;
	max.s32 	%r4702, %r4701, 128;
	add.s32 	%r4703, %r4702, -128;
	min.s32 	%r4704, %r4703, %r11;
	mad.lo.s32 	%r4705, %r4695, %r2, %r4690;
	cvt.s64.s32 	%rd789, %r4705;
	add.s64 	%rd790, %rd4, %rd789;
	ld.global.nc.u8 	%rs781, [%rd790];
	cvt.u16.u8 	%rs782, %rs781;
	mad.lo.s32 	%r4706, %r4704, %r2, %r4699;
	cvt.s64.s32 	%rd791, %r4706;
	add.s64 	%rd792, %rd4, %rd791;
	ld.global.nc.u8 	%rs783, [%rd792];
	cvt.u16.u8 	%rs784, %rs783;
	setp.lt.u16 	%p197, %rs782, %rs784;
	selp.b32 	%r4707, 8, 0, %p197;
	or.b32  	%r4708, %r4707, %r4684;
	ld.const.v2.u32 	{%r4709, %r4710}, [c_brief_pairs+1568];
	shr.s32 	%r4711, %r4709, 8;
	add.s32 	%r4712, %r4711, %r8;
	max.s32 	%r4713, %r4712, 0;
	min.s32 	%r4714, %r4713, %r10;
	and.b32  	%r4715, %r4709, 255;
	add.s32 	%r4716, %r4715, %r9;
	max.s32 	%r4717, %r4716, 128;
	add.s32 	%r4718, %r4717, -128;
	min.s32 	%r4719, %r4718, %r11;
	shr.s32 	%r4720, %r4710, 8;
	add.s32 	%r4721, %r4720, %r8;
	max.s32 	%r4722, %r4721, 0;
	min.s32 	%r4723, %r4722, %r10;
	and.b32  	%r4724, %r4710, 255;
	add.s32 	%r4725, %r4724, %r9;
	max.s32 	%r4726, %r4725, 128;
	add.s32 	%r4727, %r4726, -128;
	min.s32 	%r4728, %r4727, %r11;
	mad.lo.s32 	%r4729, %r4719, %r2, %r4714;
	cvt.s64.s32 	%rd793, %r4729;
	add.s64 	%rd794, %rd4, %rd793;
	ld.global.nc.u8 	%rs785, [%rd794];
	cvt.u16.u8 	%rs786, %rs785;
	mad.lo.s32 	%r4730, %r4728, %r2, %r4723;
	cvt.s64.s32 	%rd795, %r4730;
	add.s64 	%rd796, %rd4, %rd795;
	ld.global.nc.u8 	%rs787, [%rd796];
	cvt.u16.u8 	%rs788, %rs787;
	setp.lt.u16 	%p198, %rs786, %rs788;
	selp.b32 	%r4731, 16, 0, %p198;
	or.b32  	%r4732, %r4731, %r4708;
	ld.const.v2.u32 	{%r4733, %r4734}, [c_brief_pairs+1576];
	shr.s32 	%r4735, %r4733, 8;
	add.s32 	%r4736, %r4735, %r8;
	max.s32 	%r4737, %r4736, 0;
	min.s32 	%r4738, %r4737, %r10;
	and.b32  	%r4739, %r4733, 255;
	add.s32 	%r4740, %r4739, %r9;
	max.s32 	%r4741, %r4740, 128;
	add.s32 	%r4742, %r4741, -128;
	min.s32 	%r4743, %r4742, %r11;
	shr.s32 	%r4744, %r4734, 8;
	add.s32 	%r4745, %r4744, %r8;
	max.s32 	%r4746, %r4745, 0;
	min.s32 	%r4747, %r4746, %r10;
	and.b32  	%r4748, %r4734, 255;
	add.s32 	%r4749, %r4748, %r9;
	max.s32 	%r4750, %r4749, 128;
	add.s32 	%r4751, %r4750, -128;
	min.s32 	%r4752, %r4751, %r11;
	mad.lo.s32 	%r4753, %r4743, %r2, %r4738;
	cvt.s64.s32 	%rd797, %r4753;
	add.s64 	%rd798, %rd4, %rd797;
	ld.global.nc.u8 	%rs789, [%rd798];
	cvt.u16.u8 	%rs790, %rs789;
	mad.lo.s32 	%r4754, %r4752, %r2, %r4747;
	cvt.s64.s32 	%rd799, %r4754;
	add.s64 	%rd800, %rd4, %rd799;
	ld.global.nc.u8 	%rs791, [%rd800];
	cvt.u16.u8 	%rs792, %rs791;
	setp.lt.u16 	%p199, %rs790, %rs792;
	selp.b32 	%r4755, 32, 0, %p199;
	or.b32  	%r4756, %r4755, %r4732;
	ld.const.v2.u32 	{%r4757, %r4758}, [c_brief_pairs+1584];
	shr.s32 	%r4759, %r4757, 8;
	add.s32 	%r4760, %r4759, %r8;
	max.s32 	%r4761, %r4760, 0;
	min.s32 	%r4762, %r4761, %r10;
	and.b32  	%r4763, %r4757, 255;
	add.s32 	%r4764, %r4763, %r9;
	max.s32 	%r4765, %r4764, 128;
	add.s32 	%r4766, %r4765, -128;
	min.s32 	%r4767, %r4766, %r11;
	shr.s32 	%r4768, %r4758, 8;
	add.s32 	%r4769, %r4768, %r8;
	max.s32 	%r4770, %r4769, 0;
	min.s32 	%r4771, %r4770, %r10;
	and.b32  	%r4772, %r4758, 255;
	add.s32 	%r4773, %r4772, %r9;
	max.s32 	%r4774, %r4773, 128;
	add.s32 	%r4775, %r4774, -128;
	min.s32 	%r4776, %r4775, %r11;
	mad.lo.s32 	%r4777, %r4767, %r2, %r4762;
	cvt.s64.s32 	%rd801, %r4777;
	add.s64 	%rd802, %rd4, %rd801;
	ld.global.nc.u8 	%rs793, [%rd802];
	cvt.u16.u8 	%rs794, %rs793;
	mad.lo.s32 	%r4778, %r4776, %r2, %r4771;
	cvt.s64.s32 	%rd803, %r4778;
	add.s64 	%rd804, %rd4, %rd803;
	ld.global.nc.u8 	%rs795, [%rd804];
	cvt.u16.u8 	%rs796, %rs795;
	setp.lt.u16 	%p200, %rs794, %rs796;
	selp.b32 	%r4779, 64, 0, %p200;
	or.b32  	%r4780, %r4779, %r4756;
	ld.const.v2.u32 	{%r4781, %r4782}, [c_brief_pairs+1592];
	shr.s32 	%r4783, %r4781, 8;
	add.s32 	%r4784, %r4783, %r8;
	max.s32 	%r4785, %r4784, 0;
	min.s32 	%r4786, %r4785, %r10;
	and.b32  	%r4787, %r4781, 255;
	add.s32 	%r4788, %r4787, %r9;
	max.s32 	%r4789, %r4788, 128;
	add.s32 	%r4790, %r4789, -128;
	min.s32 	%r4791, %r4790, %r11;
	shr.s32 	%r4792, %r4782, 8;
	add.s32 	%r4793, %r4792, %r8;
	max.s32 	%r4794, %r4793, 0;
	min.s32 	%r4795, %r4794, %r10;
	and.b32  	%r4796, %r4782, 255;
	add.s32 	%r4797, %r4796, %r9;
	max.s32 	%r4798, %r4797, 128;
	add.s32 	%r4799, %r4798, -128;
	min.s32 	%r4800, %r4799, %r11;
	mad.lo.s32 	%r4801, %r4791, %r2, %r4786;
	cvt.s64.s32 	%rd805, %r4801;
	add.s64 	%rd806, %rd4, %rd805;
	ld.global.nc.u8 	%rs797, [%rd806];
	cvt.u16.u8 	%rs798, %rs797;
	mad.lo.s32 	%r4802, %r4800, %r2, %r4795;
	cvt.s64.s32 	%rd807, %r4802;
	add.s64 	%rd808, %rd4, %rd807;
	ld.global.nc.u8 	%rs799, [%rd808];
	cvt.u16.u8 	%rs800, %rs799;
	setp.lt.u16 	%p201, %rs798, %rs800;
	selp.b32 	%r4803, 128, 0, %p201;
	or.b32  	%r4804, %r4803, %r4780;
	ld.const.v2.u32 	{%r4805, %r4806}, [c_brief_pairs+1600];
	shr.s32 	%r4807, %r4805, 8;
	add.s32 	%r4808, %r4807, %r8;
	max.s32 	%r4809, %r4808, 0;
	min.s32 	%r4810, %r4809, %r10;
	and.b32  	%r4811, %r4805, 255;
	add.s32 	%r4812, %r4811, %r9;
	max.s32 	%r4813, %r4812, 128;
	add.s32 	%r4814, %r4813, -128;
	min.s32 	%r4815, %r4814, %r11;
	shr.s32 	%r4816, %r4806, 8;
	add.s32 	%r4817, %r4816, %r8;
	max.s32 	%r4818, %r4817, 0;
	min.s32 	%r4819, %r4818, %r10;
	and.b32  	%r4820, %r4806, 255;
	add.s32 	%r4821, %r4820, %r9;
	max.s32 	%r4822, %r4821, 128;
	add.s32 	%r4823, %r4822, -128;
	min.s32 	%r4824, %r4823, %r11;
	mad.lo.s32 	%r4825, %r4815, %r2, %r4810;
	cvt.s64.s32 	%rd809, %r4825;
	add.s64 	%rd810, %rd4, %rd809;
	ld.global.nc.u8 	%rs801, [%rd810];
	cvt.u16.u8 	%rs802, %rs801;
	mad.lo.s32 	%r4826, %r4824, %r2, %r4819;
	cvt.s64.s32 	%rd811, %r4826;
	add.s64 	%rd812, %rd4, %rd811;
	ld.global.nc.u8 	%rs803, [%rd812];
	cvt.u16.u8 	%rs804, %rs803;
	setp.lt.u16 	%p202, %rs802, %rs804;
	selp.b32 	%r4827, 256, 0, %p202;
	or.b32  	%r4828, %r4827, %r4804;
	ld.const.v2.u32 	{%r4829, %r4830}, [c_brief_pairs+1608];
	shr.s32 	%r4831, %r4829, 8;
	add.s32 	%r4832, %r4831, %r8;
	max.s32 	%r4833, %r4832, 0;
	min.s32 	%r4834, %r4833, %r10;
	and.b32  	%r4835, %r4829, 255;
	add.s32 	%r4836, %r4835, %r9;
	max.s32 	%r4837, %r4836, 128;
	add.s32 	%r4838, %r4837, -128;
	min.s32 	%r4839, %r4838, %r11;
	shr.s32 	%r4840, %r4830, 8;
	add.s32 	%r4841, %r4840, %r8;
	max.s32 	%r4842, %r4841, 0;
	min.s32 	%r4843, %r4842, %r10;
	and.b32  	%r4844, %r4830, 255;
	add.s32 	%r4845, %r4844, %r9;
	max.s32 	%r4846, %r4845, 128;
	add.s32 	%r4847, %r4846, -128;
	min.s32 	%r4848, %r4847, %r11;
	mad.lo.s32 	%r4849, %r4839, %r2, %r4834;
	cvt.s64.s32 	%rd813, %r4849;
	add.s64 	%rd814, %rd4, %rd813;
	ld.global.nc.u8 	%rs805, [%rd814];
	cvt.u16.u8 	%rs806, %rs805;
	mad.lo.s32 	%r4850, %r4848, %r2, %r4843;
	cvt.s64.s32 	%rd815, %r4850;
	add.s64 	%rd816, %rd4, %rd815;
	ld.global.nc.u8 	%rs807, [%rd816];
	cvt.u16.u8 	%rs808, %rs807;
	setp.lt.u16 	%p203, %rs806, %rs808;
	selp.b32 	%r4851, 512, 0, %p203;
	or.b32  	%r4852, %r4851, %r4828;
	ld.const.v2.u32 	{%r4853, %r4854}, [c_brief_pairs+1616];
	shr.s32 	%r4855, %r4853, 8;
	add.s32 	%r4856, %r4855, %r8;
	max.s32 	%r4857, %r4856, 0;
	min.s32 	%r4858, %r4857, %r10;
	and.b32  	%r4859, %r4853, 255;
	add.s32 	%r4860, %r4859, %r9;
	max.s32 	%r4861, %r4860, 128;
	add.s32 	%r4862, %r4861, -128;
	min.s32 	%r4863, %r4862, %r11;
	shr.s32 	%r4864, %r4854, 8;
	add.s32 	%r4865, %r4864, %r8;
	max.s32 	%r4866, %r4865, 0;
	min.s32 	%r4867, %r4866, %r10;
	and.b32  	%r4868, %r4854, 255;
	add.s32 	%r4869, %r4868, %r9;
	max.s32 	%r4870, %r4869, 128;
	add.s32 	%r4871, %r4870, -128;
	min.s32 	%r4872, %r4871, %r11;
	mad.lo.s32 	%r4873, %r4863, %r2, %r4858;
	cvt.s64.s32 	%rd817, %r4873;
	add.s64 	%rd818, %rd4, %rd817;
	ld.global.nc.u8 	%rs809, [%rd818];
	cvt.u16.u8 	%rs810, %rs809;
	mad.lo.s32 	%r4874, %r4872, %r2, %r4867;
	cvt.s64.s32 	%rd819, %r4874;
	add.s64 	%rd820, %rd4, %rd819;
	ld.global.nc.u8 	%rs811, [%rd820];
	cvt.u16.u8 	%rs812, %rs811;
	setp.lt.u16 	%p204, %rs810, %rs812;
	selp.b32 	%r4875, 1024, 0, %p204;
	or.b32  	%r4876, %r4875, %r4852;
	ld.const.v2.u32 	{%r4877, %r4878}, [c_brief_pairs+1624];
	shr.s32 	%r4879, %r4877, 8;
	add.s32 	%r4880, %r4879, %r8;
	max.s32 	%r4881, %r4880, 0;
	min.s32 	%r4882, %r4881, %r10;
	and.b32  	%r4883, %r4877, 255;
	add.s32 	%r4884, %r4883, %r9;
	max.s32 	%r4885, %r4884, 128;
	add.s32 	%r4886, %r4885, -128;
	min.s32 	%r4887, %r4886, %r11;
	shr.s32 	%r4888, %r4878, 8;
	add.s32 	%r4889, %r4888, %r8;
	max.s32 	%r4890, %r4889, 0;
	min.s32 	%r4891, %r4890, %r10;
	and.b32  	%r4892, %r4878, 255;
	add.s32 	%r4893, %r4892, %r9;
	max.s32 	%r4894, %r4893, 128;
	add.s32 	%r4895, %r4894, -128;
	min.s32 	%r4896, %r4895, %r11;
	mad.lo.s32 	%r4897, %r4887, %r2, %r4882;
	cvt.s64.s32 	%rd821, %r4897;
	add.s64 	%rd822, %rd4, %rd821;
	ld.global.nc.u8 	%rs813, [%rd822];
	cvt.u16.u8 	%rs814, %rs813;
	mad.lo.s32 	%r4898, %r4896, %r2, %r4891;
	cvt.s64.s32 	%rd823, %r4898;
	add.s64 	%rd824, %rd4, %rd823;
	ld.global.nc.u8 	%rs815, [%rd824];
	cvt.u16.u8 	%rs816, %rs815;
	setp.lt.u16 	%p205, %rs814, %rs816;
	selp.b32 	%r4899, 2048, 0, %p205;
	or.b32  	%r4900, %r4899, %r4876;
	ld.const.v2.u32 	{%r4901, %r4902}, [c_brief_pairs+1632];
	shr.s32 	%r4903, %r4901, 8;
	add.s32 	%r4904, %r4903, %r8;
	max.s32 	%r4905, %r4904, 0;
	min.s32 	%r4906, %r4905, %r10;
	and.b32  	%r4907, %r4901, 255;
	add.s32 	%r4908, %r4907, %r9;
	max.s32 	%r4909, %r4908, 128;
	add.s32 	%r4910, %r4909, -128;
	min.s32 	%r4911, %r4910, %r11;
	shr.s32 	%r4912, %r4902, 8;
	add.s32 	%r4913, %r4912, %r8;
	max.s32 	%r4914, %r4913, 0;
	min.s32 	%r4915, %r4914, %r10;
	and.b32  	%r4916, %r4902, 255;
	add.s32 	%r4917, %r4916, %r9;
	max.s32 	%r4918, %r4917, 128;
	add.s32 	%r4919, %r4918, -128;
	min.s32 	%r4920, %r4919, %r11;
	mad.lo.s32 	%r4921, %r4911, %r2, %r4906;
	cvt.s64.s32 	%rd825, %r4921;
	add.s64 	%rd826, %rd4, %rd825;
	ld.global.nc.u8 	%rs817, [%rd826];
	cvt.u16.u8 	%rs818, %rs817;
	mad.lo.s32 	%r4922, %r4920, %r2, %r4915;
	cvt.s64.s32 	%rd827, %r4922;
	add.s64 	%rd828, %rd4, %rd827;
	ld.global.nc.u8 	%rs819, [%rd828];
	cvt.u16.u8 	%rs820, %rs819;
	setp.lt.u16 	%p206, %rs818, %rs820;
	selp.b32 	%r4923, 4096, 0, %p206;
	or.b32  	%r4924, %r4923, %r4900;
	ld.const.v2.u32 	{%r4925, %r4926}, [c_brief_pairs+1640];
	shr.s32 	%r4927, %r4925, 8;
	add.s32 	%r4928, %r4927, %r8;
	max.s32 	%r4929, %r4928, 0;
	min.s32 	%r4930, %r4929, %r10;
	and.b32  	%r4931, %r4925, 255;
	add.s32 	%r4932, %r4931, %r9;
	max.s32 	%r4933, %r4932, 128;
	add.s32 	%r4934, %r4933, -128;
	min.s32 	%r4935, %r4934, %r11;
	shr.s32 	%r4936, %r4926, 8;
	add.s32 	%r4937, %r4936, %r8;
	max.s32 	%r4938, %r4937, 0;
	min.s32 	%r4939, %r4938, %r10;
	and.b32  	%r4940, %r4926, 255;
	add.s32 	%r4941, %r4940, %r9;
	max.s32 	%r4942, %r4941, 128;
	add.s32 	%r4943, %r4942, -128;
	min.s32 	%r4944, %r4943, %r11;
	mad.lo.s32 	%r4945, %r4935, %r2, %r4930;
	cvt.s64.s32 	%rd829, %r4945;
	add.s64 	%rd830, %rd4, %rd829;
	ld.global.nc.u8 	%rs821, [%rd830];
	cvt.u16.u8 	%rs822, %rs821;
	mad.lo.s32 	%r4946, %r4944, %r2, %r4939;
	cvt.s64.s32 	%rd831, %r4946;
	add.s64 	%rd832, %rd4, %rd831;
	ld.global.nc.u8 	%rs823, [%rd832];
	cvt.u16.u8 	%rs824, %rs823;
	setp.lt.u16 	%p207, %rs822, %rs824;
	selp.b32 	%r4947, 8192, 0, %p207;
	or.b32  	%r4948, %r4947, %r4924;
	ld.const.v2.u32 	{%r4949, %r4950}, [c_brief_pairs+1648];
	shr.s32 	%r4951, %r4949, 8;
	add.s32 	%r4952, %r4951, %r8;
	max.s32 	%r4953, %r4952, 0;
	min.s32 	%r4954, %r4953, %r10;
	and.b32  	%r4955, %r4949, 255;
	add.s32 	%r4956, %r4955, %r9;
	max.s32 	%r4957, %r4956, 128;
	add.s32 	%r4958, %r4957, -128;
	min.s32 	%r4959, %r4958, %r11;
	shr.s32 	%r4960, %r4950, 8;
	add.s32 	%r4961, %r4960, %r8;
	max.s32 	%r4962, %r4961, 0;
	min.s32 	%r4963, %r4962, %r10;
	and.b32  	%r4964, %r4950, 255;
	add.s32 	%r4965, %r4964, %r9;
	max.s32 	%r4966, %r4965, 128;
	add.s32 	%r4967, %r4966, -128;
	min.s32 	%r4968, %r4967, %r11;
	mad.lo.s32 	%r4969, %r4959, %r2, %r4954;
	cvt.s64.s32 	%rd833, %r4969;
	add.s64 	%rd834, %rd4, %rd833;
	ld.global.nc.u8 	%rs825, [%rd834];
	cvt.u16.u8 	%rs826, %rs825;
	mad.lo.s32 	%r4970, %r4968, %r2, %r4963;
	cvt.s64.s32 	%rd835, %r4970;
	add.s64 	%rd836, %rd4, %rd835;
	ld.global.nc.u8 	%rs827, [%rd836];
	cvt.u16.u8 	%rs828, %rs827;
	setp.lt.u16 	%p208, %rs826, %rs828;
	selp.b32 	%r4971, 16384, 0, %p208;
	or.b32  	%r4972, %r4971, %r4948;
	ld.const.v2.u32 	{%r4973, %r4974}, [c_brief_pairs+1656];
	shr.s32 	%r4975, %r4973, 8;
	add.s32 	%r4976, %r4975, %r8;
	max.s32 	%r4977, %r4976, 0;
	min.s32 	%r4978, %r4977, %r10;
	and.b32  	%r4979, %r4973, 255;
	add.s32 	%r4980, %r4979, %r9;
	max.s32 	%r4981, %r4980, 128;
	add.s32 	%r4982, %r4981, -128;
	min.s32 	%r4983, %r4982, %r11;
	shr.s32 	%r4984, %r4974, 8;
	add.s32 	%r4985, %r4984, %r8;
	max.s32 	%r4986, %r4985, 0;
	min.s32 	%r4987, %r4986, %r10;
	and.b32  	%r4988, %r4974, 255;
	add.s32 	%r4989, %r4988, %r9;
	max.s32 	%r4990, %r4989, 128;
	add.s32 	%r4991, %r4990, -128;
	min.s32 	%r4992, %r4991, %r11;
	mad.lo.s32 	%r4993, %r4983, %r2, %r4978;
	cvt.s64.s32 	%rd837, %r4993;
	add.s64 	%rd838, %rd4, %rd837;
	ld.global.nc.u8 	%rs829, [%rd838];
	cvt.u16.u8 	%rs830, %rs829;
	mad.lo.s32 	%r4994, %r4992, %r2, %r4987;
	cvt.s64.s32 	%rd839, %r4994;
	add.s64 	%rd840, %rd4, %rd839;
	ld.global.nc.u8 	%rs831, [%rd840];
	cvt.u16.u8 	%rs832, %rs831;
	setp.lt.u16 	%p209, %rs830, %rs832;
	selp.b32 	%r4995, 32768, 0, %p209;
	or.b32  	%r4996, %r4995, %r4972;
	ld.const.v2.u32 	{%r4997, %r4998}, [c_brief_pairs+1664];
	shr.s32 	%r4999, %r4997, 8;
	add.s32 	%r5000, %r4999, %r8;
	max.s32 	%r5001, %r5000, 0;
	min.s32 	%r5002, %r5001, %r10;
	and.b32  	%r5003, %r4997, 255;
	add.s32 	%r5004, %r5003, %r9;
	max.s32 	%r5005, %r5004, 128;
	add.s32 	%r5006, %r5005, -128;
	min.s32 	%r5007, %r5006, %r11;
	shr.s32 	%r5008, %r4998, 8;
	add.s32 	%r5009, %r5008, %r8;
	max.s32 	%r5010, %r5009, 0;
	min.s32 	%r5011, %r5010, %r10;
	and.b32  	%r5012, %r4998, 255;
	add.s32 	%r5013, %r5012, %r9;
	max.s32 	%r5014, %r5013, 128;
	add.s32 	%r5015, %r5014, -128;
	min.s32 	%r5016, %r5015, %r11;
	mad.lo.s32 	%r5017, %r5007, %r2, %r5002;
	cvt.s64.s32 	%rd841, %r5017;
	add.s64 	%rd842, %rd4, %rd841;
	ld.global.nc.u8 	%rs833, [%rd842];
	cvt.u16.u8 	%rs834, %rs833;
	mad.lo.s32 	%r5018, %r5016, %r2, %r5011;
	cvt.s64.s32 	%rd843, %r5018;
	add.s64 	%rd844, %rd4, %rd843;
	ld.global.nc.u8 	%rs835, [%rd844];
	cvt.u16.u8 	%rs836, %rs835;
	setp.lt.u16 	%p210, %rs834, %rs836;
	selp.b32 	%r5019, 65536, 0, %p210;
	or.b32  	%r5020, %r5019, %r4996;
	ld.const.v2.u32 	{%r5021, %r5022}, [c_brief_pairs+1672];
	shr.s32 	%r5023, %r5021, 8;
	add.s32 	%r5024, %r5023, %r8;
	max.s32 	%r5025, %r5024, 0;
	min.s32 	%r5026, %r5025, %r10;
	and.b32  	%r5027, %r5021, 255;
	add.s32 	%r5028, %r5027, %r9;
	max.s32 	%r5029, %r5028, 128;
	add.s32 	%r5030, %r5029, -128;
	min.s32 	%r5031, %r5030, %r11;
	shr.s32 	%r5032, %r5022, 8;
	add.s32 	%r5033, %r5032, %r8;
	max.s32 	%r5034, %r5033, 0;
	min.s32 	%r5035, %r5034, %r10;
	and.b32  	%r5036, %r5022, 255;
	add.s32 	%r5037, %r5036, %r9;
	max.s32 	%r5038, %r5037, 128;
	add.s32 	%r5039, %r5038, -128;
	min.s32 	%r5040, %r5039, %r11;
	mad.lo.s32 	%r5041, %r5031, %r2, %r5026;
	cvt.s64.s32 	%rd845, %r5041;
	add.s64 	%rd846, %rd4, %rd845;
	ld.global.nc.u8 	%rs837, [%rd846];
	cvt.u16.u8 	%rs838, %rs837;
	mad.lo.s32 	%r5042, %r5040, %r2, %r5035;
	cvt.s64.s32 	%rd847, %r5042;
	add.s64 	%rd848, %rd4, %rd847;
	ld.global.nc.u8 	%rs839, [%rd848];
	cvt.u16.u8 	%rs840, %rs839;
	setp.lt.u16 	%p211, %rs838, %rs840;
	selp.b32 	%r5043, 131072, 0, %p211;
	or.b32  	%r5044, %r5043, %r5020;
	ld.const.v2.u32 	{%r5045, %r5046}, [c_brief_pairs+1680];
	shr.s32 	%r5047, %r5045, 8;
	add.s32 	%r5048, %r5047, %r8;
	max.s32 	%r5049, %r5048, 0;
	min.s32 	%r5050, %r5049, %r10;
	and.b32  	%r5051, %r5045, 255;
	add.s32 	%r5052, %r5051, %r9;
	max.s32 	%r5053, %r5052, 128;
	add.s32 	%r5054, %r5053, -128;
	min.s32 	%r5055, %r5054, %r11;
	shr.s32 	%r5056, %r5046, 8;
	add.s32 	%r5057, %r5056, %r8;
	max.s32 	%r5058, %r5057, 0;
	min.s32 	%r5059, %r5058, %r10;
	and.b32  	%r5060, %r5046, 255;
	add.s32 	%r5061, %r5060, %r9;
	max.s32 	%r5062, %r5061, 128;
	add.s32 	%r5063, %r5062, -128;
	min.s32 	%r5064, %r5063, %r11;
	mad.lo.s32 	%r5065, %r5055, %r2, %r5050;
	cvt.s64.s32 	%rd849, %r5065;
	add.s64 	%rd850, %rd4, %rd849;
	ld.global.nc.u8 	%rs841, [%rd850];
	cvt.u16.u8 	%rs842, %rs841;
	mad.lo.s32 	%r5066, %r5064, %r2, %r5059;
	cvt.s64.s32 	%rd851, %r5066;
	add.s64 	%rd852, %rd4, %rd851;
	ld.global.nc.u8 	%rs843, [%rd852];
	cvt.u16.u8 	%rs844, %rs843;
	setp.lt.u16 	%p212, %rs842, %rs844;
	selp.b32 	%r5067, 262144, 0, %p212;
	or.b32  	%r5068, %r5067, %r5044;
	ld.const.v2.u32 	{%r5069, %r5070}, [c_brief_pairs+1688];
	shr.s32 	%r5071, %r5069, 8;
	add.s32 	%r5072, %r5071, %r8;
	max.s32 	%r5073, %r5072, 0;
	min.s32 	%r5074, %r5073, %r10;
	and.b32  	%r5075, %r5069, 255;
	add.s32 	%r5076, %r5075, %r9;
	max.s32 	%r5077, %r5076, 128;
	add.s32 	%r5078, %r5077, -128;
	min.s32 	%r5079, %r5078, %r11;
	shr.s32 	%r5080, %r5070, 8;
	add.s32 	%r5081, %r5080, %r8;
	max.s32 	%r5082, %r5081, 0;
	min.s32 	%r5083, %r5082, %r10;
	and.b32  	%r5084, %r5070, 255;
	add.s32 	%r5085, %r5084, %r9;
	max.s32 	%r5086, %r5085, 128;
	add.s32 	%r5087, %r5086, -128;
	min.s32 	%r5088, %r5087, %r11;
	mad.lo.s32 	%r5089, %r5079, %r2, %r5074;
	cvt.s64.s32 	%rd853, %r5089;
	add.s64 	%rd854, %rd4, %rd853;
	ld.global.nc.u8 	%rs845, [%rd854];
	cvt.u16.u8 	%rs846, %rs845;
	mad.lo.s32 	%r5090, %r5088, %r2, %r5083;
	cvt.s64.s32 	%rd855, %r5090;
	add.s64 	%rd856, %rd4, %rd855;
	ld.global.nc.u8 	%rs847, [%rd856];
	cvt.u16.u8 	%rs848, %rs847;
	setp.lt.u16 	%p213, %rs846, %rs848;
	selp.b32 	%r5091, 524288, 0, %p213;
	or.b32  	%r5092, %r5091, %r5068;
	ld.const.v2.u32 	{%r5093, %r5094}, [c_brief_pairs+1696];
	shr.s32 	%r5095, %r5093, 8;
	add.s32 	%r5096, %r5095, %r8;
	max.s32 	%r5097, %r5096, 0;
	min.s32 	%r5098, %r5097, %r10;
	and.b32  	%r5099, %r5093, 255;
	add.s32 	%r5100, %r5099, %r9;
	max.s32 	%r5101, %r5100, 128;
	add.s32 	%r5102, %r5101, -128;
	min.s32 	%r5103, %r5102, %r11;
	shr.s32 	%r5104, %r5094, 8;
	add.s32 	%r5105, %r5104, %r8;
	max.s32 	%r5106, %r5105, 0;
	min.s32 	%r5107, %r5106, %r10;
	and.b32  	%r5108, %r5094, 255;
	add.s32 	%r5109, %r5108, %r9;
	max.s32 	%r5110, %r5109, 128;
	add.s32 	%r5111, %r5110, -128;
	min.s32 	%r5112, %r5111, %r11;
	mad.lo.s32 	%r5113, %r5103, %r2, %r5098;
	cvt.s64.s32 	%rd857, %r5113;
	add.s64 	%rd858, %rd4, %rd857;
	ld.global.nc.u8 	%rs849, [%rd858];
	cvt.u16.u8 	%rs850, %rs849;
	mad.lo.s32 	%r5114, %r5112, %r2, %r5107;
	cvt.s64.s32 	%rd859, %r5114;
	add.s64 	%rd860, %rd4, %rd859;
	ld.global.nc.u8 	%rs851, [%rd860];
	cvt.u16.u8 	%rs852, %rs851;
	setp.lt.u16 	%p214, %rs850, %rs852;
	selp.b32 	%r5115, 1048576, 0, %p214;
	or.b32  	%r5116, %r5115, %r5092;
	ld.const.v2.u32 	{%r5117, %r5118}, [c_brief_pairs+1704];
	shr.s32 	%r5119, %r5117, 8;
	add.s32 	%r5120, %r5119, %r8;
	max.s32 	%r5121, %r5120, 0;
	min.s32 	%r5122, %r5121, %r10;
	and.b32  	%r5123, %r5117, 255;
	add.s32 	%r5124, %r5123, %r9;
	max.s32 	%r5125, %r5124, 128;
	add.s32 	%r5126, %r5125, -128;
	min.s32 	%r5127, %r5126, %r11;
	shr.s32 	%r5128, %r5118, 8;
	add.s32 	%r5129, %r5128, %r8;
	max.s32 	%r5130, %r5129, 0;
	min.s32 	%r5131, %r5130, %r10;
	and.b32  	%r5132, %r5118, 255;
	add.s32 	%r5133, %r5132, %r9;
	max.s32 	%r5134, %r5133, 128;
	add.s32 	%r5135, %r5134, -128;
	min.s32 	%r5136, %r5135, %r11;
	mad.lo.s32 	%r5137, %r5127, %r2, %r5122;
	cvt.s64.s32 	%rd861, %r5137;
	add.s64 	%rd862, %rd4, %rd861;
	ld.global.nc.u8 	%rs853, [%rd862];
	cvt.u16.u8 	%rs854, %rs853;
	mad.lo.s32 	%r5138, %r5136, %r2, %r5131;
	cvt.s64.s32 	%rd863, %r5138;
	add.s64 	%rd864, %rd4, %rd863;
	ld.global.nc.u8 	%rs855, [%rd864];
	cvt.u16.u8 	%rs856, %rs855;
	setp.lt.u16 	%p215, %rs854, %rs856;
	selp.b32 	%r5139, 2097152, 0, %p215;
	or.b32  	%r5140, %r5139, %r5116;
	ld.const.v2.u32 	{%r5141, %r5142}, [c_brief_pairs+1712];
	shr.s32 	%r5143, %r5141, 8;
	add.s32 	%r5144, %r5143, %r8;
	max.s32 	%r5145, %r5144, 0;
	min.s32 	%r5146, %r5145, %r10;
	and.b32  	%r5147, %r5141, 255;
	add.s32 	%r5148, %r5147, %r9;
	max.s32 	%r5149, %r5148, 128;
	add.s32 	%r5150, %r5149, -128;
	min.s32 	%r5151, %r5150, %r11;
	shr.s32 	%r5152, %r5142, 8;
	add.s32 	%r5153, %r5152, %r8;
	max.s32 	%r5154, %r5153, 0;
	min.s32 	%r5155, %r5154, %r10;
	and.b32  	%r5156, %r5142, 255;
	add.s32 	%r5157, %r5156, %r9;
	max.s32 	%r5158, %r5157, 128;
	add.s32 	%r5159, %r5158, -128;
	min.s32 	%r5160, %r5159, %r11;
	mad.lo.s32 	%r5161, %r5151, %r2, %r5146;
	cvt.s64.s32 	%rd865, %r5161;
	add.s64 	%rd866, %rd4, %rd865;
	ld.global.nc.u8 	%rs857, [%rd866];
	cvt.u16.u8 	%rs858, %rs857;
	mad.lo.s32 	%r5162, %r5160, %r2, %r5155;
	cvt.s64.s32 	%rd867, %r5162;
	add.s64 	%rd868, %rd4, %rd867;
	ld.global.nc.u8 	%rs859, [%rd868];
	cvt.u16.u8 	%rs860, %rs859;
	setp.lt.u16 	%p216, %rs858, %rs860;
	selp.b32 	%r5163, 4194304, 0, %p216;
	or.b32  	%r5164, %r5163, %r5140;
	ld.const.v2.u32 	{%r5165, %r5166}, [c_brief_pairs+1720];
	shr.s32 	%r5167, %r5165, 8;
	add.s32 	%r5168, %r5167, %r8;
	max.s32 	%r5169, %r5168, 0;
	min.s32 	%r5170, %r5169, %r10;
	and.b32  	%r5171, %r5165, 255;
	add.s32 	%r5172, %r5171, %r9;
	max.s32 	%r5173, %r5172, 128;
	add.s32 	%r5174, %r5173, -128;
	min.s32 	%r5175, %r5174, %r11;
	shr.s32 	%r5176, %r5166, 8;
	add.s32 	%r5177, %r5176, %r8;
	max.s32 	%r5178, %r5177, 0;
	min.s32 	%r5179, %r5178, %r10;
	and.b32  	%r5180, %r5166, 255;
	add.s32 	%r5181, %r5180, %r9;
	max.s32 	%r5182, %r5181, 128;
	add.s32 	%r5183, %r5182, -128;
	min.s32 	%r5184, %r5183, %r11;
	mad.lo.s32 	%r5185, %r5175, %r2, %r5170;
	cvt.s64.s32 	%rd869, %r5185;
	add.s64 	%rd870, %rd4, %rd869;
	ld.global.nc.u8 	%rs861, [%rd870];
	cvt.u16.u8 	%rs862, %rs861;
	mad.lo.s32 	%r5186, %r5184, %r2, %r5179;
	cvt.s64.s32 	%rd871, %r5186;
	add.s64 	%rd872, %rd4, %rd871;
	ld.global.nc.u8 	%rs863, [%rd872];
	cvt.u16.u8 	%rs864, %rs863;
	setp.lt.u16 	%p217, %rs862, %rs864;
	selp.b32 	%r5187, 8388608, 0, %p217;
	or.b32  	%r5188, %r5187, %r5164;
	ld.const.v2.u32 	{%r5189, %r5190}, [c_brief_pairs+1728];
	shr.s32 	%r5191, %r5189, 8;
	add.s32 	%r5192, %r5191, %r8;
	max.s32 	%r5193, %r5192, 0;
	min.s32 	%r5194, %r5193, %r10;
	and.b32  	%r5195, %r5189, 255;
	add.s32 	%r5196, %r5195, %r9;
	max.s32 	%r5197, %r5196, 128;
	add.s32 	%r5198, %r5197, -128;
	min.s32 	%r5199, %r5198, %r11;
	shr.s32 	%r5200, %r5190, 8;
	add.s32 	%r5201, %r5200, %r8;
	max.s32 	%r5202, %r5201, 0;
	min.s32 	%r5203, %r5202, %r10;
	and.b32  	%r5204, %r5190, 255;
	add.s32 	%r5205, %r5204, %r9;
	max.s32 	%r5206, %r5205, 128;
	add.s32 	%r5207, %r5206, -128;
	min.s32 	%r5208, %r5207, %r11;
	mad.lo.s32 	%r5209, %r5199, %r2, %r5194;
	cvt.s64.s32 	%rd873, %r5209;
	add.s64 	%rd874, %rd4, %rd873;
	ld.global.nc.u8 	%rs865, [%rd874];
	cvt.u16.u8 	%rs866, %rs865;
	mad.lo.s32 	%r5210, %r5208, %r2, %r5203;
	cvt.s64.s32 	%rd875, %r5210;
	add.s64 	%rd876, %rd4, %rd875;
	ld.global.nc.u8 	%rs867, [%rd876];
	cvt.u16.u8 	%rs868, %rs867;
	setp.lt.u16 	%p218, %rs866, %rs868;
	selp.b32 	%r5211, 16777216, 0, %p218;
	or.b32  	%r5212, %r5211, %r5188;
	ld.const.v2.u32 	{%r5213, %r5214}, [c_brief_pairs+1736];
	shr.s32 	%r5215, %r5213, 8;
	add.s32 	%r5216, %r5215, %r8;
	max.s32 	%r5217, %r5216, 0;
	min.s32 	%r5218, %r5217, %r10;
	and.b32  	%r5219, %r5213, 255;
	add.s32 	%r5220, %r5219, %r9;
	max.s32 	%r5221, %r5220, 128;
	add.s32 	%r5222, %r5221, -128;
	min.s32 	%r5223, %r5222, %r11;
	shr.s32 	%r5224, %r5214, 8;
	add.s32 	%r5225, %r5224, %r8;
	max.s32 	%r5226, %r5225, 0;
	min.s32 	%r5227, %r5226, %r10;
	and.b32  	%r5228, %r5214, 255;
	add.s32 	%r5229, %r5228, %r9;
	max.s32 	%r5230, %r5229, 128;
	add.s32 	%r5231, %r5230, -128;
	min.s32 	%r5232, %r5231, %r11;
	mad.lo.s32 	%r5233, %r5223, %r2, %r5218;
	cvt.s64.s32 	%rd877, %r5233;
	add.s64 	%rd878, %rd4, %rd877;
	ld.global.nc.u8 	%rs869, [%rd878];
	cvt.u16.u8 	%rs870, %rs869;
	mad.lo.s32 	%r5234, %r5232, %r2, %r5227;
	cvt.s64.s32 	%rd879, %r5234;
	add.s64 	%rd880, %rd4, %rd879;
	ld.global.nc.u8 	%rs871, [%rd880];
	cvt.u16.u8 	%rs872, %rs871;
	setp.lt.u16 	%p219, %rs870, %rs872;
	selp.b32 	%r5235, 33554432, 0, %p219;
	or.b32  	%r5236, %r5235, %r5212;
	ld.const.v2.u32 	{%r5237, %r5238}, [c_brief_pairs+1744];
	shr.s32 	%r5239, %r5237, 8;
	add.s32 	%r5240, %r5239, %r8;
	max.s32 	%r5241, %r5240, 0;
	min.s32 	%r5242, %r5241, %r10;
	and.b32  	%r5243, %r5237, 255;
	add.s32 	%r5244, %r5243, %r9;
	max.s32 	%r5245, %r5244, 128;
	add.s32 	%r5246, %r5245, -128;
	min.s32 	%r5247, %r5246, %r11;
	shr.s32 	%r5248, %r5238, 8;
	add.s32 	%r5249, %r5248, %r8;
	max.s32 	%r5250, %r5249, 0;
	min.s32 	%r5251, %r5250, %r10;
	and.b32  	%r5252, %r5238, 255;
	add.s32 	%r5253, %r5252, %r9;
	max.s32 	%r5254, %r5253, 128;
	add.s32 	%r5255, %r5254, -128;
	min.s32 	%r5256, %r5255, %r11;
	mad.lo.s32 	%r5257, %r5247, %r2, %r5242;
	cvt.s64.s32 	%rd881, %r5257;
	add.s64 	%rd882, %rd4, %rd881;
	ld.global.nc.u8 	%rs873, [%rd882];
	cvt.u16.u8 	%rs874, %rs873;
	mad.lo.s32 	%r5258, %r5256, %r2, %r5251;
	cvt.s64.s32 	%rd883, %r5258;
	add.s64 	%rd884, %rd4, %rd883;
	ld.global.nc.u8 	%rs875, [%rd884];
	cvt.u16.u8 	%rs876, %rs875;
	setp.lt.u16 	%p220, %rs874, %rs876;
	selp.b32 	%r5259, 67108864, 0, %p220;
	or.b32  	%r5260, %r5259, %r5236;
	ld.const.v2.u32 	{%r5261, %r5262}, [c_brief_pairs+1752];
	shr.s32 	%r5263, %r5261, 8;
	add.s32 	%r5264, %r5263, %r8;
	max.s32 	%r5265, %r5264, 0;
	min.s32 	%r5266, %r5265, %r10;
	and.b32  	%r5267, %r5261, 255;
	add.s32 	%r5268, %r5267, %r9;
	max.s32 	%r5269, %r5268, 128;
	add.s32 	%r5270, %r5269, -128;
	min.s32 	%r5271, %r5270, %r11;
	shr.s32 	%r5272, %r5262, 8;
	add.s32 	%r5273, %r5272, %r8;
	max.s32 	%r5274, %r5273, 0;
	min.s32 	%r5275, %r5274, %r10;
	and.b32  	%r5276, %r5262, 255;
	add.s32 	%r5277, %r5276, %r9;
	max.s32 	%r5278, %r5277, 128;
	add.s32 	%r5279, %r5278, -128;
	min.s32 	%r5280, %r5279, %r11;
	mad.lo.s32 	%r5281, %r5271, %r2, %r5266;
	cvt.s64.s32 	%rd885, %r5281;
	add.s64 	%rd886, %rd4, %rd885;
	ld.global.nc.u8 	%rs877, [%rd886];
	cvt.u16.u8 	%rs878, %rs877;
	mad.lo.s32 	%r5282, %r5280, %r2, %r5275;
	cvt.s64.s32 	%rd887, %r5282;
	add.s64 	%rd888, %rd4, %rd887;
	ld.global.nc.u8 	%rs879, [%rd888];
	cvt.u16.u8 	%rs880, %rs879;
	setp.lt.u16 	%p221, %rs878, %rs880;
	selp.b32 	%r5283, 134217728, 0, %p221;
	or.b32  	%r5284, %r5283, %r5260;
	ld.const.v2.u32 	{%r5285, %r5286}, [c_brief_pairs+1760];
	shr.s32 	%r5287, %r5285, 8;
	add.s32 	%r5288, %r5287, %r8;
	max.s32 	%r5289, %r5288, 0;
	min.s32 	%r5290, %r5289, %r10;
	and.b32  	%r5291, %r5285, 255;
	add.s32 	%r5292, %r5291, %r9;
	max.s32 	%r5293, %r5292, 128;
	add.s32 	%r5294, %r5293, -128;
	min.s32 	%r5295, %r5294, %r11;
	shr.s32 	%r5296, %r5286, 8;
	add.s32 	%r5297, %r5296, %r8;
	max.s32 	%r5298, %r5297, 0;
	min.s32 	%r5299, %r5298, %r10;
	and.b32  	%r5300, %r5286, 255;
	add.s32 	%r5301, %r5300, %r9;
	max.s32 	%r5302, %r5301, 128;
	add.s32 	%r5303, %r5302, -128;
	min.s32 	%r5304, %r5303, %r11;
	mad.lo.s32 	%r5305, %r5295, %r2, %r5290;
	cvt.s64.s32 	%rd889, %r5305;
	add.s64 	%rd890, %rd4, %rd889;
	ld.global.nc.u8 	%rs881, [%rd890];
	cvt.u16.u8 	%rs882, %rs881;
	mad.lo.s32 	%r5306, %r5304, %r2, %r5299;
	cvt.s64.s32 	%rd891, %r5306;
	add.s64 	%rd892, %rd4, %rd891;
	ld.global.nc.u8 	%rs883, [%rd892];
	cvt.u16.u8 	%rs884, %rs883;
	setp.lt.u16 	%p222, %rs882, %rs884;
	selp.b32 	%r5307, 268435456, 0, %p222;
	or.b32  	%r5308, %r5307, %r5284;
	ld.const.v2.u32 	{%r5309, %r5310}, [c_brief_pairs+1768];
	shr.s32 	%r5311, %r5309, 8;
	add.s32 	%r5312, %r5311, %r8;
	max.s32 	%r5313, %r5312, 0;
	min.s32 	%r5314, %r5313, %r10;
	and.b32  	%r5315, %r5309, 255;
	add.s32 	%r5316, %r5315, %r9;
	max.s32 	%r5317, %r5316, 128;
	add.s32 	%r5318, %r5317, -128;
	min.s32 	%r5319, %r5318, %r11;
	shr.s32 	%r5320, %r5310, 8;
	add.s32 	%r5321, %r5320, %r8;
	max.s32 	%r5322, %r5321, 0;
	min.s32 	%r5323, %r5322, %r10;
	and.b32  	%r5324, %r5310, 255;
	add.s32 	%r5325, %r5324, %r9;
	max.s32 	%r5326, %r5325, 128;
	add.s32 	%r5327, %r5326, -128;
	min.s32 	%r5328, %r5327, %r11;
	mad.lo.s32 	%r5329, %r5319, %r2, %r5314;
	cvt.s64.s32 	%rd893, %r5329;
	add.s64 	%rd894, %rd4, %rd893;
	ld.global.nc.u8 	%rs885, [%rd894];
	cvt.u16.u8 	%rs886, %rs885;
	mad.lo.s32 	%r5330, %r5328, %r2, %r5323;
	cvt.s64.s32 	%rd895, %r5330;
	add.s64 	%rd896, %rd4, %rd895;
	ld.global.nc.u8 	%rs887, [%rd896];
	cvt.u16.u8 	%rs888, %rs887;
	setp.lt.u16 	%p223, %rs886, %rs888;
	selp.b32 	%r5331, 536870912, 0, %p223;
	or.b32  	%r5332, %r5331, %r5308;
	ld.const.v2.u32 	{%r5333, %r5334}, [c_brief_pairs+1776];
	shr.s32 	%r5335, %r5333, 8;
	add.s32 	%r5336, %r5335, %r8;
	max.s32 	%r5337, %r5336, 0;
	min.s32 	%r5338, %r5337, %r10;
	and.b32  	%r5339, %r5333, 255;
	add.s32 	%r5340, %r5339, %r9;
	max.s32 	%r5341, %r5340, 128;
	add.s32 	%r5342, %r5341, -128;
	min.s32 	%r5343, %r5342, %r11;
	shr.s32 	%r5344, %r5334, 8;
	add.s32 	%r5345, %r5344, %r8;
	max.s32 	%r5346, %r5345, 0;
	min.s32 	%r5347, %r5346, %r10;
	and.b32  	%r5348, %r5334, 255;
	add.s32 	%r5349, %r5348, %r9;
	max.s32 	%r5350, %r5349, 128;
	add.s32 	%r5351, %r5350, -128;
	min.s32 	%r5352, %r5351, %r11;
	mad.lo.s32 	%r5353, %r5343, %r2, %r5338;
	cvt.s64.s32 	%rd897, %r5353;
	add.s64 	%rd898, %rd4, %rd897;
	ld.global.nc.u8 	%rs889, [%rd898];
	cvt.u16.u8 	%rs890, %rs889;
	mad.lo.s32 	%r5354, %r5352, %r2, %r5347;
	cvt.s64.s32 	%rd899, %r5354;
	add.s64 	%rd900, %rd4, %rd899;
	ld.global.nc.u8 	%rs891, [%rd900];
	cvt.u16.u8 	%rs892, %rs891;
	setp.lt.u16 	%p224, %rs890, %rs892;
	selp.b32 	%r5355, 1073741824, 0, %p224;
	or.b32  	%r5356, %r5355, %r5332;
	ld.const.v2.u32 	{%r5357, %r5358}, [c_brief_pairs+1784];
	shr.s32 	%r5359, %r5357, 8;
	add.s32 	%r5360, %r5359, %r8;
	max.s32 	%r5361, %r5360, 0;
	min.s32 	%r5362, %r5361, %r10;
	and.b32  	%r5363, %r5357, 255;
	add.s32 	%r5364, %r5363, %r9;
	max.s32 	%r5365, %r5364, 128;
	add.s32 	%r5366, %r5365, -128;
	min.s32 	%r5367, %r5366, %r11;
	shr.s32 	%r5368, %r5358, 8;
	add.s32 	%r5369, %r5368, %r8;
	max.s32 	%r5370, %r5369, 0;
	min.s32 	%r5371, %r5370, %r10;
	and.b32  	%r5372, %r5358, 255;
	add.s32 	%r5373, %r5372, %r9;
	max.s32 	%r5374, %r5373, 128;
	add.s32 	%r5375, %r5374, -128;
	min.s32 	%r5376, %r5375, %r11;
	mad.lo.s32 	%r5377, %r5367, %r2, %r5362;
	cvt.s64.s32 	%rd901, %r5377;
	add.s64 	%rd902, %rd4, %rd901;
	ld.global.nc.u8 	%rs893, [%rd902];
	cvt.u16.u8 	%rs894, %rs893;
	mad.lo.s32 	%r5378, %r5376, %r2, %r5371;
	cvt.s64.s32 	%rd903, %r5378;
	add.s64 	%rd904, %rd4, %rd903;
	ld.global.nc.u8 	%rs895, [%rd904];
	cvt.u16.u8 	%rs896, %rs895;
	setp.lt.u16 	%p225, %rs894, %rs896;
	selp.b32 	%r5379, -2147483648, 0, %p225;
	or.b32  	%r5380, %r5379, %r5356;
	ld.const.v2.u32 	{%r5381, %r5382}, [c_brief_pairs+1792];
	shr.s32 	%r5383, %r5381, 8;
	add.s32 	%r5384, %r5383, %r8;
	max.s32 	%r5385, %r5384, 0;
	min.s32 	%r5386, %r5385, %r10;
	and.b32  	%r5387, %r5381, 255;
	add.s32 	%r5388, %r5387, %r9;
	max.s32 	%r5389, %r5388, 128;
	add.s32 	%r5390, %r5389, -128;
	min.s32 	%r5391, %r5390, %r11;
	shr.s32 	%r5392, %r5382, 8;
	add.s32 	%r5393, %r5392, %r8;
	max.s32 	%r5394, %r5393, 0;
	min.s32 	%r5395, %r5394, %r10;
	and.b32  	%r5396, %r5382, 255;
	add.s32 	%r5397, %r5396, %r9;
	max.s32 	%r5398, %r5397, 128;
	add.s32 	%r5399, %r5398, -128;
	min.s32 	%r5400, %r5399, %r11;
	mad.lo.s32 	%r5401, %r5391, %r2, %r5386;
	cvt.s64.s32 	%rd905, %r5401;
	add.s64 	%rd906, %rd4, %rd905;
	ld.global.nc.u8 	%rs897, [%rd906];
	cvt.u16.u8 	%rs898, %rs897;
	mad.lo.s32 	%r5402, %r5400, %r2, %r5395;
	cvt.s64.s32 	%rd907, %r5402;
	add.s64 	%rd908, %rd4, %rd907;
	ld.global.nc.u8 	%rs899, [%rd908];
	cvt.u16.u8 	%rs900, %rs899;
	setp.lt.u16 	%p226, %rs898, %rs900;
	selp.u32 	%r5403, 1, 0, %p226;
	ld.const.v2.u32 	{%r5404, %r5405}, [c_brief_pairs+1800];
	shr.s32 	%r5406, %r5404, 8;
	add.s32 	%r5407, %r5406, %r8;
	max.s32 	%r5408, %r5407, 0;
	min.s32 	%r5409, %r5408, %r10;
	and.b32  	%r5410, %r5404, 255;
	add.s32 	%r5411, %r5410, %r9;
	max.s32 	%r5412, %r5411, 128;
	add.s32 	%r5413, %r5412, -128;
	min.s32 	%r5414, %r5413, %r11;
	shr.s32 	%r5415, %r5405, 8;
	add.s32 	%r5416, %r5415, %r8;
	max.s32 	%r5417, %r5416, 0;
	min.s32 	%r5418, %r5417, %r10;
	and.b32  	%r5419, %r5405, 255;
	add.s32 	%r5420, %r5419, %r9;
	max.s32 	%r5421, %r5420, 128;
	add.s32 	%r5422, %r5421, -128;
	min.s32 	%r5423, %r5422, %r11;
	mad.lo.s32 	%r5424, %r5414, %r2, %r5409;
	cvt.s64.s32 	%rd909, %r5424;
	add.s64 	%rd910, %rd4, %rd909;
	ld.global.nc.u8 	%rs901, [%rd910];
	cvt.u16.u8 	%rs902, %rs901;
	mad.lo.s32 	%r5425, %r5423, %r2, %r5418;
	cvt.s64.s32 	%rd911, %r5425;
	add.s64 	%rd912, %rd4, %rd911;
	ld.global.nc.u8 	%rs903, [%rd912];
	cvt.u16.u8 	%rs904, %rs903;
	setp.lt.u16 	%p227, %rs902, %rs904;
	selp.b32 	%r5426, 2, 0, %p227;
	or.b32  	%r5427, %r5426, %r5403;
	ld.const.v2.u32 	{%r5428, %r5429}, [c_brief_pairs+1808];
	shr.s32 	%r5430, %r5428, 8;
	add.s32 	%r5431, %r5430, %r8;
	max.s32 	%r5432, %r5431, 0;
	min.s32 	%r5433, %r5432, %r10;
	and.b32  	%r5434, %r5428, 255;
	add.s32 	%r5435, %r5434, %r9;
	max.s32 	%r5436, %r5435, 128;
	add.s32 	%r5437, %r5436, -128;
	min.s32 	%r5438, %r5437, %r11;
	shr.s32 	%r5439, %r5429, 8;
	add.s32 	%r5440, %r5439, %r8;
	max.s32 	%r5441, %r5440, 0;
	min.s32 	%r5442, %r5441, %r10;
	and.b32  	%r5443, %r5429, 255;
	add.s32 	%r5444, %r5443, %r9;
	max.s32 	%r5445, %r5444, 128;
	add.s32 	%r5446, %r5445, -128;
	min.s32 	%r5447, %r5446, %r11;
	mad.lo.s32 	%r5448, %r5438, %r2, %r5433;
	cvt.s64.s32 	%rd913, %r5448;
	add.s64 	%rd914, %rd4, %rd913;
	ld.global.nc.u8 	%rs905, [%rd914];
	cvt.u16.u8 	%rs906, %rs905;
	mad.lo.s32 	%r5449, %r5447, %r2, %r5442;
	cvt.s64.s32 	%rd915, %r5449;
	add.s64 	%rd916, %rd4, %rd915;
	ld.global.nc.u8 	%rs907, [%rd916];
	cvt.u16.u8 	%rs908, %rs907;
	setp.lt.u16 	%p228, %rs906, %rs908;
	selp.b32 	%r5450, 4, 0, %p228;
	or.b32  	%r5451, %r5450, %r5427;
	ld.const.v2.u32 	{%r5452, %r5453}, [c_brief_pairs+1816];
	shr.s32 	%r5454, %r5452, 8;
	add.s32 	%r5455, %r5454, %r8;
	max.s32 	%r5456, %r5455, 0;
	min.s32 	%r5457, %r5456, %r10;
	and.b32  	%r5458, %r5452, 255;
	add.s32 	%r5459, %r5458, %r9;
	max.s32 	%r5460, %r5459, 128;
	add.s32 	%r5461, %r5460, -128;
	min.s32 	%r5462, %r5461, %r11;
	shr.s32 	%r5463, %r5453, 8;
	add.s32 	%r5464, %r5463, %r8;
	max.s32 	%r5465, %r5464, 0;
	min.s32 	%r5466, %r5465, %r10;
	and.b32  	%r5467, %r5453, 255;
	add.s32 	%r5468, %r5467, %r9;
	max.s32 	%r5469, %r5468, 128;
	add.s32 	%r5470, %r5469, -128;
	min.s32 	%r5471, %r5470, %r11;
	mad.lo.s32 	%r5472, %r5462, %r2, %r5457;
	cvt.s64.s32 	%rd917, %r5472;
	add.s64 	%rd918, %rd4, %rd917;
	ld.global.nc.u8 	%rs909, [%rd918];
	cvt.u16.u8 	%rs910, %rs909;
	mad.lo.s32 	%r5473, %r5471, %r2, %r5466;
	cvt.s64.s32 	%rd919, %r5473;
	add.s64 	%rd920, %rd4, %rd919;
	ld.global.nc.u8 	%rs911, [%rd920];
	cvt.u16.u8 	%rs912, %rs911;
	setp.lt.u16 	%p229, %rs910, %rs912;
	selp.b32 	%r5474, 8, 0, %p229;
	or.b32  	%r5475, %r5474, %r5451;
	ld.const.v2.u32 	{%r5476, %r5477}, [c_brief_pairs+1824];
	shr.s32 	%r5478, %r5476, 8;
	add.s32 	%r5479, %r5478, %r8;
	max.s32 	%r5480, %r5479, 0;
	min.s32 	%r5481, %r5480, %r10;
	and.b32  	%r5482, %r5476, 255;
	add.s32 	%r5483, %r5482, %r9;
	max.s32 	%r5484, %r5483, 128;
	add.s32 	%r5485, %r5484, -128;
	min.s32 	%r5486, %r5485, %r11;
	shr.s32 	%r5487, %r5477, 8;
	add.s32 	%r5488, %r5487, %r8;
	max.s32 	%r5489, %r5488, 0;
	min.s32 	%r5490, %r5489, %r10;
	and.b32  	%r5491, %r5477, 255;
	add.s32 	%r5492, %r5491, %r9;
	max.s32 	%r5493, %r5492, 128;
	add.s32 	%r5494, %r5493, -128;
	min.s32 	%r5495, %r5494, %r11;
	mad.lo.s32 	%r5496, %r5486, %r2, %r5481;
	cvt.s64.s32 	%rd921, %r5496;
	add.s64 	%rd922, %rd4, %rd921;
	ld.global.nc.u8 	%rs913, [%rd922];
	cvt.u16.u8 	%rs914, %rs913;
	mad.lo.s32 	%r5497, %r5495, %r2, %r5490;
	cvt.s64.s32 	%rd923, %r5497;
	add.s64 	%rd924, %rd4, %rd923;
	ld.global.nc.u8 	%rs915, [%rd924];
	cvt.u16.u8 	%rs916, %rs915;
	setp.lt.u16 	%p230, %rs914, %rs916;
	selp.b32 	%r5498, 16, 0, %p230;
	or.b32  	%r5499, %r5498, %r5475;
	ld.const.v2.u32 	{%r5500, %r5501}, [c_brief_pairs+1832];
	shr.s32 	%r5502, %r5500, 8;
	add.s32 	%r5503, %r5502, %r8;
	max.s32 	%r5504, %r5503, 0;
	min.s32 	%r5505, %r5504, %r10;
	and.b32  	%r5506, %r5500, 255;
	add.s32 	%r5507, %r5506, %r9;
	max.s32 	%r5508, %r5507, 128;
	add.s32 	%r5509, %r5508, -128;
	min.s32 	%r5510, %r5509, %r11;
	shr.s32 	%r5511, %r5501, 8;
	add.s32 	%r5512, %r5511, %r8;
	max.s32 	%r5513, %r5512, 0;
	min.s32 	%r5514, %r5513, %r10;
	and.b32  	%r5515, %r5501, 255;
	add.s32 	%r5516, %r5515, %r9;
	max.s32 	%r5517, %r5516, 128;
	add.s32 	%r5518, %r5517, -128;
	min.s32 	%r5519, %r5518, %r11;
	mad.lo.s32 	%r5520, %r5510, %r2, %r5505;
	cvt.s64.s32 	%rd925, %r5520;
	add.s64 	%rd926, %rd4, %rd925;
	ld.global.nc.u8 	%rs917, [%rd926];
	cvt.u16.u8 	%rs918, %rs917;
	mad.lo.s32 	%r5521, %r5519, %r2, %r5514;
	cvt.s64.s32 	%rd927, %r5521;
	add.s64 	%rd928, %rd4, %rd927;
	ld.global.nc.u8 	%rs919, [%rd928];
	cvt.u16.u8 	%rs920, %rs919;
	setp.lt.u16 	%p231, %rs918, %rs920;
	selp.b32 	%r5522, 32, 0, %p231;
	or.b32  	%r5523, %r5522, %r5499;
	ld.const.v2.u32 	{%r5524, %r5525}, [c_brief_pairs+1840];
	shr.s32 	%r5526, %r5524, 8;
	add.s32 	%r5527, %r5526, %r8;
	max.s32 	%r5528, %r5527, 0;
	min.s32 	%r5529, %r5528, %r10;
	and.b32  	%r5530, %r5524, 255;
	add.s32 	%r5531, %r5530, %r9;
	max.s32 	%r5532, %r5531, 128;
	add.s32 	%r5533, %r5532, -128;
	min.s32 	%r5534, %r5533, %r11;
	shr.s32 	%r5535, %r5525, 8;
	add.s32 	%r5536, %r5535, %r8;
	max.s32 	%r5537, %r5536, 0;
	min.s32 	%r5538, %r5537, %r10;
	and.b32  	%r5539, %r5525, 255;
	add.s32 	%r5540, %r5539, %r9;
	max.s32 	%r5541, %r5540, 128;
	add.s32 	%r5542, %r5541, -128;
	min.s32 	%r5543, %r5542, %r11;
	mad.lo.s32 	%r5544, %r5534, %r2, %r5529;
	cvt.s64.s32 	%rd929, %r5544;
	add.s64 	%rd930, %rd4, %rd929;
	ld.global.nc.u8 	%rs921, [%rd930];
	cvt.u16.u8 	%rs922, %rs921;
	mad.lo.s32 	%r5545, %r5543, %r2, %r5538;
	cvt.s64.s32 	%rd931, %r5545;
	add.s64 	%rd932, %rd4, %rd931;
	ld.global.nc.u8 	%rs923, [%rd932];
	cvt.u16.u8 	%rs924, %rs923;
	setp.lt.u16 	%p232, %rs922, %rs924;
	selp.b32 	%r5546, 64, 0, %p232;
	or.b32  	%r5547, %r5546, %r5523;
	ld.const.v2.u32 	{%r5548, %r5549}, [c_brief_pairs+1848];
	shr.s32 	%r5550, %r5548, 8;
	add.s32 	%r5551, %r5550, %r8;
	max.s32 	%r5552, %r5551, 0;
	min.s32 	%r5553, %r5552, %r10;
	and.b32  	%r5554, %r5548, 255;
	add.s32 	%r5555, %r5554, %r9;
	max.s32 	%r5556, %r5555, 128;
	add.s32 	%r5557, %r5556, -128;
	min.s32 	%r5558, %r5557, %r11;
	shr.s32 	%r5559, %r5549, 8;
	add.s32 	%r5560, %r5559, %r8;
	max.s32 	%r5561, %r5560, 0;
	min.s32 	%r5562, %r5561, %r10;
	and.b32  	%r5563, %r5549, 255;
	add.s32 	%r5564, %r5563, %r9;
	max.s32 	%r5565, %r5564, 128;
	add.s32 	%r5566, %r5565, -128;
	min.s32 	%r5567, %r5566, %r11;
	mad.lo.s32 	%r5568, %r5558, %r2, %r5553;
	cvt.s64.s32 	%rd933, %r5568;
	add.s64 	%rd934, %rd4, %rd933;
	ld.global.nc.u8 	%rs925, [%rd934];
	cvt.u16.u8 	%rs926, %rs925;
	mad.lo.s32 	%r5569, %r5567, %r2, %r5562;
	cvt.s64.s32 	%rd935, %r5569;
	add.s64 	%rd936, %rd4, %rd935;
	ld.global.nc.u8 	%rs927, [%rd936];
	cvt.u16.u8 	%rs928, %rs927;
	setp.lt.u16 	%p233, %rs926, %rs928;
	selp.b32 	%r5570, 128, 0, %p233;
	or.b32  	%r5571, %r5570, %r5547;
	ld.const.v2.u32 	{%r5572, %r5573}, [c_brief_pairs+1856];
	shr.s32 	%r5574, %r5572, 8;
	add.s32 	%r5575, %r5574, %r8;
	max.s32 	%r5576, %r5575, 0;
	min.s32 	%r5577, %r5576, %r10;
	and.b32  	%r5578, %r5572, 255;
	add.s32 	%r5579, %r5578, %r9;
	max.s32 	%r5580, %r5579, 128;
	add.s32 	%r5581, %r5580, -128;
	min.s32 	%r5582, %r5581, %r11;
	shr.s32 	%r5583, %r5573, 8;
	add.s32 	%r5584, %r5583, %r8;
	max.s32 	%r5585, %r5584, 0;
	min.s32 	%r5586, %r5585, %r10;
	and.b32  	%r5587, %r5573, 255;
	add.s32 	%r5588, %r5587, %r9;
	max.s32 	%r5589, %r5588, 128;
	add.s32 	%r5590, %r5589, -128;
	min.s32 	%r5591, %r5590, %r11;
	mad.lo.s32 	%r5592, %r5582, %r2, %r5577;
	cvt.s64.s32 	%rd937, %r5592;
	add.s64 	%rd938, %rd4, %rd937;
	ld.global.nc.u8 	%rs929, [%rd938];
	cvt.u16.u8 	%rs930, %rs929;
	mad.lo.s32 	%r5593, %r5591, %r2, %r5586;
	cvt.s64.s32 	%rd939, %r5593;
	add.s64 	%rd940, %rd4, %rd939;
	ld.global.nc.u8 	%rs931, [%rd940];
	cvt.u16.u8 	%rs932, %rs931;
	setp.lt.u16 	%p234, %rs930, %rs932;
	selp.b32 	%r5594, 256, 0, %p234;
	or.b32  	%r5595, %r5594, %r5571;
	ld.const.v2.u32 	{%r5596, %r5597}, [c_brief_pairs+1864];
	shr.s32 	%r5598, %r5596, 8;
	add.s32 	%r5599, %r5598, %r8;
	max.s32 	%r5600, %r5599, 0;
	min.s32 	%r5601, %r5600, %r10;
	and.b32  	%r5602, %r5596, 255;
	add.s32 	%r5603, %r5602, %r9;
	max.s32 	%r5604, %r5603, 128;
	add.s32 	%r5605, %r5604, -128;
	min.s32 	%r5606, %r5605, %r11;
	shr.s32 	%r5607, %r5597, 8;
	add.s32 	%r5608, %r5607, %r8;
	max.s32 	%r5609, %r5608, 0;
	min.s32 	%r5610, %r5609, %r10;
	and.b32  	%r5611, %r5597, 255;
	add.s32 	%r5612, %r5611, %r9;
	max.s32 	%r5613, %r5612, 128;
	add.s32 	%r5614, %r5613, -128;
	min.s32 	%r5615, %r5614, %r11;
	mad.lo.s32 	%r5616, %r5606, %r2, %r5601;
	cvt.s64.s32 	%rd941, %r5616;
	add.s64 	%rd942, %rd4, %rd941;
	ld.global.nc.u8 	%rs933, [%rd942];
	cvt.u16.u8 	%rs934, %rs933;
	mad.lo.s32 	%r5617, %r5615, %r2, %r5610;
	cvt.s64.s32 	%rd943, %r5617;
	add.s64 	%rd944, %rd4, %rd943;
	ld.global.nc.u8 	%rs935, [%rd944];
	cvt.u16.u8 	%rs936, %rs935;
	setp.lt.u16 	%p235, %rs934, %rs936;
	selp.b32 	%r5618, 512, 0, %p235;
	or.b32  	%r5619, %r5618, %r5595;
	ld.const.v2.u32 	{%r5620, %r5621}, [c_brief_pairs+1872];
	shr.s32 	%r5622, %r5620, 8;
	add.s32 	%r5623, %r5622, %r8;
	max.s32 	%r5624, %r5623, 0;
	min.s32 	%r5625, %r5624, %r10;
	and.b32  	%r5626, %r5620, 255;
	add.s32 	%r5627, %r5626, %r9;
	max.s32 	%r5628, %r5627, 128;
	add.s32 	%r5629, %r5628, -128;
	min.s32 	%r5630, %r5629, %r11;
	shr.s32 	%r5631, %r5621, 8;
	add.s32 	%r5632, %r5631, %r8;
	max.s32 	%r5633, %r5632, 0;
	min.s32 	%r5634, %r5633, %r10;
	and.b32  	%r5635, %r5621, 255;
	add.s32 	%r5636, %r5635, %r9;
	max.s32 	%r5637, %r5636, 128;
	add.s32 	%r5638, %r5637, -128;
	min.s32 	%r5639, %r5638, %r11;
	mad.lo.s32 	%r5640, %r5630, %r2, %r5625;
	cvt.s64.s32 	%rd945, %r5640;
	add.s64 	%rd946, %rd4, %rd945;
	ld.global.nc.u8 	%rs937, [%rd946];
	cvt.u16.u8 	%rs938, %rs937;
	mad.lo.s32 	%r5641, %r5639, %r2, %r5634;
	cvt.s64.s32 	%rd947, %r5641;
	add.s64 	%rd948, %rd4, %rd947;
	ld.global.nc.u8 	%rs939, [%rd948];
	cvt.u16.u8 	%rs940, %rs939;
	setp.lt.u16 	%p236, %rs938, %rs940;
	selp.b32 	%r5642, 1024, 0, %p236;
	or.b32  	%r5643, %r5642, %r5619;
	ld.const.v2.u32 	{%r5644, %r5645}, [c_brief_pairs+1880];
	shr.s32 	%r5646, %r5644, 8;
	add.s32 	%r5647, %r5646, %r8;
	max.s32 	%r5648, %r5647, 0;
	min.s32 	%r5649, %r5648, %r10;
	and.b32  	%r5650, %r5644, 255;
	add.s32 	%r5651, %r5650, %r9;
	max.s32 	%r5652, %r5651, 128;
	add.s32 	%r5653, %r5652, -128;
	min.s32 	%r5654, %r5653, %r11;
	shr.s32 	%r5655, %r5645, 8;
	add.s32 	%r5656, %r5655, %r8;
	max.s32 	%r5657, %r5656, 0;
	min.s32 	%r5658, %r5657, %r10;
	and.b32  	%r5659, %r5645, 255;
	add.s32 	%r5660, %r5659, %r9;
	max.s32 	%r5661, %r5660, 128;
	add.s32 	%r5662, %r5661, -128;
	min.s32 	%r5663, %r5662, %r11;
	mad.lo.s32 	%r5664, %r5654, %r2, %r5649;
	cvt.s64.s32 	%rd949, %r5664;
	add.s64 	%rd950, %rd4, %rd949;
	ld.global.nc.u8 	%rs941, [%rd950];
	cvt.u16.u8 	%rs942, %rs941;
	mad.lo.s32 	%r5665, %r5663, %r2, %r5658;
	cvt.s64.s32 	%rd951, %r5665;
	add.s64 	%rd952, %rd4, %rd951;
	ld.global.nc.u8 	%rs943, [%rd952];
	cvt.u16.u8 	%rs944, %rs943;
	setp.lt.u16 	%p237, %rs942, %rs944;
	selp.b32 	%r5666, 2048, 0, %p237;
	or.b32  	%r5667, %r5666, %r5643;
	ld.const.v2.u32 	{%r5668, %r5669}, [c_brief_pairs+1888];
	shr.s32 	%r5670, %r5668, 8;
	add.s32 	%r5671, %r5670, %r8;
	max.s32 	%r5672, %r5671, 0;
	min.s32 	%r5673, %r5672, %r10;
	and.b32  	%r5674, %r5668, 255;
	add.s32 	%r5675, %r5674, %r9;
	max.s32 	%r5676, %r5675, 128;
	add.s32 	%r5677, %r5676, -128;
	min.s32 	%r5678, %r5677, %r11;
	shr.s32 	%r5679, %r5669, 8;
	add.s32 	%r5680, %r5679, %r8;
	max.s32 	%r5681, %r5680, 0;
	min.s32 	%r5682, %r5681, %r10;
	and.b32  	%r5683, %r5669, 255;
	add.s32 	%r5684, %r5683, %r9;
	max.s32 	%r5685, %r5684, 128;
	add.s32 	%r5686, %r5685, -128;
	min.s32 	%r5687, %r5686, %r11;
	mad.lo.s32 	%r5688, %r5678, %r2, %r5673;
	cvt.s64.s32 	%rd953, %r5688;
	add.s64 	%rd954, %rd4, %rd953;
	ld.global.nc.u8 	%rs945, [%rd954];
	cvt.u16.u8 	%rs946, %rs945;
	mad.lo.s32 	%r5689, %r5687, %r2, %r5682;
	cvt.s64.s32 	%rd955, %r5689;
	add.s64 	%rd956, %rd4, %rd955;
	ld.global.nc.u8 	%rs947, [%rd956];
	cvt.u16.u8 	%rs948, %rs947;
	setp.lt.u16 	%p238, %rs946, %rs948;
	selp.b32 	%r5690, 4096, 0, %p238;
	or.b32  	%r5691, %r5690, %r5667;
	ld.const.v2.u32 	{%r5692, %r5693}, [c_brief_pairs+1896];
	shr.s32 	%r5694, %r5692, 8;
	add.s32 	%r5695, %r5694, %r8;
	max.s32 	%r5696, %r5695, 0;
	min.s32 	%r5697, %r5696, %r10;
	and.b32  	%r5698, %r5692, 255;
	add.s32 	%r5699, %r5698, %r9;
	max.s32 	%r5700, %r5699, 128;
	add.s32 	%r5701, %r5700, -128;
	min.s32 	%r5702, %r5701, %r11;
	shr.s32 	%r5703, %r5693, 8;
	add.s32 	%r5704, %r5703, %r8;
	max.s32 	%r5705, %r5704, 0;
	min.s32 	%r5706, %r5705, %r10;
	and.b32  	%r5707, %r5693, 255;
	add.s32 	%r5708, %r5707, %r9;
	max.s32 	%r5709, %r5708, 128;
	add.s32 	%r5710, %r5709, -128;
	min.s32 	%r5711, %r5710, %r11;
	mad.lo.s32 	%r5712, %r5702, %r2, %r5697;
	cvt.s64.s32 	%rd957, %r5712;
	add.s64 	%rd958, %rd4, %rd957;
	ld.global.nc.u8 	%rs949, [%rd958];
	cvt.u16.u8 	%rs950, %rs949;
	mad.lo.s32 	%r5713, %r5711, %r2, %r5706;
	cvt.s64.s32 	%rd959, %r5713;
	add.s64 	%rd960, %rd4, %rd959;
	ld.global.nc.u8 	%rs951, [%rd960];
	cvt.u16.u8 	%rs952, %rs951;
	setp.lt.u16 	%p239, %rs950, %rs952;
	selp.b32 	%r5714, 8192, 0, %p239;
	or.b32  	%r5715, %r5714, %r5691;
	ld.const.v2.u32 	{%r5716, %r5717}, [c_brief_pairs+1904];
	shr.s32 	%r5718, %r5716, 8;
	add.s32 	%r5719, %r5718, %r8;
	max.s32 	%r5720, %r5719, 0;
	min.s32 	%r5721, %r5720, %r10;
	and.b32  	%r5722, %r5716, 255;
	add.s32 	%r5723, %r5722, %r9;
	max.s32 	%r5724, %r5723, 128;
	add.s32 	%r5725, %r5724, -128;
	min.s32 	%r5726, %r5725, %r11;
	shr.s32 	%r5727, %r5717, 8;
	add.s32 	%r5728, %r5727, %r8;
	max.s32 	%r5729, %r5728, 0;
	min.s32 	%r5730, %r5729, %r10;
	and.b32  	%r5731, %r5717, 255;
	add.s32 	%r5732, %r5731, %r9;
	max.s32 	%r5733, %r5732, 128;
	add.s32 	%r5734, %r5733, -128;
	min.s32 	%r5735, %r5734, %r11;
	mad.lo.s32 	%r5736, %r5726, %r2, %r5721;
	cvt.s64.s32 	%rd961, %r5736;
	add.s64 	%rd962, %rd4, %rd961;
	ld.global.nc.u8 	%rs953, [%rd962];
	cvt.u16.u8 	%rs954, %rs953;
	mad.lo.s32 	%r5737, %r5735, %r2, %r5730;
	cvt.s64.s32 	%rd963, %r5737;
	add.s64 	%rd964, %rd4, %rd963;
	ld.global.nc.u8 	%rs955, [%rd964];
	cvt.u16.u8 	%rs956, %rs955;
	setp.lt.u16 	%p240, %rs954, %rs956;
	selp.b32 	%r5738, 16384, 0, %p240;
	or.b32  	%r5739, %r5738, %r5715;
	ld.const.v2.u32 	{%r5740, %r5741}, [c_brief_pairs+1912];
	shr.s32 	%r5742, %r5740, 8;
	add.s32 	%r5743, %r5742, %r8;
	max.s32 	%r5744, %r5743, 0;
	min.s32 	%r5745, %r5744, %r10;
	and.b32  	%r5746, %r5740, 255;
	add.s32 	%r5747, %r5746, %r9;
	max.s32 	%r5748, %r5747, 128;
	add.s32 	%r5749, %r5748, -128;
	min.s32 	%r5750, %r5749, %r11;
	shr.s32 	%r5751, %r5741, 8;
	add.s32 	%r5752, %r5751, %r8;
	max.s32 	%r5753, %r5752, 0;
	min.s32 	%r5754, %r5753, %r10;
	and.b32  	%r5755, %r5741, 255;
	add.s32 	%r5756, %r5755, %r9;
	max.s32 	%r5757, %r5756, 128;
	add.s32 	%r5758, %r5757, -128;
	min.s32 	%r5759, %r5758, %r11;
	mad.lo.s32 	%r5760, %r5750, %r2, %r5745;
	cvt.s64.s32 	%rd965, %r5760;
	add.s64 	%rd966, %rd4, %rd965;
	ld.global.nc.u8 	%rs957, [%rd966];
	cvt.u16.u8 	%rs958, %rs957;
	mad.lo.s32 	%r5761, %r5759, %r2, %r5754;
	cvt.s64.s32 	%rd967, %r5761;
	add.s64 	%rd968, %rd4, %rd967;
	ld.global.nc.u8 	%rs959, [%rd968];
	cvt.u16.u8 	%rs960, %rs959;
	setp.lt.u16 	%p241, %rs958, %rs960;
	selp.b32 	%r5762, 32768, 0, %p241;
	or.b32  	%r5763, %r5762, %r5739;
	ld.const.v2.u32 	{%r5764, %r5765}, [c_brief_pairs+1920];
	shr.s32 	%r5766, %r5764, 8;
	add.s32 	%r5767, %r5766, %r8;
	max.s32 	%r5768, %r5767, 0;
	min.s32 	%r5769, %r5768, %r10;
	and.b32  	%r5770, %r5764, 255;
	add.s32 	%r5771, %r5770, %r9;
	max.s32 	%r5772, %r5771, 128;
	add.s32 	%r5773, %r5772, -128;
	min.s32 	%r5774, %r5773, %r11;
	shr.s32 	%r5775, %r5765, 8;
	add.s32 	%r5776, %r5775, %r8;
	max.s32 	%r5777, %r5776, 0;
	min.s32 	%r5778, %r5777, %r10;
	and.b32  	%r5779, %r5765, 255;
	add.s32 	%r5780, %r5779, %r9;
	max.s32 	%r5781, %r5780, 128;
	add.s32 	%r5782, %r5781, -128;
	min.s32 	%r5783, %r5782, %r11;
	mad.lo.s32 	%r5784, %r5774, %r2, %r5769;
	cvt.s64.s32 	%rd969, %r5784;
	add.s64 	%rd970, %rd4, %rd969;
	ld.global.nc.u8 	%rs961, [%rd970];
	cvt.u16.u8 	%rs962, %rs961;
	mad.lo.s32 	%r5785, %r5783, %r2, %r5778;
	cvt.s64.s32 	%rd971, %r5785;
	add.s64 	%rd972, %rd4, %rd971;
	ld.global.nc.u8 	%rs963, [%rd972];
	cvt.u16.u8 	%rs964, %rs963;
	setp.lt.u16 	%p242, %rs962, %rs964;
	selp.b32 	%r5786, 65536, 0, %p242;
	or.b32  	%r5787, %r5786, %r5763;
	ld.const.v2.u32 	{%r5788, %r5789}, [c_brief_pairs+1928];
	shr.s32 	%r5790, %r5788, 8;
	add.s32 	%r5791, %r5790, %r8;
	max.s32 	%r5792, %r5791, 0;
	min.s32 	%r5793, %r5792, %r10;
	and.b32  	%r5794, %r5788, 255;
	add.s32 	%r5795, %r5794, %r9;
	max.s32 	%r5796, %r5795, 128;
	add.s32 	%r5797, %r5796, -128;
	min.s32 	%r5798, %r5797, %r11;
	shr.s32 	%r5799, %r5789, 8;
	add.s32 	%r5800, %r5799, %r8;
	max.s32 	%r5801, %r5800, 0;
	min.s32 	%r5802, %r5801, %r10;
	and.b32  	%r5803, %r5789, 255;
	add.s32 	%r5804, %r5803, %r9;
	max.s32 	%r5805, %r5804, 128;
	add.s32 	%r5806, %r5805, -128;
	min.s32 	%r5807, %r5806, %r11;
	mad.lo.s32 	%r5808, %r5798, %r2, %r5793;
	cvt.s64.s32 	%rd973, %r5808;
	add.s64 	%rd974, %rd4, %rd973;
	ld.global.nc.u8 	%rs965, [%rd974];
	cvt.u16.u8 	%rs966, %rs965;
	mad.lo.s32 	%r5809, %r5807, %r2, %r5802;
	cvt.s64.s32 	%rd975, %r5809;
	add.s64 	%rd976, %rd4, %rd975;
	ld.global.nc.u8 	%rs967, [%rd976];
	cvt.u16.u8 	%rs968, %rs967;
	setp.lt.u16 	%p243, %rs966, %rs968;
	selp.b32 	%r5810, 131072, 0, %p243;
	or.b32  	%r5811, %r5810, %r5787;
	ld.const.v2.u32 	{%r5812, %r5813}, [c_brief_pairs+1936];
	shr.s32 	%r5814, %r5812, 8;
	add.s32 	%r5815, %r5814, %r8;
	max.s32 	%r5816, %r5815, 0;
	min.s32 	%r5817, %r5816, %r10;
	and.b32  	%r5818, %r5812, 255;
	add.s32 	%r5819, %r5818, %r9;
	max.s32 	%r5820, %r5819, 128;
	add.s32 	%r5821, %r5820, -128;
	min.s32 	%r5822, %r5821, %r11;
	shr.s32 	%r5823, %r5813, 8;
	add.s32 	%r5824, %r5823, %r8;
	max.s32 	%r5825, %r5824, 0;
	min.s32 	%r5826, %r5825, %r10;
	and.b32  	%r5827, %r5813, 255;
	add.s32 	%r5828, %r5827, %r9;
	max.s32 	%r5829, %r5828, 128;
	add.s32 	%r5830, %r5829, -128;
	min.s32 	%r5831, %r5830, %r11;
	mad.lo.s32 	%r5832, %r5822, %r2, %r5817;
	cvt.s64.s32 	%rd977, %r5832;
	add.s64 	%rd978, %rd4, %rd977;
	ld.global.nc.u8 	%rs969, [%rd978];
	cvt.u16.u8 	%rs970, %rs969;
	mad.lo.s32 	%r5833, %r5831, %r2, %r5826;
	cvt.s64.s32 	%rd979, %r5833;
	add.s64 	%rd980, %rd4, %rd979;
	ld.global.nc.u8 	%rs971, [%rd980];
	cvt.u16.u8 	%rs972, %rs971;
	setp.lt.u16 	%p244, %rs970, %rs972;
	selp.b32 	%r5834, 262144, 0, %p244;
	or.b32  	%r5835, %r5834, %r5811;
	ld.const.v2.u32 	{%r5836, %r5837}, [c_brief_pairs+1944];
	shr.s32 	%r5838, %r5836, 8;
	add.s32 	%r5839, %r5838, %r8;
	max.s32 	%r5840, %r5839, 0;
	min.s32 	%r5841, %r5840, %r10;
	and.b32  	%r5842, %r5836, 255;
	add.s32 	%r5843, %r5842, %r9;
	max.s32 	%r5844, %r5843, 128;
	add.s32 	%r5845, %r5844, -128;
	min.s32 	%r5846, %r5845, %r11;
	shr.s32 	%r5847, %r5837, 8;
	add.s32 	%r5848, %r5847, %r8;
	max.s32 	%r5849, %r5848, 0;
	min.s32 	%r5850, %r5849, %r10;
	and.b32  	%r5851, %r5837, 255;
	add.s32 	%r5852, %r5851, %r9;
	max.s32 	%r5853, %r5852, 128;
	add.s32 	%r5854, %r5853, -128;
	min.s32 	%r5855, %r5854, %r11;
	mad.lo.s32 	%r5856, %r5846, %r2, %r5841;
	cvt.s64.s32 	%rd981, %r5856;
	add.s64 	%rd982, %rd4, %rd981;
	ld.global.nc.u8 	%rs973, [%rd982];
	cvt.u16.u8 	%rs974, %rs973;
	mad.lo.s32 	%r5857, %r5855, %r2, %r5850;
	cvt.s64.s32 	%rd983, %r5857;
	add.s64 	%rd984, %rd4, %rd983;
	ld.global.nc.u8 	%rs975, [%rd984];
	cvt.u16.u8 	%rs976, %rs975;
	setp.lt.u16 	%p245, %rs974, %rs976;
	selp.b32 	%r5858, 524288, 0, %p245;
	or.b32  	%r5859, %r5858, %r5835;
	ld.const.v2.u32 	{%r5860, %r5861}, [c_brief_pairs+1952];
	shr.s32 	%r5862, %r5860, 8;
	add.s32 	%r5863, %r5862, %r8;
	max.s32 	%r5864, %r5863, 0;
	min.s32 	%r5865, %r5864, %r10;
	and.b32  	%r5866, %r5860, 255;
	add.s32 	%r5867, %r5866, %r9;
	max.s32 	%r5868, %r5867, 128;
	add.s32 	%r5869, %r5868, -128;
	min.s32 	%r5870, %r5869, %r11;
	shr.s32 	%r5871, %r5861, 8;
	add.s32 	%r5872, %r5871, %r8;
	max.s32 	%r5873, %r5872, 0;
	min.s32 	%r5874, %r5873, %r10;
	and.b32  	%r5875, %r5861, 255;
	add.s32 	%r5876, %r5875, %r9;
	max.s32 	%r5877, %r5876, 128;
	add.s32 	%r5878, %r5877, -128;
	min.s32 	%r5879, %r5878, %r11;
	mad.lo.s32 	%r5880, %r5870, %r2, %r5865;
	cvt.s64.s32 	%rd985, %r5880;
	add.s64 	%rd986, %rd4, %rd985;
	ld.global.nc.u8 	%rs977, [%rd986];
	cvt.u16.u8 	%rs978, %rs977;
	mad.lo.s32 	%r5881, %r5879, %r2, %r5874;
	cvt.s64.s32 	%rd987, %r5881;
	add.s64 	%rd988, %rd4, %rd987;
	ld.global.nc.u8 	%rs979, [%rd988];
	cvt.u16.u8 	%rs980, %rs979;
	setp.lt.u16 	%p246, %rs978, %rs980;
	selp.b32 	%r5882, 1048576, 0, %p246;
	or.b32  	%r5883, %r5882, %r5859;
	ld.const.v2.u32 	{%r5884, %r5885}, [c_brief_pairs+1960];
	shr.s32 	%r5886, %r5884, 8;
	add.s32 	%r5887, %r5886, %r8;
	max.s32 	%r5888, %r5887, 0;
	min.s32 	%r5889, %r5888, %r10;
	and.b32  	%r5890, %r5884, 255;
	add.s32 	%r5891, %r5890, %r9;
	max.s32 	%r5892, %r5891, 128;
	add.s32 	%r5893, %r5892, -128;
	min.s32 	%r5894, %r5893, %r11;
	shr.s32 	%r5895, %r5885, 8;
	add.s32 	%r5896, %r5895, %r8;
	max.s32 	%r5897, %r5896, 0;
	min.s32 	%r5898, %r5897, %r10;
	and.b32  	%r5899, %r5885, 255;
	add.s32 	%r5900, %r5899, %r9;
	max.s32 	%r5901, %r5900, 128;
	add.s32 	%r5902, %r5901, -128;
	min.s32 	%r5903, %r5902, %r11;
	mad.lo.s32 	%r5904, %r5894, %r2, %r5889;
	cvt.s64.s32 	%rd989, %r5904;
	add.s64 	%rd990, %rd4, %rd989;
	ld.global.nc.u8 	%rs981, [%rd990];
	cvt.u16.u8 	%rs982, %rs981;
	mad.lo.s32 	%r5905, %r5903, %r2, %r5898;
	cvt.s64.s32 	%rd991, %r5905;
	add.s64 	%rd992, %rd4, %rd991;
	ld.global.nc.u8 	%rs983, [%rd992];
	cvt.u16.u8 	%rs984, %rs983;
	setp.lt.u16 	%p247, %rs982, %rs984;
	selp.b32 	%r5906, 2097152, 0, %p247;
	or.b32  	%r5907, %r5906, %r5883;
	ld.const.v2.u32 	{%r5908, %r5909}, [c_brief_pairs+1968];
	shr.s32 	%r5910, %r5908, 8;
	add.s32 	%r5911, %r5910, %r8;
	max.s32 	%r5912, %r5911, 0;
	min.s32 	%r5913, %r5912, %r10;
	and.b32  	%r5914, %r5908, 255;
	add.s32 	%r5915, %r5914, %r9;
	max.s32 	%r5916, %r5915, 128;
	add.s32 	%r5917, %r5916, -128;
	min.s32 	%r5918, %r5917, %r11;
	shr.s32 	%r5919, %r5909, 8;
	add.s32 	%r5920, %r5919, %r8;
	max.s32 	%r5921, %r5920, 0;
	min.s32 	%r5922, %r5921, %r10;
	and.b32  	%r5923, %r5909, 255;
	add.s32 	%r5924, %r5923, %r9;
	max.s32 	%r5925, %r5924, 128;
	add.s32 	%r5926, %r5925, -128;
	min.s32 	%r5927, %r5926, %r11;
	mad.lo.s32 	%r5928, %r5918, %r2, %r5913;
	cvt.s64.s32 	%rd993, %r5928;
	add.s64 	%rd994, %rd4, %rd993;
	ld.global.nc.u8 	%rs985, [%rd994];
	cvt.u16.u8 	%rs986, %rs985;
	mad.lo.s32 	%r5929, %r5927, %r2, %r5922;
	cvt.s64.s32 	%rd995, %r5929;
	add.s64 	%rd996, %rd4, %rd995;
	ld.global.nc.u8 	%rs987, [%rd996];
	cvt.u16.u8 	%rs988, %rs987;
	setp.lt.u16 	%p248, %rs986, %rs988;
	selp.b32 	%r5930, 4194304, 0, %p248;
	or.b32  	%r5931, %r5930, %r5907;
	ld.const.v2.u32 	{%r5932, %r5933}, [c_brief_pairs+1976];
	shr.s32 	%r5934, %r5932, 8;
	add.s32 	%r5935, %r5934, %r8;
	max.s32 	%r5936, %r5935, 0;
	min.s32 	%r5937, %r5936, %r10;
	and.b32  	%r5938, %r5932, 255;
	add.s32 	%r5939, %r5938, %r9;
	max.s32 	%r5940, %r5939, 128;
	add.s32 	%r5941, %r5940, -128;
	min.s32 	%r5942, %r5941, %r11;
	shr.s32 	%r5943, %r5933, 8;
	add.s32 	%r5944, %r5943, %r8;
	max.s32 	%r5945, %r5944, 0;
	min.s32 	%r5946, %r5945, %r10;
	and.b32  	%r5947, %r5933, 255;
	add.s32 	%r5948, %r5947, %r9;
	max.s32 	%r5949, %r5948, 128;
	add.s32 	%r5950, %r5949, -128;
	min.s32 	%r5951, %r5950, %r11;
	mad.lo.s32 	%r5952, %r5942, %r2, %r5937;
	cvt.s64.s32 	%rd997, %r5952;
	add.s64 	%rd998, %rd4, %rd997;
	ld.global.nc.u8 	%rs989, [%rd998];
	cvt.u16.u8 	%rs990, %rs989;
	mad.lo.s32 	%r5953, %r5951, %r2, %r5946;
	cvt.s64.s32 	%rd999, %r5953;
	add.s64 	%rd1000, %rd4, %rd999;
	ld.global.nc.u8 	%rs991, [%rd1000];
	cvt.u16.u8 	%rs992, %rs991;
	setp.lt.u16 	%p249, %rs990, %rs992;
	selp.b32 	%r5954, 8388608, 0, %p249;
	or.b32  	%r5955, %r5954, %r5931;
	ld.const.v2.u32 	{%r5956, %r5957}, [c_brief_pairs+1984];
	shr.s32 	%r5958, %r5956, 8;
	add.s32 	%r5959, %r5958, %r8;
	max.s32 	%r5960, %r5959, 0;
	min.s32 	%r5961, %r5960, %r10;
	and.b32  	%r5962, %r5956, 255;
	add.s32 	%r5963, %r5962, %r9;
	max.s32 	%r5964, %r5963, 128;
	add.s32 	%r5965, %r5964, -128;
	min.s32 	%r5966, %r5965, %r11;
	shr.s32 	%r5967, %r5957, 8;
	add.s32 	%r5968, %r5967, %r8;
	max.s32 	%r5969, %r5968, 0;
	min.s32 	%r5970, %r5969, %r10;
	and.b32  	%r5971, %r5957, 255;
	add.s32 	%r5972, %r5971, %r9;
	max.s32 	%r5973, %r5972, 128;
	add.s32 	%r5974, %r5973, -128;
	min.s32 	%r5975, %r5974, %r11;
	mad.lo.s32 	%r5976, %r5966, %r2, %r5961;
	cvt.s64.s32 	%rd1001, %r5976;
	add.s64 	%rd1002, %rd4, %rd1001;
	ld.global.nc.u8 	%rs993, [%rd1002];
	cvt.u16.u8 	%rs994, %rs993;
	mad.lo.s32 	%r5977, %r5975, %r2, %r5970;
	cvt.s64.s32 	%rd1003, %r5977;
	add.s64 	%rd1004, %rd4, %rd1003;
	ld.global.nc.u8 	%rs995, [%rd1004];
	cvt.u16.u8 	%rs996, %rs995;
	setp.lt.u16 	%p250, %rs994, %rs996;
	selp.b32 	%r5978, 16777216, 0, %p250;
	or.b32  	%r5979, %r5978, %r5955;
	ld.const.v2.u32 	{%r5980, %r5981}, [c_brief_pairs+1992];
	shr.s32 	%r5982, %r5980, 8;
	add.s32 	%r5983, %r5982, %r8;
	max.s32 	%r5984, %r5983, 0;
	min.s32 	%r5985, %r5984, %r10;
	and.b32  	%r5986, %r5980, 255;
	add.s32 	%r5987, %r5986, %r9;
	max.s32 	%r5988, %r5987, 128;
	add.s32 	%r5989, %r5988, -128;
	min.s32 	%r5990, %r5989, %r11;
	shr.s32 	%r5991, %r5981, 8;
	add.s32 	%r5992, %r5991, %r8;
	max.s32 	%r5993, %r5992, 0;
	min.s32 	%r5994, %r5993, %r10;
	and.b32  	%r5995, %r5981, 255;
	add.s32 	%r5996, %r5995, %r9;
	max.s32 	%r5997, %r5996, 128;
	add.s32 	%r5998, %r5997, -128;
	min.s32 	%r5999, %r5998, %r11;
	mad.lo.s32 	%r6000, %r5990, %r2, %r5985;
	cvt.s64.s32 	%rd1005, %r6000;
	add.s64 	%rd1006, %rd4, %rd1005;
	ld.global.nc.u8 	%rs997, [%rd1006];
	cvt.u16.u8 	%rs998, %rs997;
	mad.lo.s32 	%r6001, %r5999, %r2, %r5994;
	cvt.s64.s32 	%rd1007, %r6001;
	add.s64 	%rd1008, %rd4, %rd1007;
	ld.global.nc.u8 	%rs999, [%rd1008];
	cvt.u16.u8 	%rs1000, %rs999;
	setp.lt.u16 	%p251, %rs998, %rs1000;
	selp.b32 	%r6002, 33554432, 0, %p251;
	or.b32  	%r6003, %r6002, %r5979;
	ld.const.v2.u32 	{%r6004, %r6005}, [c_brief_pairs+2000];
	shr.s32 	%r6006, %r6004, 8;
	add.s32 	%r6007, %r6006, %r8;
	max.s32 	%r6008, %r6007, 0;
	min.s32 	%r6009, %r6008, %r10;
	and.b32  	%r6010, %r6004, 255;
	add.s32 	%r6011, %r6010, %r9;
	max.s32 	%r6012, %r6011, 128;
	add.s32 	%r6013, %r6012, -128;
	min.s32 	%r6014, %r6013, %r11;
	shr.s32 	%r6015, %r6005, 8;
	add.s32 	%r6016, %r6015, %r8;
	max.s32 	%r6017, %r6016, 0;
	min.s32 	%r6018, %r6017, %r10;
	and.b32  	%r6019, %r6005, 255;
	add.s32 	%r6020, %r6019, %r9;
	max.s32 	%r6021, %r6020, 128;
	add.s32 	%r6022, %r6021, -128;
	min.s32 	%r6023, %r6022, %r11;
	mad.lo.s32 	%r6024, %r6014, %r2, %r6009;
	cvt.s64.s32 	%rd1009, %r6024;
	add.s64 	%rd1010, %rd4, %rd1009;
	ld.global.nc.u8 	%rs1001, [%rd1010];
	cvt.u16.u8 	%rs1002, %rs1001;
	mad.lo.s32 	%r6025, %r6023, %r2, %r6018;
	cvt.s64.s32 	%rd1011, %r6025;
	add.s64 	%rd1012, %rd4, %rd1011;
	ld.global.nc.u8 	%rs1003, [%rd1012];
	cvt.u16.u8 	%rs1004, %rs1003;
	setp.lt.u16 	%p252, %rs1002, %rs1004;
	selp.b32 	%r6026, 67108864, 0, %p252;
	or.b32  	%r6027, %r6026, %r6003;
	ld.const.v2.u32 	{%r6028, %r6029}, [c_brief_pairs+2008];
	shr.s32 	%r6030, %r6028, 8;
	add.s32 	%r6031, %r6030, %r8;
	max.s32 	%r6032, %r6031, 0;
	min.s32 	%r6033, %r6032, %r10;
	and.b32  	%r6034, %r6028, 255;
	add.s32 	%r6035, %r6034, %r9;
	max.s32 	%r6036, %r6035, 128;
	add.s32 	%r6037, %r6036, -128;
	min.s32 	%r6038, %r6037, %r11;
	shr.s32 	%r6039, %r6029, 8;
	add.s32 	%r6040, %r6039, %r8;
	max.s32 	%r6041, %r6040, 0;
	min.s32 	%r6042, %r6041, %r10;
	and.b32  	%r6043, %r6029, 255;
	add.s32 	%r6044, %r6043, %r9;
	max.s32 	%r6045, %r6044, 128;
	add.s32 	%r6046, %r6045, -128;
	min.s32 	%r6047, %r6046, %r11;
	mad.lo.s32 	%r6048, %r6038, %r2, %r6033;
	cvt.s64.s32 	%rd1013, %r6048;
	add.s64 	%rd1014, %rd4, %rd1013;
	ld.global.nc.u8 	%rs1005, [%rd1014];
	cvt.u16.u8 	%rs1006, %rs1005;
	mad.lo.s32 	%r6049, %r6047, %r2, %r6042;
	cvt.s64.s32 	%rd1015, %r6049;
	add.s64 	%rd1016, %rd4, %rd1015;
	ld.global.nc.u8 	%rs1007, [%rd1016];
	cvt.u16.u8 	%rs1008, %rs1007;
	setp.lt.u16 	%p253, %rs1006, %rs1008;
	selp.b32 	%r6050, 134217728, 0, %p253;
	or.b32  	%r6051, %r6050, %r6027;
	ld.const.v2.u32 	{%r6052, %r6053}, [c_brief_pairs+2016];
	shr.s32 	%r6054, %r6052, 8;
	add.s32 	%r6055, %r6054, %r8;
	max.s32 	%r6056, %r6055, 0;
	min.s32 	%r6057, %r6056, %r10;
	and.b32  	%r6058, %r6052, 255;
	add.s32 	%r6059, %r6058, %r9;
	max.s32 	%r6060, %r6059, 128;
	add.s32 	%r6061, %r6060, -128;
	min.s32 	%r6062, %r6061, %r11;
	shr.s32 	%r6063, %r6053, 8;
	add.s32 	%r6064, %r6063, %r8;
	max.s32 	%r6065, %r6064, 0;
	min.s32 	%r6066, %r6065, %r10;
	and.b32  	%r6067, %r6053, 255;
	add.s32 	%r6068, %r6067, %r9;
	max.s32 	%r6069, %r6068, 128;
	add.s32 	%r6070, %r6069, -128;
	min.s32 	%r6071, %r6070, %r11;
	mad.lo.s32 	%r6072, %r6062, %r2, %r6057;
	cvt.s64.s32 	%rd1017, %r6072;
	add.s64 	%rd1018, %rd4, %rd1017;
	ld.global.nc.u8 	%rs1009, [%rd1018];
	cvt.u16.u8 	%rs1010, %rs1009;
	mad.lo.s32 	%r6073, %r6071, %r2, %r6066;
	cvt.s64.s32 	%rd1019, %r6073;
	add.s64 	%rd1020, %rd4, %rd1019;
	ld.global.nc.u8 	%rs1011, [%rd1020];
	cvt.u16.u8 	%rs1012, %rs1011;
	setp.lt.u16 	%p254, %rs1010, %rs1012;
	selp.b32 	%r6074, 268435456, 0, %p254;
	or.b32  	%r6075, %r6074, %r6051;
	ld.const.v2.u32 	{%r6076, %r6077}, [c_brief_pairs+2024];
	shr.s32 	%r6078, %r6076, 8;
	add.s32 	%r6079, %r6078, %r8;
	max.s32 	%r6080, %r6079, 0;
	min.s32 	%r6081, %r6080, %r10;
	and.b32  	%r6082, %r6076, 255;
	add.s32 	%r6083, %r6082, %r9;
	max.s32 	%r6084, %r6083, 128;
	add.s32 	%r6085, %r6084, -128;
	min.s32 	%r6086, %r6085, %r11;
	shr.s32 	%r6087, %r6077, 8;
	add.s32 	%r6088, %r6087, %r8;
	max.s32 	%r6089, %r6088, 0;
	min.s32 	%r6090, %r6089, %r10;
	and.b32  	%r6091, %r6077, 255;
	add.s32 	%r6092, %r6091, %r9;
	max.s32 	%r6093, %r6092, 128;
	add.s32 	%r6094, %r6093, -128;
	min.s32 	%r6095, %r6094, %r11;
	mad.lo.s32 	%r6096, %r6086, %r2, %r6081;
	cvt.s64.s32 	%rd1021, %r6096;
	add.s64 	%rd1022, %rd4, %rd1021;
	ld.global.nc.u8 	%rs1013, [%rd1022];
	cvt.u16.u8 	%rs1014, %rs1013;
	mad.lo.s32 	%r6097, %r6095, %r2, %r6090;
	cvt.s64.s32 	%rd1023, %r6097;
	add.s64 	%rd1024, %rd4, %rd1023;
	ld.global.nc.u8 	%rs1015, [%rd1024];
	cvt.u16.u8 	%rs1016, %rs1015;
	setp.lt.u16 	%p255, %rs1014, %rs1016;
	selp.b32 	%r6098, 536870912, 0, %p255;
	or.b32  	%r6099, %r6098, %r6075;
	ld.const.v2.u32 	{%r6100, %r6101}, [c_brief_pairs+2032];
	shr.s32 	%r6102, %r6100, 8;
	add.s32 	%r6103, %r6102, %r8;
	max.s32 	%r6104, %r6103, 0;
	min.s32 	%r6105, %r6104, %r10;
	and.b32  	%r6106, %r6100, 255;
	add.s32 	%r6107, %r6106, %r9;
	max.s32 	%r6108, %r6107, 128;
	add.s32 	%r6109, %r6108, -128;
	min.s32 	%r6110, %r6109, %r11;
	shr.s32 	%r6111, %r6101, 8;
	add.s32 	%r6112, %r6111, %r8;
	max.s32 	%r6113, %r6112, 0;
	min.s32 	%r6114, %r6113, %r10;
	and.b32  	%r6115, %r6101, 255;
	add.s32 	%r6116, %r6115, %r9;
	max.s32 	%r6117, %r6116, 128;
	add.s32 	%r6118, %r6117, -128;
	min.s32 	%r6119, %r6118, %r11;
	mad.lo.s32 	%r6120, %r6110, %r2, %r6105;
	cvt.s64.s32 	%rd1025, %r6120;
	add.s64 	%rd1026, %rd4, %rd1025;
	ld.global.nc.u8 	%rs1017, [%rd1026];
	cvt.u16.u8 	%rs1018, %rs1017;
	mad.lo.s32 	%r6121, %r6119, %r2, %r6114;
	cvt.s64.s32 	%rd1027, %r6121;
	add.s64 	%rd1028, %rd4, %rd1027;
	ld.global.nc.u8 	%rs1019, [%rd1028];
	cvt.u16.u8 	%rs1020, %rs1019;
	setp.lt.u16 	%p256, %rs1018, %rs1020;
	selp.b32 	%r6122, 1073741824, 0, %p256;
	or.b32  	%r6123, %r6122, %r6099;
	ld.const.v2.u32 	{%r6124, %r6125}, [c_brief_pairs+2040];
	shr.s32 	%r6126, %r6124, 8;
	add.s32 	%r6127, %r6126, %r8;
	max.s32 	%r6128, %r6127, 0;
	min.s32 	%r6129, %r6128, %r10;
	and.b32  	%r6130, %r6124, 255;
	add.s32 	%r6131, %r6130, %r9;
	max.s32 	%r6132, %r6131, 128;
	add.s32 	%r6133, %r6132, -128;
	min.s32 	%r6134, %r6133, %r11;
	shr.s32 	%r6135, %r6125, 8;
	add.s32 	%r6136, %r6135, %r8;
	max.s32 	%r6137, %r6136, 0;
	min.s32 	%r6138, %r6137, %r10;
	and.b32  	%r6139, %r6125, 255;
	add.s32 	%r6140, %r6139, %r9;
	max.s32 	%r6141, %r6140, 128;
	add.s32 	%r6142, %r6141, -128;
	min.s32 	%r6143, %r6142, %r11;
	mad.lo.s32 	%r6144, %r6134, %r2, %r6129;
	cvt.s64.s32 	%rd1029, %r6144;
	add.s64 	%rd1030, %rd4, %rd1029;
	ld.global.nc.u8 	%rs1021, [%rd1030];
	cvt.u16.u8 	%rs1022, %rs1021;
	mad.lo.s32 	%r6145, %r6143, %r2, %r6138;
	cvt.s64.s32 	%rd1031, %r6145;
	add.s64 	%rd1032, %rd4, %rd1031;
	ld.global.nc.u8 	%rs1023, [%rd1032];
	cvt.u16.u8 	%rs1024, %rs1023;
	setp.lt.u16 	%p257, %rs1022, %rs1024;
	selp.b32 	%r6146, -2147483648, 0, %p257;
	or.b32  	%r6147, %r6146, %r6123;
	shl.b32 	%r6148, %r1, 3;
	mul.wide.s32 	%rd1033, %r6148, 4;
	add.s64 	%rd1034, %rd5, %rd1033;
	st.global.u32 	[%rd1034], %r778;
	st.global.u32 	[%rd1034+4], %r1545;
	st.global.u32 	[%rd1034+8], %r2312;
	st.global.u32 	[%rd1034+12], %r3079;
	st.global.u32 	[%rd1034+16], %r3846;
	st.global.u32 	[%rd1034+20], %r4613;
	st.global.u32 	[%rd1034+24], %r5380;
	st.global.u32 	[%rd1034+28], %r6147;
$L__BB3_2:
	ret;

}
	// .globl	_Z18match_brief_kernelPKjPK5uint2iS0_S3_iiPiS4_
.visible .entry _Z18match_brief_kernelPKjPK5uint2iS0_S3_iiPiS4_(
	.param .u64 .ptr .align 1 _Z18match_brief_kernelPKjPK5uint2iS0_S3_iiPiS4__param_0,
	.param .u64 .ptr .align 1 _Z18match_brief_kernelPKjPK5uint2iS0_S3_iiPiS4__param_1,
	.param .u32 _Z18match_brief_kernelPKjPK5uint2iS0_S3_iiPiS4__param_2,
	.param .u64 .ptr .align 1 _Z18match_brief_kernelPKjPK5uint2iS0_S3_iiPiS4__param_3,
	.param .u64 .ptr .align 1 _Z18match_brief_kernelPKjPK5uint2iS0_S3_iiPiS4__param_4,
	.param .u32 _Z18match_brief_kernelPKjPK5uint2iS0_S3_iiPiS4__param_5,
	.param .u32 _Z18match_brief_kernelPKjPK5uint2iS0_S3_iiPiS4__param_6,
	.param .u64 .ptr .align 1 _Z18match_brief_kernelPKjPK5uint2iS0_S3_iiPiS4__param_7,
	.param .u64 .ptr .align 1 _Z18match_brief_kernelPKjPK5uint2iS0_S3_iiPiS4__param_8
)
{
	.reg .pred 	%p<11>;
	.reg .b32 	%r<163>;
	.reg .b64 	%rd<21>;

	ld.param.u64 	%rd5, [_Z18match_brief_kernelPKjPK5uint2iS0_S3_iiPiS4__param_0];
	ld.param.u32 	%r30, [_Z18match_brief_kernelPKjPK5uint2iS0_S3_iiPiS4__param_2];
	ld.param.u64 	%rd6, [_Z18match_brief_kernelPKjPK5uint2iS0_S3_iiPiS4__param_3];
	ld.param.u32 	%r28, [_Z18match_brief_kernelPKjPK5uint2iS0_S3_iiPiS4__param_5];
	ld.param.u32 	%r29, [_Z18match_brief_kernelPKjPK5uint2iS0_S3_iiPiS4__param_6];
	ld.param.u64 	%rd7, [_Z18match_brief_kernelPKjPK5uint2iS0_S3_iiPiS4__param_7];
	ld.param.u64 	%rd8, [_Z18match_brief_kernelPKjPK5uint2iS0_S3_iiPiS4__param_8];
	cvta.to.global.u64 	%rd1, %rd6;
	cvta.to.global.u64 	%rd2, %rd8;
	cvta.to.global.u64 	%rd3, %rd7;
	mov.u32 	%r31, %ctaid.x;
	mov.u32 	%r32, %ntid.x;
	mov.u32 	%r33, %tid.x;
	mad.lo.s32 	%r1, %r31, %r32, %r33;
	setp.ge.s32 	%p1, %r1, %r30;
	@%p1 bra 	$L__BB4_10;
	setp.lt.s32 	%p2, %r28, 1;
	mov.b32 	%r157, 1000000000;
	mov.b32 	%r156, -1;
	@%p2 bra 	$L__BB4_7;
	shl.b32 	%r40, %r1, 3;
	cvta.to.global.u64 	%rd9, %rd5;
	mul.wide.s32 	%rd10, %r40, 4;
	add.s64 	%rd4, %rd9, %rd10;
	setp.eq.s32 	%p3, %r28, 1;
	mov.b32 	%r156, -1;
	mov.b32 	%r157, 1000000000;
	mov.b32 	%r158, 0;
	@%p3 bra 	$L__BB4_5;
	and.b32  	%r158, %r28, 2147483646;
	ld.global.nc.u32 	%r3, [%rd4];
	ld.global.nc.u32 	%r4, [%rd4+4];
	ld.global.nc.u32 	%r5, [%rd4+8];
	ld.global.nc.u32 	%r6, [%rd4+12];
	ld.global.nc.u32 	%r7, [%rd4+16];
	ld.global.nc.u32 	%r8, [%rd4+20];
	ld.global.nc.u32 	%r9, [%rd4+24];
	ld.global.nc.u32 	%r10, [%rd4+28];
	mov.b32 	%r156, -1;
	mov.b32 	%r157, 1000000000;
	mov.b32 	%r152, 0;
	mov.u32 	%r153, %r152;
$L__BB4_4:
	mul.wide.u32 	%rd11, %r152, 4;
	add.s64 	%rd12, %rd1, %rd11;
	ld.global.nc.u32 	%r44, [%rd12];
	xor.b32  	%r45, %r44, %r3;
	popc.b32 	%r46, %r45;
	ld.global.nc.u32 	%r47, [%rd12+4];
	xor.b32  	%r48, %r47, %r4;
	popc.b32 	%r49, %r48;
	add.s32 	%r50, %r49, %r46;
	ld.global.nc.u32 	%r51, [%rd12+8];
	xor.b32  	%r52, %r51, %r5;
	popc.b32 	%r53, %r52;
	add.s32 	%r54, %r53, %r50;
	ld.global.nc.u32 	%r55, [%rd12+12];
	xor.b32  	%r56, %r55, %r6;
	popc.b32 	%r57, %r56;
	add.s32 	%r58, %r57, %r54;
	ld.global.nc.u32 	%r59, [%rd12+16];
	xor.b32  	%r60, %r59, %r7;
	popc.b32 	%r61, %r60;
	add.s32 	%r62, %r61, %r58;
	ld.global.nc.u32 	%r63, [%rd12+20];
	xor.b32  	%r64, %r63, %r8;
	popc.b32 	%r65, %r64;
	add.s32 	%r66, %r65, %r62;
	ld.global.nc.u32 	%r67, [%rd12+24];
	xor.b32  	%r68, %r67, %r9;
	popc.b32 	%r69, %r68;
	add.s32 	%r70, %r69, %r66;
	ld.global.nc.u32 	%r71, [%rd12+28];
	xor.b32  	%r72, %r71, %r10;
	popc.b32 	%r73, %r72;
	add.s32 	%r74, %r73, %r70;
	setp.lt.s32 	%p4, %r74, %r157;
	selp.b32 	%r75, %r153, %r156, %p4;
	min.s32 	%r76, %r74, %r157;
	ld.global.nc.u32 	%r77, [%rd12+32];
	xor.b32  	%r78, %r77, %r3;
	popc.b32 	%r79, %r78;
	ld.global.nc.u32 	%r80, [%rd12+36];
	xor.b32  	%r81, %r80, %r4;
	popc.b32 	%r82, %r81;
	add.s32 	%r83, %r82, %r79;
	ld.global.nc.u32 	%r84, [%rd12+40];
	xor.b32  	%r85, %r84, %r5;
	popc.b32 	%r86, %r85;
	add.s32 	%r87, %r86, %r83;
	ld.global.nc.u32 	%r88, [%rd12+44];
	xor.b32  	%r89, %r88, %r6;
	popc.b32 	%r90, %r89;
	add.s32 	%r91, %r90, %r87;
	ld.global.nc.u32 	%r92, [%rd12+48];
	xor.b32  	%r93, %r92, %r7;
	popc.b32 	%r94, %r93;
	add.s32 	%r95, %r94, %r91;
	ld.global.nc.u32 	%r96, [%rd12+52];
	xor.b32  	%r97, %r96, %r8;
	popc.b32 	%r98, %r97;
	add.s32 	%r99, %r98, %r95;
	ld.global.nc.u32 	%r100, [%rd12+56];
	xor.b32  	%r101, %r100, %r9;
	popc.b32 	%r102, %r101;
	add.s32 	%r103, %r102, %r99;
	ld.global.nc.u32 	%r104, [%rd12+60];
	xor.b32  	%r105, %r104, %r10;
	popc.b32 	%r106, %r105;
	add.s32 	%r107, %r106, %r103;
	setp.lt.s32 	%p5, %r107, %r76;
	add.s32 	%r108, %r153, 1;
	selp.b32 	%r156, %r108, %r75, %p5;
	min.s32 	%r157, %r107, %r76;
	add.s32 	%r152, %r152, 16;
	add.s32 	%r153, %r153, 2;
	setp.ne.s32 	%p6, %r153, %r158;
	@%p6 bra 	$L__BB4_4;
$L__BB4_5:
	and.b32  	%r109, %r28, 1;
	setp.eq.b32 	%p7, %r109, 1;
	not.pred 	%p8, %p7;
	@%p8 bra 	$L__BB4_7;
	shl.b32 	%r110, %r158, 3;
	ld.global.nc.u32 	%r111, [%rd4];
	mul.wide.u32 	%rd13, %r110, 4;
	add.s64 	%rd14, %rd1, %rd13;
	ld.global.nc.u32 	%r112, [%rd14];
	xor.b32  	%r113, %r112, %r111;
	popc.b32 	%r114, %r113;
	ld.global.nc.u32 	%r115, [%rd4+4];
	ld.global.nc.u32 	%r116, [%rd14+4];
	xor.b32  	%r117, %r116, %r115;
	popc.b32 	%r118, %r117;
	add.s32 	%r119, %r118, %r114;
	ld.global.nc.u32 	%r120, [%rd4+8];
	ld.global.nc.u32 	%r121, [%rd14+8];
	xor.b32  	%r122, %r121, %r120;
	popc.b32 	%r123, %r122;
	add.s32 	%r124, %r123, %r119;
	ld.global.nc.u32 	%r125, [%rd4+12];
	ld.global.nc.u32 	%r126, [%rd14+12];
	xor.b32  	%r127, %r126, %r125;
	popc.b32 	%r128, %r127;
	add.s32 	%r129, %r128, %r124;
	ld.global.nc.u32 	%r130, [%rd4+16];
	ld.global.nc.u32 	%r131, [%rd14+16];
	xor.b32  	%r132, %r131, %r130;
	popc.b32 	%r133, %r132;
	add.s32 	%r134, %r133, %r129;
	ld.global.nc.u32 	%r135, [%rd4+20];
	ld.global.nc.u32 	%r136, [%rd14+20];
	xor.b32  	%r137, %r136, %r135;
	popc.b32 	%r138, %r137;
	add.s32 	%r139, %r138, %r134;
	ld.global.nc.u32 	%r140, [%rd4+24];
	ld.global.nc.u32 	%r141, [%rd14+24];
	xor.b32  	%r142, %r141, %r140;
	popc.b32 	%r143, %r142;
	add.s32 	%r144, %r143, %r139;
	ld.global.nc.u32 	%r145, [%rd4+28];
	ld.global.nc.u32 	%r146, [%rd14+28];
	xor.b32  	%r147, %r146, %r145;
	popc.b32 	%r148, %r147;
	add.s32 	%r149, %r148, %r144;
	setp.lt.s32 	%p9, %r149, %r157;
	selp.b32 	%r156, %r158, %r156, %p9;
	min.s32 	%r157, %r149, %r157;
$L__BB4_7:
	setp.gt.s32 	%p10, %r157, %r29;
	@%p10 bra 	$L__BB4_9;
	mul.wide.s32 	%rd15, %r1, 4;
	add.s64 	%rd16, %rd3, %rd15;
	st.global.u32 	[%rd16], %r156;
	add.s64 	%rd17, %rd2, %rd15;
	st.global.u32 	[%rd17], %r157;
	bra.uni 	$L__BB4_10;
$L__BB4_9:
	mul.wide.s32 	%rd18, %r1, 4;
	add.s64 	%rd19, %rd3, %rd18;
	mov.b32 	%r150, -1;
	st.global.u32 	[%rd19], %r150;
	add.s64 	%rd20, %rd2, %rd18;
	mov.b32 	%r151, 2147483647;
	st.global.u32 	[%rd20], %r151;
$L__BB4_10:
	ret;

}
	// .globl	_Z22epipolar_inlier_kernelPKfPK6float2S3_ifPh
.visible .entry _Z22epipolar_inlier_kernelPKfPK6float2S3_ifPh(
	.param .u64 .ptr .align 1 _Z22epipolar_inlier_kernelPKfPK6float2S3_ifPh_param_0,
	.param .u64 .ptr .align 1 _Z22epipolar_inlier_kernelPKfPK6float2S3_ifPh_param_1,
	.param .u64 .ptr .align 1 _Z22epipolar_inlier_kernelPKfPK6float2S3_ifPh_param_2,
	.param .u32 _Z22epipolar_inlier_kernelPKfPK6float2S3_ifPh_param_3,
	.param .f32 _Z22epipolar_inlier_kernelPKfPK6float2S3_ifPh_param_4,
	.param .u64 .ptr .align 1 _Z22epipolar_inlier_kernelPKfPK6float2S3_ifPh_param_5
)
{
	.reg .pred 	%p<3>;
	.reg .b16 	%rs<2>;
	.reg .b32 	%r<6>;
	.reg .b32 	%f<28>;
	.reg .b64 	%rd<14>;

	ld.param.u64 	%rd1, [_Z22epipolar_inlier_kernelPKfPK6float2S3_ifPh_param_0];
	ld.param.u64 	%rd2, [_Z22epipolar_inlier_kernelPKfPK6float2S3_ifPh_param_1];
	ld.param.u64 	%rd3, [_Z22epipolar_inlier_kernelPKfPK6float2S3_ifPh_param_2];
	ld.param.u32 	%r2, [_Z22epipolar_inlier_kernelPKfPK6float2S3_ifPh_param_3];
	ld.param.f32 	%f1, [_Z22epipolar_inlier_kernelPKfPK6float2S3_ifPh_param_4];
	ld.param.u64 	%rd4, [_Z22epipolar_inlier_kernelPKfPK6float2S3_ifPh_param_5];
	mov.u32 	%r3, %ctaid.x;
	mov.u32 	%r4, %ntid.x;
	mov.u32 	%r5, %tid.x;
	mad.lo.s32 	%r1, %r3, %r4, %r5;
	setp.ge.s32 	%p1, %r1, %r2;
	@%p1 bra 	$L__BB5_2;
	cvta.to.global.u64 	%rd5, %rd1;
	cvta.to.global.u64 	%rd6, %rd2;
	cvta.to.global.u64 	%rd7, %rd3;
	cvta.to.global.u64 	%rd8, %rd4;
	ld.global.nc.f32 	%f2, [%rd5+32];
	ld.global.nc.f32 	%f3, [%rd5+28];
	ld.global.nc.f32 	%f4, [%rd5+24];
	ld.global.nc.f32 	%f5, [%rd5+20];
	ld.global.nc.f32 	%f6, [%rd5+16];
	ld.global.nc.f32 	%f7, [%rd5+12];
	ld.global.nc.f32 	%f8, [%rd5+8];
	ld.global.nc.f32 	%f9, [%rd5+4];
	ld.global.nc.f32 	%f10, [%rd5];
	cvt.s64.s32 	%rd9, %r1;
	mul.wide.s32 	%rd10, %r1, 8;
	add.s64 	%rd11, %rd6, %rd10;
	ld.global.nc.v2.f32 	{%f11, %f12}, [%rd11];
	add.s64 	%rd12, %rd7, %rd10;
	ld.global.nc.v2.f32 	{%f13, %f14}, [%rd12];
	mul.f32 	%f15, %f9, %f12;
	fma.rn.f32 	%f16, %f10, %f11, %f15;
	add.f32 	%f17, %f8, %f16;
	mul.f32 	%f18, %f6, %f12;
	fma.rn.f32 	%f19, %f7, %f11, %f18;
	add.f32 	%f20, %f5, %f19;
	mul.f32 	%f21, %f3, %f12;
	fma.rn.f32 	%f22, %f4, %f11, %f21;
	add.f32 	%f23, %f2, %f22;
	mul.f32 	%f24, %f14, %f20;
	fma.rn.f32 	%f25, %f13, %f17, %f24;
	add.f32 	%f26, %f23, %f25;
	abs.f32 	%f27, %f26;
	setp.lt.f32 	%p2, %f27, %f1;
	selp.u16 	%rs1, 1, 0, %p2;
	add.s64 	%rd13, %rd8, %rd9;
	st.global.u8 	[%rd13], %rs1;
$L__BB5_2:
	ret;

}
	// .globl	_Z15spmv_csr_kerneliPKiS0_PKfS2_Pf
.visible .entry _Z15spmv_csr_kerneliPKiS0_PKfS2_Pf(
	.param .u32 _Z15spmv_csr_kerneliPKiS0_PKfS2_Pf_param_0,
	.param .u64 .ptr .align 1 _Z15spmv_csr_kerneliPKiS0_PKfS2_Pf_param_1,
	.param .u64 .ptr .align 1 _Z15spmv_csr_kerneliPKiS0_PKfS2_Pf_param_2,
	.param .u64 .ptr .align 1 _Z15spmv_csr_kerneliPKiS0_PKfS2_Pf_param_3,
	.param .u64 .ptr .align 1 _Z15spmv_csr_kerneliPKiS0_PKfS2_Pf_param_4,
	.param .u64 .ptr .align 1 _Z15spmv_csr_kerneliPKiS0_PKfS2_Pf_param_5
)
{
	.reg .pred 	%p<11>;
	.reg .b32 	%r<65>;
	.reg .b32 	%f<112>;
	.reg .b64 	%rd<87>;

	ld.param.u32 	%r23, [_Z15spmv_csr_kerneliPKiS0_PKfS2_Pf_param_0];
	ld.param.u64 	%rd6, [_Z15spmv_csr_kerneliPKiS0_PKfS2_Pf_param_1];
	ld.param.u64 	%rd8, [_Z15spmv_csr_kerneliPKiS0_PKfS2_Pf_param_2];
	ld.param.u64 	%rd9, [_Z15spmv_csr_kerneliPKiS0_PKfS2_Pf_param_3];
	ld.param.u64 	%rd10, [_Z15spmv_csr_kerneliPKiS0_PKfS2_Pf_param_4];
	ld.param.u64 	%rd7, [_Z15spmv_csr_kerneliPKiS0_PKfS2_Pf_param_5];
	cvta.to.global.u64 	%rd1, %rd10;
	cvta.to.global.u64 	%rd2, %rd8;
	cvta.to.global.u64 	%rd3, %rd9;
	mov.u32 	%r24, %ctaid.x;
	mov.u32 	%r25, %ntid.x;
	mov.u32 	%r26, %tid.x;
	mad.lo.s32 	%r1, %r24, %r25, %r26;
	setp.ge.s32 	%p1, %r1, %r23;
	@%p1 bra 	$L__BB6_15;
	cvta.to.global.u64 	%rd11, %rd6;
	mul.wide.s32 	%rd12, %r1, 4;
	add.s64 	%rd13, %rd11, %rd12;
	ld.global.nc.u32 	%r60, [%rd13];
	ld.global.nc.u32 	%r3, [%rd13+4];
	setp.ge.s32 	%p2, %r60, %r3;
	mov.f32 	%f111, 0f00000000;
	@%p2 bra 	$L__BB6_14;
	sub.s32 	%r4, %r3, %r60;
	and.b32  	%r5, %r4, 15;
	sub.s32 	%r27, %r60, %r3;
	setp.gt.u32 	%p3, %r27, -16;
	mov.f32 	%f111, 0f00000000;
	@%p3 bra 	$L__BB6_5;
	and.b32  	%r28, %r4, -16;
	neg.s32 	%r58, %r28;
	add.s64 	%rd4, %rd3, 32;
	add.s64 	%rd5, %rd2, 32;
	mov.f32 	%f111, 0f00000000;
$L__BB6_4:
	.pragma "nounroll";
	mul.wide.s32 	%rd14, %r60, 4;
	add.s64 	%rd15, %rd4, %rd14;
	add.s64 	%rd16, %rd5, %rd14;
	ld.global.nc.f32 	%f18, [%rd15+-32];
	ld.global.nc.u32 	%r29, [%rd16+-32];
	mul.wide.s32 	%rd17, %r29, 4;
	add.s64 	%rd18, %rd1, %rd17;
	ld.global.nc.f32 	%f19, [%rd18];
	fma.rn.f32 	%f20, %f18, %f19, %f111;
	ld.global.nc.f32 	%f21, [%rd15+-28];
	ld.global.nc.u32 	%r30, [%rd16+-28];
	mul.wide.s32 	%rd19, %r30, 4;
	add.s64 	%rd20, %rd1, %rd19;
	ld.global.nc.f32 	%f22, [%rd20];
	fma.rn.f32 	%f23, %f21, %f22, %f20;
	ld.global.nc.f32 	%f24, [%rd15+-24];
	ld.global.nc.u32 	%r31, [%rd16+-24];
	mul.wide.s32 	%rd21, %r31, 4;
	add.s64 	%rd22, %rd1, %rd21;
	ld.global.nc.f32 	%f25, [%rd22];
	fma.rn.f32 	%f26, %f24, %f25, %f23;
	ld.global.nc.f32 	%f27, [%rd15+-20];
	ld.global.nc.u32 	%r32, [%rd16+-20];
	mul.wide.s32 	%rd23, %r32, 4;
	add.s64 	%rd24, %rd1, %rd23;
	ld.global.nc.f32 	%f28, [%rd24];
	fma.rn.f32 	%f29, %f27, %f28, %f26;
	ld.global.nc.f32 	%f30, [%rd15+-16];
	ld.global.nc.u32 	%r33, [%rd16+-16];
	mul.wide.s32 	%rd25, %r33, 4;
	add.s64 	%rd26, %rd1, %rd25;
	ld.global.nc.f32 	%f31, [%rd26];
	fma.rn.f32 	%f32, %f30, %f31, %f29;
	ld.global.nc.f32 	%f33, [%rd15+-12];
	ld.global.nc.u32 	%r34, [%rd16+-12];
	mul.wide.s32 	%rd27, %r34, 4;
	add.s64 	%rd28, %rd1, %rd27;
	ld.global.nc.f32 	%f34, [%rd28];
	fma.rn.f32 	%f35, %f33, %f34, %f32;
	ld.global.nc.f32 	%f36, [%rd15+-8];
	ld.global.nc.u32 	%r35, [%rd16+-8];
	mul.wide.s32 	%rd29, %r35, 4;
	add.s64 	%rd30, %rd1, %rd29;
	ld.global.nc.f32 	%f37, [%rd30];
	fma.rn.f32 	%f38, %f36, %f37, %f35;
	ld.global.nc.f32 	%f39, [%rd15+-4];
	ld.global.nc.u32 	%r36, [%rd16+-4];
	mul.wide.s32 	%rd31, %r36, 4;
	add.s64 	%rd32, %rd1, %rd31;
	ld.global.nc.f32 	%f40, [%rd32];
	fma.rn.f32 	%f41, %f39, %f40, %f38;
	ld.global.nc.f32 	%f42, [%rd15];
	ld.global.nc.u32 	%r37, [%rd16];
	mul.wide.s32 	%rd33, %r37, 4;
	add.s64 	%rd34, %rd1, %rd33;
	ld.global.nc.f32 	%f43, [%rd34];
	fma.rn.f32 	%f44, %f42, %f43, %f41;
	ld.global.nc.f32 	%f45, [%rd15+4];
	ld.global.nc.u32 	%r38, [%rd16+4];
	mul.wide.s32 	%rd35, %r38, 4;
	add.s64 	%rd36, %rd1, %rd35;
	ld.global.nc.f32 	%f46, [%rd36];
	fma.rn.f32 	%f47, %f45, %f46, %f44;
	ld.global.nc.f32 	%f48, [%rd15+8];
	ld.global.nc.u32 	%r39, [%rd16+8];
	mul.wide.s32 	%rd37, %r39, 4;
	add.s64 	%rd38, %rd1, %rd37;
	ld.global.nc.f32 	%f49, [%rd38];
	fma.rn.f32 	%f50, %f48, %f49, %f47;
	ld.global.nc.f32 	%f51, [%rd15+12];
	ld.global.nc.u32 	%r40, [%rd16+12];
	mul.wide.s32 	%rd39, %r40, 4;
	add.s64 	%rd40, %rd1, %rd39;
	ld.global.nc.f32 	%f52, [%rd40];
	fma.rn.f32 	%f53, %f51, %f52, %f50;
	ld.global.nc.f32 	%f54, [%rd15+16];
	ld.global.nc.u32 	%r41, [%rd16+16];
	mul.wide.s32 	%rd41, %r41, 4;
	add.s64 	%rd42, %rd1, %rd41;
	ld.global.nc.f32 	%f55, [%rd42];
	fma.rn.f32 	%f56, %f54, %f55, %f53;
	ld.global.nc.f32 	%f57, [%rd15+20];
	ld.global.nc.u32 	%r42, [%rd16+20];
	mul.wide.s32 	%rd43, %r42, 4;
	add.s64 	%rd44, %rd1, %rd43;
	ld.global.nc.f32 	%f58, [%rd44];
	fma.rn.f32 	%f59, %f57, %f58, %f56;
	ld.global.nc.f32 	%f60, [%rd15+24];
	ld.global.nc.u32 	%r43, [%rd16+24];
	mul.wide.s32 	%rd45, %r43, 4;
	add.s64 	%rd46, %rd1, %rd45;
	ld.global.nc.f32 	%f61, [%rd46];
	fma.rn.f32 	%f62, %f60, %f61, %f59;
	ld.global.nc.f32 	%f63, [%rd15+28];
	ld.global.nc.u32 	%r44, [%rd16+28];
	mul.wide.s32 	%rd47, %r44, 4;
	add.s64 	%rd48, %rd1, %rd47;
	ld.global.nc.f32 	%f64, [%rd48];
	fma.rn.f32 	%f111, %f63, %f64, %f62;
	add.s32 	%r60, %r60, 16;
	add.s32 	%r58, %r58, 16;
	setp.ne.s32 	%p4, %r58, 0;
	@%p4 bra 	$L__BB6_4;
$L__BB6_5:
	setp.eq.s32 	%p5, %r5, 0;
	@%p5 bra 	$L__BB6_14;
	and.b32  	%r12, %r4, 7;
	setp.lt.u32 	%p6, %r5, 8;
	@%p6 bra 	$L__BB6_8;
	mul.wide.s32 	%rd49, %r60, 4;
	add.s64 	%rd50, %rd3, %rd49;
	ld.global.nc.f32 	%f66, [%rd50];
	add.s64 	%rd51, %rd2, %rd49;
	ld.global.nc.u32 	%r45, [%rd51];
	mul.wide.s32 	%rd52, %r45, 4;
	add.s64 	%rd53, %rd1, %rd52;
	ld.global.nc.f32 	%f67, [%rd53];
	fma.rn.f32 	%f68, %f66, %f67, %f111;
	ld.global.nc.f32 	%f69, [%rd50+4];
	ld.global.nc.u32 	%r46, [%rd51+4];
	mul.wide.s32 	%rd54, %r46, 4;
	add.s64 	%rd55, %rd1, %rd54;
	ld.global.nc.f32 	%f70, [%rd55];
	fma.rn.f32 	%f71, %f69, %f70, %f68;
	ld.global.nc.f32 	%f72, [%rd50+8];
	ld.global.nc.u32 	%r47, [%rd51+8];
	mul.wide.s32 	%rd56, %r47, 4;
	add.s64 	%rd57, %rd1, %rd56;
	ld.global.nc.f32 	%f73, [%rd57];
	fma.rn.f32 	%f74, %f72, %f73, %f71;
	ld.global.nc.f32 	%f75, [%rd50+12];
	ld.global.nc.u32 	%r48, [%rd51+12];
	mul.wide.s32 	%rd58, %r48, 4;
	add.s64 	%rd59, %rd1, %rd58;
	ld.global.nc.f32 	%f76, [%rd59];
	fma.rn.f32 	%f77, %f75, %f76, %f74;
	ld.global.nc.f32 	%f78, [%rd50+16];
	ld.global.nc.u32 	%r49, [%rd51+16];
	mul.wide.s32 	%rd60, %r49, 4;
	add.s64 	%rd61, %rd1, %rd60;
	ld.global.nc.f32 	%f79, [%rd61];
	fma.rn.f32 	%f80, %f78, %f79, %f77;
	ld.global.nc.f32 	%f81, [%rd50+20];
	ld.global.nc.u32 	%r50, [%rd51+20];
	mul.wide.s32 	%rd62, %r50, 4;
	add.s64 	%rd63, %rd1, %rd62;
	ld.global.nc.f32 	%f82, [%rd63];
	fma.rn.f32 	%f83, %f81, %f82, %f80;
	ld.global.nc.f32 	%f84, [%rd50+24];
	ld.global.nc.u32 	%r51, [%rd51+24];
	mul.wide.s32 	%rd64, %r51, 4;
	add.s64 	%rd65, %rd1, %rd64;
	ld.global.nc.f32 	%f85, [%rd65];
	fma.rn.f32 	%f86, %f84, %f85, %f83;
	ld.global.nc.f32 	%f87, [%rd50+28];
	ld.global.nc.u32 	%r52, [%rd51+28];
	mul.wide.s32 	%rd66, %r52, 4;
	add.s64 	%rd67, %rd1, %rd66;
	ld.global.nc.f32 	%f88, [%rd67];
	fma.rn.f32 	%f111, %f87, %f88, %f86;
	add.s32 	%r60, %r60, 8;
$L__BB6_8:
	setp.eq.s32 	%p7, %r12, 0;
	@%p7 bra 	$L__BB6_14;
	and.b32  	%r15, %r4, 3;
	setp.lt.u32 	%p8, %r12, 4;
	@%p8 bra 	$L__BB6_11;
	mul.wide.s32 	%rd68, %r60, 4;
	add.s64 	%rd69, %rd3, %rd68;
	ld.global.nc.f32 	%f90, [%rd69];
	add.s64 	%rd70, %rd2, %rd68;
	ld.global.nc.u32 	%r53, [%rd70];
	mul.wide.s32 	%rd71, %r53, 4;
	add.s64 	%rd72, %rd1, %rd71;
	ld.global.nc.f32 	%f91, [%rd72];
	fma.rn.f32 	%f92, %f90, %f91, %f111;
	ld.global.nc.f32 	%f93, [%rd69+4];
	ld.global.nc.u32 	%r54, [%rd70+4];
	mul.wide.s32 	%rd73, %r54, 4;
	add.s64 	%rd74, %rd1, %rd73;
	ld.global.nc.f32 	%f94, [%rd74];
	fma.rn.f32 	%f95, %f93, %f94, %f92;
	ld.global.nc.f32 	%f96, [%rd69+8];
	ld.global.nc.u32 	%r55, [%rd70+8];
	mul.wide.s32 	%rd75, %r55, 4;
	add.s64 	%rd76, %rd1, %rd75;
	ld.global.nc.f32 	%f97, [%rd76];
	fma.rn.f32 	%f98, %f96, %f97, %f95;
	ld.global.nc.f32 	%f99, [%rd69+12];
	ld.global.nc.u32 	%r56, [%rd70+12];
	mul.wide.s32 	%rd77, %r56, 4;
	add.s64 	%rd78, %rd1, %rd77;
	ld.global.nc.f32 	%f100, [%rd78];
	fma.rn.f32 	%f111, %f99, %f100, %f98;
	add.s32 	%r60, %r60, 4;
$L__BB6_11:
	setp.eq.s32 	%p9, %r15, 0;
	@%p9 bra 	$L__BB6_14;
	neg.s32 	%r63, %r15;
$L__BB6_13:
	.pragma "nounroll";
	mul.wide.s32 	%rd79, %r60, 4;
	add.s64 	%rd80, %rd2, %rd79;
	add.s64 	%rd81, %rd3, %rd79;
	ld.global.nc.f32 	%f101, [%rd81];
	ld.global.nc.u32 	%r57, [%rd80];
	mul.wide.s32 	%rd82, %r57, 4;
	add.s64 	%rd83, %rd1, %rd82;
	ld.global.nc.f32 	%f102, [%rd83];
	fma.rn.f32 	%f111, %f101, %f102, %f111;
	add.s32 	%r60, %r60, 1;
	add.s32 	%r63, %r63, 1;
	setp.ne.s32 	%p10, %r63, 0;
	@%p10 bra 	$L__BB6_13;
$L__BB6_14:
	cvta.to.global.u64 	%rd84, %rd7;
	add.s64 	%rd86, %rd84, %rd12;
	st.global.f32 	[%rd86], %f111;
$L__BB6_15:
	ret;

}
	// .globl	_Z8vec_axpyifPKfPf
.visible .entry _Z8vec_axpyifPKfPf(
	.param .u32 _Z8vec_axpyifPKfPf_param_0,
	.param .f32 _Z8vec_axpyifPKfPf_param_1,
	.param .u64 .ptr .align 1 _Z8vec_axpyifPKfPf_param_2,
	.param .u64 .ptr .align 1 _Z8vec_axpyifPKfPf_param_3
)
{
	.reg .pred 	%p<2>;
	.reg .b32 	%r<6>;
	.reg .b32 	%f<5>;
	.reg .b64 	%rd<8>;

	ld.param.u32 	%r2, [_Z8vec_axpyifPKfPf_param_0];
	ld.param.f32 	%f1, [_Z8vec_axpyifPKfPf_param_1];
	ld.param.u64 	%rd1, [_Z8vec_axpyifPKfPf_param_2];
	ld.param.u64 	%rd2, [_Z8vec_axpyifPKfPf_param_3];
	mov.u32 	%r3, %ctaid.x;
	mov.u32 	%r4, %ntid.x;
	mov.u32 	%r5, %tid.x;
	mad.lo.s32 	%r1, %r3, %r4, %r5;
	setp.ge.s32 	%p1, %r1, %r2;
	@%p1 bra 	$L__BB7_2;
	cvta.to.global.u64 	%rd3, %rd1;
	cvta.to.global.u64 	%rd4, %rd2;
	mul.wide.s32 	%rd5, %r1, 4;
	add.s64 	%rd6, %rd3, %rd5;
	ld.global.nc.f32 	%f2, [%rd6];
	add.s64 	%rd7, %rd4, %rd5;
	ld.global.f32 	%f3, [%rd7];
	fma.rn.f32 	%f4, %f1, %f2, %f3;
	st.global.f32 	[%rd7], %f4;
$L__BB7_2:
	ret;

}
	// .globl	_Z9vec_scaleifPf
.visible .entry _Z9vec_scaleifPf(
	.param .u32 _Z9vec_scaleifPf_param_0,
	.param .f32 _Z9vec_scaleifPf_param_1,
	.param .u64 .ptr .align 1 _Z9vec_scaleifPf_param_2
)
{
	.reg .pred 	%p<2>;
	.reg .b32 	%r<6>;
	.reg .b32 	%f<4>;
	.reg .b64 	%rd<5>;

	ld.param.u32 	%r2, [_Z9vec_scaleifPf_param_0];
	ld.param.f32 	%f1, [_Z9vec_scaleifPf_param_1];
	ld.param.u64 	%rd1, [_Z9vec_scaleifPf_param_2];
	mov.u32 	%r3, %ctaid.x;
	mov.u32 	%r4, %ntid.x;
	mov.u32 	%r5, %tid.x;
	mad.lo.s32 	%r1, %r3, %r4, %r5;
	setp.ge.s32 	%p1, %r1, %r2;
	@%p1 bra 	$L__BB8_2;
	cvta.to.global.u64 	%rd2, %rd1;
	mul.wide.s32 	%rd3, %r1, 4;
	add.s64 	%rd4, %rd2, %rd3;
	ld.global.f32 	%f2, [%rd4];
	mul.f32 	%f3, %f1, %f2;
	st.global.f32 	[%rd4], %f3;
$L__BB8_2:
	ret;

}
	// .globl	_Z8vec_copyiPKfPf
.visible .entry _Z8vec_copyiPKfPf(
	.param .u32 _Z8vec_copyiPKfPf_param_0,
	.param .u64 .ptr .align 1 _Z8vec_copyiPKfPf_param_1,
	.param .u64 .ptr .align 1 _Z8vec_copyiPKfPf_param_2
)
{
	.reg .pred 	%p<2>;
	.reg .b32 	%r<6>;
	.reg .b32 	%f<2>;
	.reg .b64 	%rd<8>;

	ld.param.u32 	%r2, [_Z8vec_copyiPKfPf_param_0];
	ld.param.u64 	%rd1, [_Z8vec_copyiPKfPf_param_1];
	ld.param.u64 	%rd2, [_Z8vec_copyiPKfPf_param_2];
	mov.u32 	%r3, %ctaid.x;
	mov.u32 	%r4, %ntid.x;
	mov.u32 	%r5, %tid.x;
	mad.lo.s32 	%r1, %r3, %r4, %r5;
	setp.ge.s32 	%p1, %r1, %r2;
	@%p1 bra 	$L__BB9_2;
	cvta.to.global.u64 	%rd3, %rd1;
	cvta.to.global.u64 	%rd4, %rd2;
	mul.wide.s32 	%rd5, %r1, 4;
	add.s64 	%rd6, %rd3, %rd5;
	ld.global.nc.f32 	%f1, [%rd6];
	add.s64 	%rd7, %rd4, %rd5;
	st.global.f32 	[%rd7], %f1;
$L__BB9_2:
	ret;

}
	// .globl	_Z17vec_pointwise_diviPKfS0_Pf
.visible .entry _Z17vec_pointwise_diviPKfS0_Pf(
	.param .u32 _Z17vec_pointwise_diviPKfS0_Pf_param_0,
	.param .u64 .ptr .align 1 _Z17vec_pointwise_diviPKfS0_Pf_param_1,
	.param .u64 .ptr .align 1 _Z17vec_pointwise_diviPKfS0_Pf_param_2,
	.param .u64 .ptr .align 1 _Z17vec_pointwise_diviPKfS0_Pf_param_3
)
{
	.reg .pred 	%p<2>;
	.reg .b32 	%r<6>;
	.reg .b32 	%f<5>;
	.reg .b64 	%rd<11>;

	ld.param.u32 	%r2, [_Z17vec_pointwise_diviPKfS0_Pf_param_0];
	ld.param.u64 	%rd1, [_Z17vec_pointwise_diviPKfS0_Pf_param_1];
	ld.param.u64 	%rd2, [_Z17vec_pointwise_diviPKfS0_Pf_param_2];
	ld.param.u64 	%rd3, [_Z17vec_pointwise_diviPKfS0_Pf_param_3];
	mov.u32 	%r3, %ctaid.x;
	mov.u32 	%r4, %ntid.x;
	mov.u32 	%r5, %tid.x;
	mad.lo.s32 	%r1, %r3, %r4, %r5;
	setp.ge.s32 	%p1, %r1, %r2;
	@%p1 bra 	$L__BB10_2;
	cvta.to.global.u64 	%rd4, %rd1;
	cvta.to.global.u64 	%rd5, %rd2;
	cvta.to.global.u64 	%rd6, %rd3;
	mul.wide.s32 	%rd7, %r1, 4;
	add.s64 	%rd8, %rd4, %rd7;
	ld.global.nc.f32 	%f1, [%rd8];
	add.s64 	%rd9, %rd5, %rd7;
	ld.global.nc.f32 	%f2, [%rd9];
	add.f32 	%f3, %f2, 0f2B8CBCCC;
	div.rn.f32 	%f4, %f1, %f3;
	add.s64 	%rd10, %rd6, %rd7;
	st.global.f32 	[%rd10], %f4;
$L__BB10_2:
	ret;

}
	// .globl	_Z7vec_muliPKfS0_Pf
.visible .entry _Z7vec_muliPKfS0_Pf(
	.param .u32 _Z7vec_muliPKfS0_Pf_param_0,
	.param .u64 .ptr .align 1 _Z7vec_muliPKfS0_Pf_param_1,
	.param .u64 .ptr .align 1 _Z7vec_muliPKfS0_Pf_param_2,
	.param .u64 .ptr .align 1 _Z7vec_muliPKfS0_Pf_param_3
)
{
	.reg .pred 	%p<2>;
	.reg .b32 	%r<6>;
	.reg .b32 	%f<4>;
	.reg .b64 	%rd<11>;

	ld.param.u32 	%r2, [_Z7vec_muliPKfS0_Pf_param_0];
	ld.param.u64 	%rd1, [_Z7vec_muliPKfS0_Pf_param_1];
	ld.param.u64 	%rd2, [_Z7vec_muliPKfS0_Pf_param_2];
	ld.param.u64 	%rd3, [_Z7vec_muliPKfS0_Pf_param_3];
	mov.u32 	%r3, %ctaid.x;
	mov.u32 	%r4, %ntid.x;
	mov.u32 	%r5, %tid.x;
	mad.lo.s32 	%r1, %r3, %r4, %r5;
	setp.ge.s32 	%p1, %r1, %r2;
	@%p1 bra 	$L__BB11_2;
	cvta.to.global.u64 	%rd4, %rd1;
	cvta.to.global.u64 	%rd5, %rd2;
	cvta.to.global.u64 	%rd6, %rd3;
	mul.wide.s32 	%rd7, %r1, 4;
	add.s64 	%rd8, %rd4, %rd7;
	ld.global.nc.f32 	%f1, [%rd8];
	add.s64 	%rd9, %rd5, %rd7;
	ld.global.nc.f32 	%f2, [%rd9];
	mul.f32 	%f3, %f1, %f2;
	add.s64 	%rd10, %rd6, %rd7;
	st.global.f32 	[%rd10], %f3;
$L__BB11_2:
	ret;

}
	// .globl	_Z7vec_setifPf
.visible .entry _Z7vec_setifPf(
	.param .u32 _Z7vec_setifPf_param_0,
	.param .f32 _Z7vec_setifPf_param_1,
	.param .u64 .ptr .align 1 _Z7vec_setifPf_param_2
)
{
	.reg .pred 	%p<2>;
	.reg .b32 	%r<6>;
	.reg .b32 	%f<2>;
	.reg .b64 	%rd<5>;

	ld.param.u32 	%r2, [_Z7vec_setifPf_param_0];
	ld.param.f32 	%f1, [_Z7vec_setifPf_param_1];
	ld.param.u64 	%rd1, [_Z7vec_setifPf_param_2];
	mov.u32 	%r3, %ctaid.x;
	mov.u32 	%r4, %ntid.x;
	mov.u32 	%r5, %tid.x;
	mad.lo.s32 	%r1, %r3, %r4, %r5;
	setp.ge.s32 	%p1, %r1, %r2;
	@%p1 bra 	$L__BB12_2;
	cvta.to.global.u64 	%rd2, %rd1;
	mul.wide.s32 	%rd3, %r1, 4;
	add.s64 	%rd4, %rd2, %rd3;
	st.global.f32 	[%rd4], %f1;
$L__BB12_2:
	ret;

}
	// .globl	_Z10dot_kerneliPKfS0_Pf
.visible .entry _Z10dot_kerneliPKfS0_Pf(
	.param .u32 _Z10dot_kerneliPKfS0_Pf_param_0,
	.param .u64 .ptr .align 1 _Z10dot_kerneliPKfS0_Pf_param_1,
	.param .u64 .ptr .align 1 _Z10dot_kerneliPKfS0_Pf_param_2,
	.param .u64 .ptr .align 1 _Z10dot_kerneliPKfS0_Pf_param_3
)
{
	.reg .pred 	%p<6>;
	.reg .b32 	%r<14>;
	.reg .b32 	%f<11>;
	.reg .b64 	%rd<12>;

	ld.param.u32 	%r8, [_Z10dot_kerneliPKfS0_Pf_param_0];
	ld.param.u64 	%rd1, [_Z10dot_kerneliPKfS0_Pf_param_1];
	ld.param.u64 	%rd2, [_Z10dot_kerneliPKfS0_Pf_param_2];
	ld.param.u64 	%rd3, [_Z10dot_kerneliPKfS0_Pf_param_3];
	mov.u32 	%r1, %ctaid.x;
	mov.u32 	%r13, %ntid.x;
	mov.u32 	%r3, %tid.x;
	mad.lo.s32 	%r4, %r1, %r13, %r3;
	setp.ge.s32 	%p1, %r4, %r8;
	mov.f32 	%f10, 0f00000000;
	@%p1 bra 	$L__BB13_2;
	cvta.to.global.u64 	%rd4, %rd1;
	cvta.to.global.u64 	%rd5, %rd2;
	mul.wide.s32 	%rd6, %r4, 4;
	add.s64 	%rd7, %rd4, %rd6;
	ld.global.nc.f32 	%f4, [%rd7];
	add.s64 	%rd8, %rd5, %rd6;
	ld.global.nc.f32 	%f5, [%rd8];
	mul.f32 	%f10, %f4, %f5;
$L__BB13_2:
	shl.b32 	%r9, %r3, 2;
	mov.u32 	%r10, s;
	add.s32 	%r5, %r10, %r9;
	st.shared.f32 	[%r5], %f10;
	bar.sync 	0;
	setp.lt.u32 	%p2, %r13, 2;
	@%p2 bra 	$L__BB13_6;
$L__BB13_3:
	shr.u32 	%r7, %r13, 1;
	setp.ge.u32 	%p3, %r3, %r7;
	@%p3 bra 	$L__BB13_5;
	shl.b32 	%r11, %r7, 2;
	add.s32 	%r12, %r5, %r11;
	ld.shared.f32 	%f6, [%r12];
	ld.shared.f32 	%f7, [%r5];
	add.f32 	%f8, %f6, %f7;
	st.shared.f32 	[%r5], %f8;
$L__BB13_5:
	bar.sync 	0;
	setp.gt.u32 	%p4, %r13, 3;
	mov.u32 	%r13, %r7;
	@%p4 bra 	$L__BB13_3;
$L__BB13_6:
	setp.ne.s32 	%p5, %r3, 0;
	@%p5 bra 	$L__BB13_8;
	ld.shared.f32 	%f9, [s];
	cvta.to.global.u64 	%rd9, %rd3;
	mul.wide.u32 	%rd10, %r1, 4;
	add.s64 	%rd11, %rd9, %rd10;
	st.global.f32 	[%rd11], %f9;
$L__BB13_8:
	ret;

}
	// .globl	_Z15csr_diag_kerneliPKiS0_PKfPf
.visible .entry _Z15csr_diag_kerneliPKiS0_PKfPf(
	.param .u32 _Z15csr_diag_kerneliPKiS0_PKfPf_param_0,
	.param .u64 .ptr .align 1 _Z15csr_diag_kerneliPKiS0_PKfPf_param_1,
	.param .u64 .ptr .align 1 _Z15csr_diag_kerneliPKiS0_PKfPf_param_2,
	.param .u64 .ptr .align 1 _Z15csr_diag_kerneliPKiS0_PKfPf_param_3,
	.param .u64 .ptr .align 1 _Z15csr_diag_kerneliPKiS0_PKfPf_param_4
)
{
	.reg .pred 	%p<5>;
	.reg .b32 	%r<12>;
	.reg .b32 	%f<7>;
	.reg .b64 	%rd<17>;

	ld.param.u32 	%r6, [_Z15csr_diag_kerneliPKiS0_PKfPf_param_0];
	ld.param.u64 	%rd2, [_Z15csr_diag_kerneliPKiS0_PKfPf_param_1];
	ld.param.u64 	%rd3, [_Z15csr_diag_kerneliPKiS0_PKfPf_param_2];
	ld.param.u64 	%rd4, [_Z15csr_diag_kerneliPKiS0_PKfPf_param_3];
	ld.param.u64 	%rd5, [_Z15csr_diag_kerneliPKiS0_PKfPf_param_4];
	mov.u32 	%r7, %ctaid.x;
	mov.u32 	%r8, %ntid.x;
	mov.u32 	%r9, %tid.x;
	mad.lo.s32 	%r1, %r7, %r8, %r9;
	setp.ge.s32 	%p1, %r1, %r6;
	mov.f32 	%f6, 0f00000000;
	@%p1 bra 	$L__BB14_7;
	cvta.to.global.u64 	%rd6, %rd2;
	mul.wide.s32 	%rd7, %r1, 4;
	add.s64 	%rd8, %rd6, %rd7;
	ld.global.nc.u32 	%r11, [%rd8];
	ld.global.nc.u32 	%r3, [%rd8+4];
	setp.ge.s32 	%p2, %r11, %r3;
	@%p2 bra 	$L__BB14_6;
	cvta.to.global.u64 	%rd1, %rd3;
	bra.uni 	$L__BB14_4;
$L__BB14_3:
	add.s32 	%r11, %r11, 1;
	setp.ge.s32 	%p4, %r11, %r3;
	@%p4 bra 	$L__BB14_6;
$L__BB14_4:
	mul.wide.s32 	%rd9, %r11, 4;
	add.s64 	%rd10, %rd1, %rd9;
	ld.global.nc.u32 	%r10, [%rd10];
	setp.ne.s32 	%p3, %r10, %r1;
	@%p3 bra 	$L__BB14_3;
	cvta.to.global.u64 	%rd11, %rd4;
	add.s64 	%rd13, %rd11, %rd9;
	ld.global.nc.f32 	%f6, [%rd13];
$L__BB14_6:
	cvta.to.global.u64 	%rd14, %rd5;
	add.s64 	%rd16, %rd14, %rd7;
	st.global.f32 	[%rd16], %f6;
$L__BB14_7:
	ret;

}


// ===== COMPILED SASS (sm_100) =====

	.target	sm_100

	.elftype	@"ET_EXEC"


//--------------------- .note.nv.tkinfo           --------------------------
	.section	.note.nv.tkinfo,"",@"SHT_NOTE"
	.sectionflags	@"SHF_NOTE_NV_TKINFO"
	.tkinfo
        /*0018*/ 	.word	0x00000002
        /*0030*/ 	.string	""
        /*0030*/ 	.string	"ptxas"
        /*0030*/ 	.string	"Cuda compilation tools, release 13.0, V13.0.88"
        /*0030*/ 	.string	"Build cuda_13.0.r13.0/compiler.36424714_0"
        /*0030*/ 	.string	"-arch sm_100 -m 64 "



//--------------------- .note.nv.cuinfo           --------------------------
	.section	.note.nv.cuinfo,"",@"SHT_NOTE"
	.sectionflags	@"SHF_NOTE_NV_CUINFO"
        /*0018*/ 	.short	0x0002
        /*001a*/ 	.short	0x0064
        /*001c*/ 	.short	0x0082
	.zero		2


//--------------------- .nv.info                  --------------------------
	.section	.nv.info,"",@"SHT_CUDA_INFO"
	.align	4


	//----- nvinfo : EIATTR_REGCOUNT
	.align		4
        /*0000*/ 	.byte	0x04, 0x2f
        /*0002*/ 	.short	(.L_2 - .L_1)
	.align		4
.L_1:
        /*0004*/ 	.word	index@(_Z11noop_kernelPfPKfi)
        /*0008*/ 	.word	0x0000000a


	//----- nvinfo : EIATTR_FRAME_SIZE
	.align		4
.L_2:
        /*000c*/ 	.byte	0x04, 0x11
        /*000e*/ 	.short	(.L_4 - .L_3)
	.align		4
.L_3:
        /*0010*/ 	.word	index@(_Z11noop_kernelPfPKfi)
        /*0014*/ 	.word	0x00000000


	//----- nvinfo : EIATTR_REGCOUNT
	.align		4
.L_4:
        /*0018*/ 	.byte	0x04, 0x2f
        /*001a*/ 	.short	(.L_6 - .L_5)
	.align		4
.L_5:
        /*001c*/ 	.word	index@(_Z17fast_score_kernelPKhS0_iiiifPf)
        /*0020*/ 	.word	0x00000020


	//----- nvinfo : EIATTR_FRAME_SIZE
	.align		4
.L_6:
        /*0024*/ 	.byte	0x04, 0x11
        /*0026*/ 	.short	(.L_8 - .L_7)
	.align		4
.L_7:
        /*0028*/ 	.word	index@(_Z17fast_score_kernelPKhS0_iiiifPf)
        /*002c*/ 	.word	0x00000000


	//----- nvinfo : EIATTR_REGCOUNT
	.align		4
.L_8:
        /*0030*/ 	.byte	0x04, 0x2f
        /*0032*/ 	.short	(.L_10 - .L_9)
	.align		4
.L_9:
        /*0034*/ 	.word	index@(_Z13nms3x3_kernelPKfiifP5uint2iPi)
        /*0038*/ 	.word	0x0000001c


	//----- nvinfo : EIATTR_FRAME_SIZE
	.align		4
.L_10:
        /*003c*/ 	.byte	0x04, 0x11
        /*003e*/ 	.short	(.L_12 - .L_11)
	.align		4
.L_11:
        /*0040*/ 	.word	index@(_Z13nms3x3_kernelPKfiifP5uint2iPi)
        /*0044*/ 	.word	0x00000000


	//----- nvinfo : EIATTR_REGCOUNT
	.align		4
.L_12:
        /*0048*/ 	.byte	0x04, 0x2f
        /*004a*/ 	.short	(.L_14 - .L_13)
	.align		4
.L_13:
        /*004c*/ 	.word	index@(_Z12brief_kernelPKhiiPK5uint2iPj)
        /*0050*/ 	.word	0x00000028


	//----- nvinfo : EIATTR_FRAME_SIZE
	.align		4
.L_14:
        /*0054*/ 	.byte	0x04, 0x11
        /*0056*/ 	.short	(.L_16 - .L_15)
	.align		4
.L_15:
        /*0058*/ 	.word	index@(_Z12brief_kernelPKhiiPK5uint2iPj)
        /*005c*/ 	.word	0x00000000


	//----- nvinfo : EIATTR_REGCOUNT
	.align		4
.L_16:
        /*0060*/ 	.byte	0x04, 0x2f
        /*0062*/ 	.short	(.L_18 - .L_17)
	.align		4
.L_17:
        /*0064*/ 	.word	index@(_Z18match_brief_kernelPKjPK5uint2iS0_S3_iiPiS4_)
        /*0068*/ 	.word	0x00000020


	//----- nvinfo : EIATTR_FRAME_SIZE
	.align		4
.L_18:
        /*006c*/ 	.byte	0x04, 0x11
        /*006e*/ 	.short	(.L_20 - .L_19)
	.align		4
.L_19:
        /*0070*/ 	.word	index@(_Z18match_brief_kernelPKjPK5uint2iS0_S3_iiPiS4_)
        /*0074*/ 	.word	0x00000000


	//----- nvinfo : EIATTR_REGCOUNT
	.align		4
.L_20:
        /*0078*/ 	.byte	0x04, 0x2f
        /*007a*/ 	.short	(.L_22 - .L_21)
	.align		4
.L_21:
        /*007c*/ 	.word	index@(_Z22epipolar_inlier_kernelPKfPK6float2S3_ifPh)
        /*0080*/ 	.word	0x00000013


	//----- nvinfo : EIATTR_FRAME_SIZE
	.align		4
.L_22:
        /*0084*/ 	.byte	0x04, 0x11
        /*0086*/ 	.short	(.L_24 - .L_23)
	.align		4
.L_23:
        /*0088*/ 	.word	index@(_Z22epipolar_inlier_kernelPKfPK6float2S3_ifPh)
        /*008c*/ 	.word	0x00000000


	//----- nvinfo : EIATTR_REGCOUNT
	.align		4
.L_24:
        /*0090*/ 	.byte	0x04, 0x2f
        /*0092*/ 	.short	(.L_26 - .L_25)
	.align		4
.L_25:
        /*0094*/ 	.word	index@(_Z15spmv_csr_kerneliPKiS0_PKfS2_Pf)
        /*0098*/ 	.word	0x00000020


	//----- nvinfo : EIATTR_FRAME_SIZE
	.align		4
.L_26:
        /*009c*/ 	.byte	0x04, 0x11
        /*009e*/ 	.short	(.L_28 - .L_27)
	.align		4
.L_27:
        /*00a0*/ 	.word	index@(_Z15spmv_csr_kerneliPKiS0_PKfS2_Pf)
        /*00a4*/ 	.word	0x00000000


	//----- nvinfo : EIATTR_REGCOUNT
	.align		4
.L_28:
        /*00a8*/ 	.byte	0x04, 0x2f
        /*00aa*/ 	.short	(.L_30 - .L_29)
	.align		4
.L_29:
        /*00ac*/ 	.word	index@(_Z8vec_axpyifPKfPf)
        /*00b0*/ 	.word	0x0000000a


	//----- nvinfo : EIATTR_FRAME_SIZE
	.align		4
.L_30:
        /*00b4*/ 	.byte	0x04, 0x11
        /*00b6*/ 	.short	(.L_32 - .L_31)
	.align		4
.L_31:
        /*00b8*/ 	.word	index@(_Z8vec_axpyifPKfPf)
        /*00bc*/ 	.word	0x00000000


	//----- nvinfo : EIATTR_REGCOUNT
	.align		4
.L_32:
        /*00c0*/ 	.byte	0x04, 0x2f
        /*00c2*/ 	.short	(.L_34 - .L_33)
	.align		4
.L_33:
        /*00c4*/ 	.word	index@(_Z9vec_scaleifPf)
        /*00c8*/ 	.word	0x00000008


	//----- nvinfo : EIATTR_FRAME_SIZE
	.align		4
.L_34:
        /*00cc*/ 	.byte	0x04, 0x11
        /*00ce*/ 	.short	(.L_36 - .L_35)
	.align		4
.L_35:
        /*00d0*/ 	.word	index@(_Z9vec_scaleifPf)
        /*00d4*/ 	.word	0x00000000


	//----- nvinfo : EIATTR_REGCOUNT
	.align		4
.L_36:
        /*00d8*/ 	.byte	0x04, 0x2f
        /*00da*/ 	.short	(.L_38 - .L_37)
	.align		4
.L_37:
        /*00dc*/ 	.word	index@(_Z8vec_copyiPKfPf)
        /*00e0*/ 	.word	0x0000000a


	//----- nvinfo : EIATTR_FRAME_SIZE
	.align		4
.L_38:
        /*00e4*/ 	.byte	0x04, 0x11
        /*00e6*/ 	.short	(.L_40 - .L_39)
	.align		4
.L_39:
        /*00e8*/ 	.word	index@(_Z8vec_copyiPKfPf)
        /*00ec*/ 	.word	0x00000000


	//----- nvinfo : EIATTR_REGCOUNT
	.align		4
.L_40:
        /*00f0*/ 	.byte	0x04, 0x2f
        /*00f2*/ 	.short	(.L_42 - .L_41)
	.align		4
.L_41:
        /*00f4*/ 	.word	index@(_Z17vec_pointwise_diviPKfS0_Pf)
        /*00f8*/ 	.word	0x00000010


	//----- nvinfo : EIATTR_FRAME_SIZE
	.align		4
.L_42:
        /*00fc*/ 	.byte	0x04, 0x11
        /*00fe*/ 	.short	(.L_44 - .L_43)
	.align		4
.L_43:
        /*0100*/ 	.word	index@($__internal_0_$__cuda_sm3x_div_rn_noftz_f32_slowpath)
        /*0104*/ 	.word	0x00000000


	//----- nvinfo : EIATTR_FRAME_SIZE
	.align		4
.L_44:
        /*0108*/ 	.byte	0x04, 0x11
        /*010a*/ 	.short	(.L_46 - .L_45)
	.align		4
.L_45:
        /*010c*/ 	.word	index@(_Z17vec_pointwise_diviPKfS0_Pf)
        /*0110*/ 	.word	0x00000000


	//----- nvinfo : EIATTR_REGCOUNT
	.align		4
.L_46:
        /*0114*/ 	.byte	0x04, 0x2f
        /*0116*/ 	.short	(.L_48 - .L_47)
	.align		4
.L_47:
        /*0118*/ 	.word	index@(_Z7vec_muliPKfS0_Pf)
        /*011c*/ 	.word	0x0000000c


	//----- nvinfo : EIATTR_FRAME_SIZE
	.align		4
.L_48:
        /*0120*/ 	.byte	0x04, 0x11
        /*0122*/ 	.short	(.L_50 - .L_49)
	.align		4
.L_49:
        /*0124*/ 	.word	index@(_Z7vec_muliPKfS0_Pf)
        /*0128*/ 	.word	0x00000000


	//----- nvinfo : EIATTR_REGCOUNT
	.align		4
.L_50:
        /*012c*/ 	.byte	0x04, 0x2f
        /*012e*/ 	.short	(.L_52 - .L_51)
	.align		4
.L_51:
        /*0130*/ 	.word	index@(_Z7vec_setifPf)
        /*0134*/ 	.word	0x0000000a


	//----- nvinfo : EIATTR_FRAME_SIZE
	.align		4
.L_52:
        /*0138*/ 	.byte	0x04, 0x11
        /*013a*/ 	.short	(.L_54 - .L_53)
	.align		4
.L_53:
        /*013c*/ 	.word	index@(_Z7vec_setifPf)
        /*0140*/ 	.word	0x00000000


	//----- nvinfo : EIATTR_REGCOUNT
	.align		4
.L_54:
        /*0144*/ 	.byte	0x04, 0x2f
        /*0146*/ 	.short	(.L_56 - .L_55)
	.align		4
.L_55:
        /*0148*/ 	.word	index@(_Z10dot_kerneliPKfS0_Pf)
        /*014c*/ 	.word	0x0000000c


	//----- nvinfo : EIATTR_FRAME_SIZE
	.align		4
.L_56:
        /*0150*/ 	.byte	0x04, 0x11
        /*0152*/ 	.short	(.L_58 - .L_57)
	.align		4
.L_57:
        /*0154*/ 	.word	index@(_Z10dot_kerneliPKfS0_Pf)
        /*0158*/ 	.word	0x00000000


	//----- nvinfo : EIATTR_REGCOUNT
	.align		4
.L_58:
        /*015c*/ 	.byte	0x04, 0x2f
        /*015e*/ 	.short	(.L_60 - .L_59)
	.align		4
.L_59:
        /*0160*/ 	.word	index@(_Z15csr_diag_kerneliPKiS0_PKfPf)
        /*0164*/ 	.word	0x0000000e


	//----- nvinfo : EIATTR_FRAME_SIZE
	.align		4
.L_60:
        /*0168*/ 	.byte	0x04, 0x11
        /*016a*/ 	.short	(.L_62 - .L_61)
	.align		4
.L_61:
        /*016c*/ 	.word	index@(_Z15csr_diag_kerneliPKiS0_PKfPf)
        /*0170*/ 	.word	0x00000000


	//----- nvinfo : EIATTR_MIN_STACK_SIZE
	.align		4
.L_62:
        /*0174*/ 	.byte	0x04, 0x12
        /*0176*/ 	.short	(.L_64 - .L_63)
	.align		4
.L_63:
        /*0178*/ 	.word	index@(_Z15csr_diag_kerneliPKiS0_PKfPf)
        /*017c*/ 	.word	0x00000000


	//----- nvinfo : EIATTR_MIN_STACK_SIZE
	.align		4
.L_64:
        /*0180*/ 	.byte	0x04, 0x12
        /*0182*/ 	.short	(.L_66 - .L_65)
	.align		4
.L_65:
        /*0184*/ 	.word	index@(_Z10dot_kerneliPKfS0_Pf)
        /*0188*/ 	.word	0x00000000


	//----- nvinfo : EIATTR_MIN_STACK_SIZE
	.align		4
.L_66:
        /*018c*/ 	.byte	0x04, 0x12
        /*018e*/ 	.short	(.L_68 - .L_67)
	.align		4
.L_67:
        /*0190*/ 	.word	index@(_Z7vec_setifPf)
        /*0194*/ 	.word	0x00000000


	//----- nvinfo : EIATTR_MIN_STACK_SIZE
	.align		4
.L_68:
        /*0198*/ 	.byte	0x04, 0x12
        /*019a*/ 	.short	(.L_70 - .L_69)
	.align		4
.L_69:
        /*019c*/ 	.word	index@(_Z7vec_muliPKfS0_Pf)
        /*01a0*/ 	.word	0x00000000


	//----- nvinfo : EIATTR_MIN_STACK_SIZE
	.align		4
.L_70:
        /*01a4*/ 	.byte	0x04, 0x12
        /*01a6*/ 	.short	(.L_72 - .L_71)
	.align		4
.L_71:
        /*01a8*/ 	.word	index@(_Z17vec_pointwise_diviPKfS0_Pf)
        /*01ac*/ 	.word	0x00000000


	//----- nvinfo : EIATTR_MIN_STACK_SIZE
	.align		4
.L_72:
        /*01b0*/ 	.byte	0x04, 0x12
        /*01b2*/ 	.short	(.L_74 - .L_73)
	.align		4
.L_73:
        /*01b4*/ 	.word	index@(_Z8vec_copyiPKfPf)
        /*01b8*/ 	.word	0x00000000


	//----- nvinfo : EIATTR_MIN_STACK_SIZE
	.align		4
.L_74:
        /*01bc*/ 	.byte	0x04, 0x12
        /*01be*/ 	.short	(.L_76 - .L_75)
	.align		4
.L_75:
        /*01c0*/ 	.word	index@(_Z9vec_scaleifPf)
        /*01c4*/ 	.word	0x00000000


	//----- nvinfo : EIATTR_MIN_STACK_SIZE
	.align		4
.L_76:
        /*01c8*/ 	.byte	0x04, 0x12
        /*01ca*/ 	.short	(.L_78 - .L_77)
	.align		4
.L_77:
        /*01cc*/ 	.word	index@(_Z8vec_axpyifPKfPf)
        /*01d0*/ 	.word	0x00000000


	//----- nvinfo : EIATTR_MIN_STACK_SIZE
	.align		4
.L_78:
        /*01d4*/ 	.byte	0x04, 0x12
        /*01d6*/ 	.short	(.L_80 - .L_79)
	.align		4
.L_79:
        /*01d8*/ 	.word	index@(_Z15spmv_csr_kerneliPKiS0_PKfS2_Pf)
        /*01dc*/ 	.word	0x00000000


	//----- nvinfo : EIATTR_MIN_STACK_SIZE
	.align		4
.L_80:
        /*01e0*/ 	.byte	0x04, 0x12
        /*01e2*/ 	.short	(.L_82 - .L_81)
	.align		4
.L_81:
        /*01e4*/ 	.word	index@(_Z22epipolar_inlier_kernelPKfPK6float2S3_ifPh)
        /*01e8*/ 	.word	0x00000000


	//----- nvinfo : EIATTR_MIN_STACK_SIZE
	.align		4
.L_82:
        /*01ec*/ 	.byte	0x04, 0x12
        /*01ee*/ 	.short	(.L_84 - .L_83)
	.align		4
.L_83:
        /*01f0*/ 	.word	index@(_Z18match_brief_kernelPKjPK5uint2iS0_S3_iiPiS4_)
        /*01f4*/ 	.word	0x00000000


	//----- nvinfo : EIATTR_MIN_STACK_SIZE
	.align		4
.L_84:
        /*01f8*/ 	.byte	0x04, 0x12
        /*01fa*/ 	.short	(.L_86 - .L_85)
	.align		4
.L_85:
        /*01fc*/ 	.word	index@(_Z12brief_kernelPKhiiPK5uint2iPj)
        /*0200*/ 	.word	0x00000000


	//----- nvinfo : EIATTR_MIN_STACK_SIZE
	.align		4
.L_86:
        /*0204*/ 	.byte	0x04, 0x12
        /*0206*/ 	.short	(.L_88 - .L_87)
	.align		4
.L_87:
        /*0208*/ 	.word	index@(_Z13nms3x3_kernelPKfiifP5uint2iPi)
        /*020c*/ 	.word	0x00000000


	//----- nvinfo : EIATTR_MIN_STACK_SIZE
	.align		4
.L_88:
        /*0210*/ 	.byte	0x04, 0x12
        /*0212*/ 	.short	(.L_90 - .L_89)
	.align		4
.L_89:
        /*0214*/ 	.word	index@(_Z17fast_score_kernelPKhS0_iiiifPf)
        /*0218*/ 	.word	0x00000000


	//----- nvinfo : EIATTR_MIN_STACK_SIZE
	.align		4
.L_90:
        /*021c*/ 	.byte	0x04, 0x12
        /*021e*/ 	.short	(.L_92 - .L_91)
	.align		4
.L_91:
        /*0220*/ 	.word	index@(_Z11noop_kernelPfPKfi)
        /*0224*/ 	.word	0x00000000
.L_92:


//--------------------- .nv.compat                --------------------------
	.section	.nv.compat,"",@"SHT_CUDA_COMPAT_INFO"
	.align	4
        /*0000*/ 	.byte	0x02, 0x09, 0x00, 0x00, 0x02, 0x02, 0x01, 0x00, 0x02, 0x05, 0x05, 0x00, 0x03, 0x07, 0x01, 0x01
        /*0010*/ 	.byte	0x02, 0x03, 0x00, 0x00, 0x02, 0x06, 0x01, 0x00, 0x04, 0x0b, 0x08, 0x00, 0x01, 0x00, 0x00, 0x00
        /*0020*/ 	.byte	0x00, 0x00, 0x00, 0x00


//--------------------- .nv.info._Z15csr_diag_kerneliPKiS0_PKfPf --------------------------
	.section	.nv.info._Z15csr_diag_kerneliPKiS0_PKfPf,"",@"SHT_CUDA_INFO"
	.sectionflags	@""
	.align	4


	//----- nvinfo : EIATTR_CUDA_API_VERSION
	.align		4
        /*0000*/ 	.byte	0x04, 0x37
        /*0002*/ 	.short	(.L_94 - .L_93)
.L_93:
        /*0004*/ 	.word	0x00000082


	//----- nvinfo : EIATTR_KPARAM_INFO
	.align		4
.L_94:
        /*0008*/ 	.byte	0x04, 0x17
        /*000a*/ 	.short	(.L_96 - .L_95)
.L_95:
        /*000c*/ 	.word	0x00000000
        /*0010*/ 	.short	0x0004
        /*0012*/ 	.short	0x0020
        /*0014*/ 	.byte	0x00, 0xf5, 0x21, 0x00


	//----- nvinfo : EIATTR_KPARAM_INFO
	.align		4
.L_96:
        /*0018*/ 	.byte	0x04, 0x17
        /*001a*/ 	.short	(.L_98 - .L_97)
.L_97:
        /*001c*/ 	.word	0x00000000
        /*0020*/ 	.short	0x0003
        /*0022*/ 	.short	0x0018
        /*0024*/ 	.byte	0x00, 0xf5, 0x21, 0x00


	//----- nvinfo : EIATTR_KPARAM_INFO
	.align		4
.L_98:
        /*0028*/ 	.byte	0x04, 0x17
        /*002a*/ 	.short	(.L_100 - .L_99)
.L_99:
        /*002c*/ 	.word	0x00000000
        /*0030*/ 	.short	0x0002
        /*0032*/ 	.short	0x0010
        /*0034*/ 	.byte	0x00, 0xf5, 0x21, 0x00


	//----- nvinfo : EIATTR_KPARAM_INFO
	.align		4
.L_100:
        /*0038*/ 	.byte	0x04, 0x17
        /*003a*/ 	.short	(.L_102 - .L_101)
.L_101:
        /*003c*/ 	.word	0x00000000
        /*0040*/ 	.short	0x0001
        /*0042*/ 	.short	0x0008
        /*0044*/ 	.byte	0x00, 0xf5, 0x21, 0x00


	//----- nvinfo : EIATTR_KPARAM_INFO
	.align		4
.L_102:
        /*0048*/ 	.byte	0x04, 0x17
        /*004a*/ 	.short	(.L_104 - .L_103)
.L_103:
        /*004c*/ 	.word	0x00000000
        /*0050*/ 	.short	0x0000
        /*0052*/ 	.short	0x0000
        /*0054*/ 	.byte	0x00, 0xf0, 0x11, 0x00


	//----- nvinfo : EIATTR_SPARSE_MMA_MASK
	.align		4
.L_104:
        /*0058*/ 	.byte	0x03, 0x50
        /*005a*/ 	.short	0x0000


	//----- nvinfo : EIATTR_MAXREG_COUNT
	.align		4
        /*005c*/ 	.byte	0x03, 0x1b
        /*005e*/ 	.short	0x00ff


	//----- nvinfo : EIATTR_MERCURY_ISA_VERSION
	.align		4
        /*0060*/ 	.byte	0x03, 0x5f
        /*0062*/ 	.short	0x0101


	//----- nvinfo : EIATTR_VRC_CTA_INIT_COUNT
	.align		4
        /*0064*/ 	.byte	0x02, 0x4a
	.zero		1
	.zero		1


	//----- nvinfo : EIATTR_EXIT_INSTR_OFFSETS
	.align		4
        /*0068*/ 	.byte	0x04, 0x1c
        /*006a*/ 	.short	(.L_106 - .L_105)


	//   ....[0]....
.L_105:
        /*006c*/ 	.word	0x00000070


	//   ....[1]....
        /*0070*/ 	.word	0x00000310


	//----- nvinfo : EIATTR_CRS_STACK_SIZE
	.align		4
.L_106:
        /*0074*/ 	.byte	0x04, 0x1e
        /*0076*/ 	.short	(.L_108 - .L_107)
.L_107:
        /*0078*/ 	.word	0x00000000


	//----- nvinfo : EIATTR_CBANK_PARAM_SIZE
	.align		4
.L_108:
        /*007c*/ 	.byte	0x03, 0x19
        /*007e*/ 	.short	0x0028


	//----- nvinfo : EIATTR_PARAM_CBANK
	.align		4
        /*0080*/ 	.byte	0x04, 0x0a
        /*0082*/ 	.short	(.L_110 - .L_109)
	.align		4
.L_109:
        /*0084*/ 	.word	index@(.nv.constant0._Z15csr_diag_kerneliPKiS0_PKfPf)
        /*0088*/ 	.short	0x0380
        /*008a*/ 	.short	0x0028


	//----- nvinfo : EIATTR_SW_WAR
	.align		4
.L_110:
        /*008c*/ 	.byte	0x04, 0x36
        /*008e*/ 	.short	(.L_112 - .L_111)
.L_111:
        /*0090*/ 	.word	0x00000008
.L_112:


//--------------------- .nv.info._Z10dot_kerneliPKfS0_Pf --------------------------
	.section	.nv.info._Z10dot_kerneliPKfS0_Pf,"",@"SHT_CUDA_INFO"
	.sectionflags	@""
	.align	4


	//----- nvinfo : EIATTR_CUDA_API_VERSION
	.align		4
        /*0000*/ 	.byte	0x04, 0x37
        /*0002*/ 	.short	(.L_114 - .L_113)
.L_113:
        /*0004*/ 	.word	0x00000082


	//----- nvinfo : EIATTR_KPARAM_INFO
	.align		4
.L_114:
        /*0008*/ 	.byte	0x04, 0x17
        /*000a*/ 	.short	(.L_116 - .L_115)
.L_115:
        /*000c*/ 	.word	0x00000000
        /*0010*/ 	.short	0x0003
        /*0012*/ 	.short	0x0018
        /*0014*/ 	.byte	0x00, 0xf5, 0x21, 0x00


	//----- nvinfo : EIATTR_KPARAM_INFO
	.align		4
.L_116:
        /*0018*/ 	.byte	0x04, 0x17
        /*001a*/ 	.short	(.L_118 - .L_117)
.L_117:
        /*001c*/ 	.word	0x00000000
        /*0020*/ 	.short	0x0002
        /*0022*/ 	.short	0x0010
        /*0024*/ 	.byte	0x00, 0xf5, 0x21, 0x00


	//----- nvinfo : EIATTR_KPARAM_INFO
	.align		4
.L_118:
        /*0028*/ 	.byte	0x04, 0x17
        /*002a*/ 	.short	(.L_120 - .L_119)
.L_119:
        /*002c*/ 	.word	0x00000000
        /*0030*/ 	.short	0x0001
        /*0032*/ 	.short	0x0008
        /*0034*/ 	.byte	0x00, 0xf5, 0x21, 0x00


	//----- nvinfo : EIATTR_KPARAM_INFO
	.align		4
.L_120:
        /*0038*/ 	.byte	0x04, 0x17
        /*003a*/ 	.short	(.L_122 - .L_121)
.L_121:
        /*003c*/ 	.word	0x00000000
        /*0040*/ 	.short	0x0000
        /*0042*/ 	.short	0x0000
        /*0044*/ 	.byte	0x00, 0xf0, 0x11, 0x00


	//----- nvinfo : EIATTR_SPARSE_MMA_MASK
	.align		4
.L_122:
        /*0048*/ 	.byte	0x03, 0x50
        /*004a*/ 	.short	0x0000


	//----- nvinfo : EIATTR_MAXREG_COUNT
	.align		4
        /*004c*/ 	.byte	0x03, 0x1b
        /*004e*/ 	.short	0x00ff


	//----- nvinfo : EIATTR_NUM_BARRIERS
	.align		4
        /*0050*/ 	.byte	0x02, 0x4c
        /*0052*/ 	.byte	0x01
	.zero		1


	//----- nvinfo : EIATTR_MERCURY_ISA_VERSION
	.align		4
        /*0054*/ 	.byte	0x03, 0x5f
        /*0056*/ 	.short	0x0101


	//----- nvinfo : EIATTR_VRC_CTA_INIT_COUNT
	.align		4
        /*0058*/ 	.byte	0x02, 0x4a
	.zero		1
	.zero		1


	//----- nvinfo : EIATTR_EXIT_INSTR_OFFSETS
	.align		4
        /*005c*/ 	.byte	0x04, 0x1c
        /*005e*/ 	.short	(.L_124 - .L_123)


	//   ....[0]....
.L_123:
        /*0060*/ 	.word	0x00000250


	//   ....[1]....
        /*0064*/ 	.word	0x000002d0


	//----- nvinfo : EIATTR_CBANK_PARAM_SIZE
	.align		4
.L_124:
        /*0068*/ 	.byte	0x03, 0x19
        /*006a*/ 	.short	0x0020


	//----- nvinfo : EIATTR_PARAM_CBANK
	.align		4
        /*006c*/ 	.byte	0x04, 0x0a
        /*006e*/ 	.short	(.L_126 - .L_125)
	.align		4
.L_125:
        /*0070*/ 	.word	index@(.nv.constant0._Z10dot_kerneliPKfS0_Pf)
        /*0074*/ 	.short	0x0380
        /*0076*/ 	.short	0x0020


	//----- nvinfo : EIATTR_SW_WAR
	.align		4
.L_126:
        /*0078*/ 	.byte	0x04, 0x36
        /*007a*/ 	.short	(.L_128 - .L_127)
.L_127:
        /*007c*/ 	.word	0x00000008
.L_128:


//--------------------- .nv.info._Z7vec_setifPf   --------------------------
	.section	.nv.info._Z7vec_setifPf,"",@"SHT_CUDA_INFO"
	.sectionflags	@""
	.align	4


	//----- nvinfo : EIATTR_CUDA_API_VERSION
	.align		4
        /*0000*/ 	.byte	0x04, 0x37
        /*0002*/ 	.short	(.L_130 - .L_129)
.L_129:
        /*0004*/ 	.word	0x00000082


	//----- nvinfo : EIATTR_KPARAM_INFO
	.align		4
.L_130:
        /*0008*/ 	.byte	0x04, 0x17
        /*000a*/ 	.short	(.L_132 - .L_131)
.L_131:
        /*000c*/ 	.word	0x00000000
        /*0010*/ 	.short	0x0002
        /*0012*/ 	.short	0x0008
        /*0014*/ 	.byte	0x00, 0xf5, 0x21, 0x00


	//----- nvinfo : EIATTR_KPARAM_INFO
	.align		4
.L_132:
        /*0018*/ 	.byte	0x04, 0x17
        /*001a*/ 	.short	(.L_134 - .L_133)
.L_133:
        /*001c*/ 	.word	0x00000000
        /*0020*/ 	.short	0x0001
        /*0022*/ 	.short	0x0004
        /*0024*/ 	.byte	0x00, 0xf0, 0x11, 0x00


	//----- nvinfo : EIATTR_KPARAM_INFO
	.align		4
.L_134:
        /*0028*/ 	.byte	0x04, 0x17
        /*002a*/ 	.short	(.L_136 - .L_135)
.L_135:
        /*002c*/ 	.word	0x00000000
        /*0030*/ 	.short	0x0000
        /*0032*/ 	.short	0x0000
        /*0034*/ 	.byte	0x00, 0xf0, 0x11, 0x00


	//----- nvinfo : EIATTR_SPARSE_MMA_MASK
	.align		4
.L_136:
        /*0038*/ 	.byte	0x03, 0x50
        /*003a*/ 	.short	0x0000


	//----- nvinfo : EIATTR_MAXREG_COUNT
	.align		4
        /*003c*/ 	.byte	0x03, 0x1b
        /*003e*/ 	.short	0x00ff


	//----- nvinfo : EIATTR_MERCURY_ISA_VERSION
	.align		4
        /*0040*/ 	.byte	0x03, 0x5f
        /*0042*/ 	.short	0x0101


	//----- nvinfo : EIATTR_VRC_CTA_INIT_COUNT
	.align		4
        /*0044*/ 	.byte	0x02, 0x4a
	.zero		1
	.zero		1


	//----- nvinfo : EIATTR_EXIT_INSTR_OFFSETS
	.align		4
        /*0048*/ 	.byte	0x04, 0x1c
        /*004a*/ 	.short	(.L_138 - .L_137)


	//   ....[0]....
.L_137:
        /*004c*/ 	.word	0x00000070


	//   ....[1]....
        /*0050*/ 	.word	0x000000d0


	//----- nvinfo : EIATTR_CBANK_PARAM_SIZE
	.align		4
.L_138:
        /*0054*/ 	.byte	0x03, 0x19
        /*0056*/ 	.short	0x0010


	//----- nvinfo : EIATTR_PARAM_CBANK
	.align		4
        /*0058*/ 	.byte	0x04, 0x0a
        /*005a*/ 	.short	(.L_140 - .L_139)
	.align		4
.L_139:
        /*005c*/ 	.word	index@(.nv.constant0._Z7vec_setifPf)
        /*0060*/ 	.short	0x0380
        /*0062*/ 	.short	0x0010


	//----- nvinfo : EIATTR_SW_WAR
	.align		4
.L_140:
        /*0064*/ 	.byte	0x04, 0x36
        /*0066*/ 	.short	(.L_142 - .L_141)
.L_141:
        /*0068*/ 	.word	0x00000008
.L_142:


//--------------------- .nv.info._Z7vec_muliPKfS0_Pf --------------------------
	.section	.nv.info._Z7vec_muliPKfS0_Pf,"",@"SHT_CUDA_INFO"
	.sectionflags	@""
	.align	4


	//----- nvinfo : EIATTR_CUDA_API_VERSION
	.align		4
        /*0000*/ 	.byte	0x04, 0x37
        /*0002*/ 	.short	(.L_144 - .L_143)
.L_143:
        /*0004*/ 	.word	0x00000082


	//----- nvinfo : EIATTR_KPARAM_INFO
	.align		4
.L_144:
        /*0008*/ 	.byte	0x04, 0x17
        /*000a*/ 	.short	(.L_146 - .L_145)
.L_145:
        /*000c*/ 	.word	0x00000000
        /*0010*/ 	.short	0x0003
        /*0012*/ 	.short	0x0018
        /*0014*/ 	.byte	0x00, 0xf5, 0x21, 0x00


	//----- nvinfo : EIATTR_KPARAM_INFO
	.align		4
.L_146:
        /*0018*/ 	.byte	0x04, 0x17
        /*001a*/ 	.short	(.L_148 - .L_147)
.L_147:
        /*001c*/ 	.word	0x00000000
        /*0020*/ 	.short	0x0002
        /*0022*/ 	.short	0x0010
        /*0024*/ 	.byte	0x00, 0xf5, 0x21, 0x00


	//----- nvinfo : EIATTR_KPARAM_INFO
	.align		4
.L_148:
        /*0028*/ 	.byte	0x04, 0x17
        /*002a*/ 	.short	(.L_150 - .L_149)
.L_149:
        /*002c*/ 	.word	0x00000000
        /*0030*/ 	.short	0x0001
        /*0032*/ 	.short	0x0008
        /*0034*/ 	.byte	0x00, 0xf5, 0x21, 0x00


	//----- nvinfo : EIATTR_KPARAM_INFO
	.align		4
.L_150:
        /*0038*/ 	.byte	0x04, 0x17
        /*003a*/ 	.short	(.L_152 - .L_151)
.L_151:
        /*003c*/ 	.word	0x00000000
        /*0040*/ 	.short	0x0000
        /*0042*/ 	.short	0x0000
        /*0044*/ 	.byte	0x00, 0xf0, 0x11, 0x00


	//----- nvinfo : EIATTR_SPARSE_MMA_MASK
	.align		4
.L_152:
        /*0048*/ 	.byte	0x03, 0x50
        /*004a*/ 	.short	0x0000


	//----- nvinfo : EIATTR_MAXREG_COUNT
	.align		4
        /*004c*/ 	.byte	0x03, 0x1b
        /*004e*/ 	.short	0x00ff


	//----- nvinfo : EIATTR_MERCURY_ISA_VERSION
	.align		4
        /*0050*/ 	.byte	0x03, 0x5f
        /*0052*/ 	.short	0x0101


	//----- nvinfo : EIATTR_VRC_CTA_INIT_COUNT
	.align		4
        /*0054*/ 	.byte	0x02, 0x4a
	.zero		1
	.zero		1


	//----- nvinfo : EIATTR_EXIT_INSTR_OFFSETS
	.align		4
        /*0058*/ 	.byte	0x04, 0x1c
        /*005a*/ 	.short	(.L_154 - .L_153)


	//   ....[0]....
.L_153:
        /*005c*/ 	.word	0x00000070


	//   ....[1]....
        /*0060*/ 	.word	0x00000130


	//----- nvinfo : EIATTR_CBANK_PARAM_SIZE
	.align		4
.L_154:
        /*0064*/ 	.byte	0x03, 0x19
        /*0066*/ 	.short	0x0020


	//----- nvinfo : EIATTR_PARAM_CBANK
	.align		4
        /*0068*/ 	.byte	0x04, 0x0a
        /*006a*/ 	.short	(.L_156 - .L_155)
	.align		4
.L_155:
        /*006c*/ 	.word	index@(.nv.constant0._Z7vec_muliPKfS0_Pf)
        /*0070*/ 	.short	0x0380
        /*0072*/ 	.short	0x0020


	//----- nvinfo : EIATTR_SW_WAR
	.align		4
.L_156:
        /*0074*/ 	.byte	0x04, 0x36
        /*0076*/ 	.short	(.L_158 - .L_157)
.L_157:
        /*0078*/ 	.word	0x00000008
.L_158:


//--------------------- .nv.info._Z17vec_pointwise_diviPKfS0_Pf --------------------------
	.section	.nv.info._Z17vec_pointwise_diviPKfS0_Pf,"",@"SHT_CUDA_INFO"
	.sectionflags	@""
	.align	4


	//----- nvinfo : EIATTR_CUDA_API_VERSION
	.align		4
        /*0000*/ 	.byte	0x04, 0x37
        /*0002*/ 	.short	(.L_160 - .L_159)
.L_159:
        /*0004*/ 	.word	0x00000082


	//----- nvinfo : EIATTR_KPARAM_INFO
	.align		4
.L_160:
        /*0008*/ 	.byte	0x04, 0x17
        /*000a*/ 	.short	(.L_162 - .L_161)
.L_161:
        /*000c*/ 	.word	0x00000000
        /*0010*/ 	.short	0x0003
        /*0012*/ 	.short	0x0018
        /*0014*/ 	.byte	0x00, 0xf5, 0x21, 0x00


	//----- nvinfo : EIATTR_KPARAM_INFO
	.align		4
.L_162:
        /*0018*/ 	.byte	0x04, 0x17
        /*001a*/ 	.short	(.L_164 - .L_163)
.L_163:
        /*001c*/ 	.word	0x00000000
        /*0020*/ 	.short	0x0002
        /*0022*/ 	.short	0x0010
        /*0024*/ 	.byte	0x00, 0xf5, 0x21, 0x00


	//----- nvinfo : EIATTR_KPARAM_INFO
	.align		4
.L_164:
        /*0028*/ 	.byte	0x04, 0x17
        /*002a*/ 	.short	(.L_166 - .L_165)
.L_165:
        /*002c*/ 	.word	0x00000000
        /*0030*/ 	.short	0x0001
        /*0032*/ 	.short	0x0008
        /*0034*/ 	.byte	0x00, 0xf5, 0x21, 0x00


	//----- nvinfo : EIATTR_KPARAM_INFO
	.align		4
.L_166:
        /*0038*/ 	.byte	0x04, 0x17
        /*003a*/ 	.short	(.L_168 - .L_167)
.L_167:
        /*003c*/ 	.word	0x00000000
        /*0040*/ 	.short	0x0000
        /*0042*/ 	.short	0x0000
        /*0044*/ 	.byte	0x00, 0xf0, 0x11, 0x00


	//----- nvinfo : EIATTR_SPARSE_MMA_MASK
	.align		4
.L_168:
        /*0048*/ 	.byte	0x03, 0x50
        /*004a*/ 	.short	0x0000


	//----- nvinfo : EIATTR_MAXREG_COUNT
	.align		4
        /*004c*/ 	.byte	0x03, 0x1b
        /*004e*/ 	.short	0x00ff


	//----- nvinfo : EIATTR_MERCURY_ISA_VERSION
	.align		4
        /*0050*/ 	.byte	0x03, 0x5f
        /*0052*/ 	.short	0x0101


	//----- nvinfo : EIATTR_VRC_CTA_INIT_COUNT
	.align		4
        /*0054*/ 	.byte	0x02, 0x4a
	.zero		1
	.zero		1


	//----- nvinfo : EIATTR_EXIT_INSTR_OFFSETS
	.align		4
        /*0058*/ 	.byte	0x04, 0x1c
        /*005a*/ 	.short	(.L_170 - .L_169)


	//   ....[0]....
.L_169:
        /*005c*/ 	.word	0x00000070


	//   ....[1]....
        /*0060*/ 	.word	0x00000200


	//----- nvinfo : EIATTR_CRS_STACK_SIZE
	.align		4
.L_170:
        /*0064*/ 	.byte	0x04, 0x1e
        /*0066*/ 	.short	(.L_172 - .L_171)
.L_171:
        /*0068*/ 	.word	0x00000000


	//----- nvinfo : EIATTR_CBANK_PARAM_SIZE
	.align		4
.L_172:
        /*006c*/ 	.byte	0x03, 0x19
        /*006e*/ 	.short	0x0020


	//----- nvinfo : EIATTR_PARAM_CBANK
	.align		4
        /*0070*/ 	.byte	0x04, 0x0a
        /*0072*/ 	.short	(.L_174 - .L_173)
	.align		4
.L_173:
        /*0074*/ 	.word	index@(.nv.constant0._Z17vec_pointwise_diviPKfS0_Pf)
        /*0078*/ 	.short	0x0380
        /*007a*/ 	.short	0x0020


	//----- nvinfo : EIATTR_SW_WAR
	.align		4
.L_174:
        /*007c*/ 	.byte	0x04, 0x36
        /*007e*/ 	.short	(.L_176 - .L_175)
.L_175:
        /*0080*/ 	.word	0x00000008
.L_176:


//--------------------- .nv.info._Z8vec_copyiPKfPf --------------------------
	.section	.nv.info._Z8vec_copyiPKfPf,"",@"SHT_CUDA_INFO"
	.sectionflags	@""
	.align	4


	//----- nvinfo : EIATTR_CUDA_API_VERSION
	.align		4
        /*0000*/ 	.byte	0x04, 0x37
        /*0002*/ 	.short	(.L_178 - .L_177)
.L_177:
        /*0004*/ 	.word	0x00000082


	//----- nvinfo : EIATTR_KPARAM_INFO
	.align		4
.L_178:
        /*0008*/ 	.byte	0x04, 0x17
        /*000a*/ 	.short	(.L_180 - .L_179)
.L_179:
        /*000c*/ 	.word	0x00000000
        /*0010*/ 	.short	0x0002
        /*0012*/ 	.short	0x0010
        /*0014*/ 	.byte	0x00, 0xf5, 0x21, 0x00


	//----- nvinfo : EIATTR_KPARAM_INFO
	.align		4
.L_180:
        /*0018*/ 	.byte	0x04, 0x17
        /*001a*/ 	.short	(.L_182 - .L_181)
.L_181:
        /*001c*/ 	.word	0x00000000
        /*0020*/ 	.short	0x0001
        /*0022*/ 	.short	0x0008
        /*0024*/ 	.byte	0x00, 0xf5, 0x21, 0x00


	//----- nvinfo : EIATTR_KPARAM_INFO
	.align		4
.L_182:
        /*0028*/ 	.byte	0x04, 0x17
        /*002a*/ 	.short	(.L_184 - .L_183)
.L_183:
        /*002c*/ 	.word	0x00000000
        /*0030*/ 	.short	0x0000
        /*0032*/ 	.short	0x0000
        /*0034*/ 	.byte	0x00, 0xf0, 0x11, 0x00


	//----- nvinfo : EIATTR_SPARSE_MMA_MASK
	.align		4
.L_184:
        /*0038*/ 	.byte	0x03, 0x50
        /*003a*/ 	.short	0x0000


	//----- nvinfo : EIATTR_MAXREG_COUNT
	.align		4
        /*003c*/ 	.byte	0x03, 0x1b
        /*003e*/ 	.short	0x00ff


	//----- nvinfo : EIATTR_MERCURY_ISA_VERSION
	.align		4
        /*0040*/ 	.byte	0x03, 0x5f
        /*0042*/ 	.short	0x0101


	//----- nvinfo : EIATTR_VRC_CTA_INIT_COUNT
	.align		4
        /*0044*/ 	.byte	0x02, 0x4a
	.zero		1
	.zero		1


	//----- nvinfo : EIATTR_EXIT_INSTR_OFFSETS
	.align		4
        /*0048*/ 	.byte	0x04, 0x1c
        /*004a*/ 	.short	(.L_186 - .L_185)


	//   ....[0]....
.L_185:
        /*004c*/ 	.word	0x00000070


	//   ....[1]....
        /*0050*/ 	.word	0x000000f0


	//----- nvinfo : EIATTR_CBANK_PARAM_SIZE
	.align		4
.L_186:
        /*0054*/ 	.byte	0x03, 0x19
        /*0056*/ 	.short	0x0018


	//----- nvinfo : EIATTR_PARAM_CBANK
	.align		4
        /*0058*/ 	.byte	0x04, 0x0a
        /*005a*/ 	.short	(.L_188 - .L_187)
	.align		4
.L_187:
        /*005c*/ 	.word	index@(.nv.constant0._Z8vec_copyiPKfPf)
        /*0060*/ 	.short	0x0380
        /*0062*/ 	.short	0x0018


	//----- nvinfo : EIATTR_SW_WAR
	.align		4
.L_188:
        /*0064*/ 	.byte	0x04, 0x36
        /*0066*/ 	.short	(.L_190 - .L_189)
.L_189:
        /*0068*/ 	.word	0x00000008
.L_190:


//--------------------- .nv.info._Z9vec_scaleifPf --------------------------
	.section	.nv.info._Z9vec_scaleifPf,"",@"SHT_CUDA_INFO"
	.sectionflags	@""
	.align	4


	//----- nvinfo : EIATTR_CUDA_API_VERSION
	.align		4
        /*0000*/ 	.byte	0x04, 0x37
        /*0002*/ 	.short	(.L_192 - .L_191)
.L_191:
        /*0004*/ 	.word	0x00000082


	//----- nvinfo : EIATTR_KPARAM_INFO
	.align		4
.L_192:
        /*0008*/ 	.byte	0x04, 0x17
        /*000a*/ 	.short	(.L_194 - .L_193)
.L_193:
        /*000c*/ 	.word	0x00000000
        /*0010*/ 	.short	0x0002
        /*0012*/ 	.short	0x0008
        /*0014*/ 	.byte	0x00, 0xf5, 0x21, 0x00


	//----- nvinfo : EIATTR_KPARAM_INFO
	.align		4
.L_194:
        /*0018*/ 	.byte	0x04, 0x17
        /*001a*/ 	.short	(.L_196 - .L_195)
.L_195:
        /*001c*/ 	.word	0x00000000
        /*0020*/ 	.short	0x0001
        /*0022*/ 	.short	0x0004
        /*0024*/ 	.byte	0x00, 0xf0, 0x11, 0x00


	//----- nvinfo : EIATTR_KPARAM_INFO
	.align		4
.L_196:
        /*0028*/ 	.byte	0x04, 0x17
        /*002a*/ 	.short	(.L_198 - .L_197)
.L_197:
        /*002c*/ 	.word	0x00000000
        /*0030*/ 	.short	0x0000
        /*0032*/ 	.short	0x0000
        /*0034*/ 	.byte	0x00, 0xf0, 0x11, 0x00


	//----- nvinfo : EIATTR_SPARSE_MMA_MASK
	.align		4
.L_198:
        /*0038*/ 	.byte	0x03, 0x50
        /*003a*/ 	.short	0x0000


	//----- nvinfo : EIATTR_MAXREG_COUNT
	.align		4
        /*003c*/ 	.byte	0x03, 0x1b
        /*003e*/ 	.short	0x00ff


	//----- nvinfo : EIATTR_MERCURY_ISA_VERSION
	.align		4
        /*0040*/ 	.byte	0x03, 0x5f
        /*0042*/ 	.short	0x0101


	//----- nvinfo : EIATTR_VRC_CTA_INIT_COUNT
	.align		4
        /*0044*/ 	.byte	0x02, 0x4a
	.zero		1
	.zero		1


	//----- nvinfo : EIATTR_EXIT_INSTR_OFFSETS
	.align		4
        /*0048*/ 	.byte	0x04, 0x1c
        /*004a*/ 	.short	(.L_200 - .L_199)


	//   ....[0]....
.L_199:
        /*004c*/ 	.word	0x00000070


	//   ....[1]....
        /*0050*/ 	.word	0x000000f0


	//----- nvinfo : EIATTR_CBANK_PARAM_SIZE
	.align		4
.L_200:
        /*0054*/ 	.byte	0x03, 0x19
        /*0056*/ 	.short	0x0010


	//----- nvinfo : EIATTR_PARAM_CBANK
	.align		4
        /*0058*/ 	.byte	0x04, 0x0a
        /*005a*/ 	.short	(.L_202 - .L_201)
	.align		4
.L_201:
        /*005c*/ 	.word	index@(.nv.constant0._Z9vec_scaleifPf)
        /*0060*/ 	.short	0x0380
        /*0062*/ 	.short	0x0010


	//----- nvinfo : EIATTR_SW_WAR
	.align		4
.L_202:
        /*0064*/ 	.byte	0x04, 0x36
        /*0066*/ 	.short	(.L_204 - .L_203)
.L_203:
        /*0068*/ 	.word	0x00000008
.L_204:


//--------------------- .nv.info._Z8vec_axpyifPKfPf --------------------------
	.section	.nv.info._Z8vec_axpyifPKfPf,"",@"SHT_CUDA_INFO"
	.sectionflags	@""
	.align	4


	//----- nvinfo : EIATTR_CUDA_API_VERSION
	.align		4
        /*0000*/ 	.byte	0x04, 0x37
        /*0002*/ 	.short	(.L_206 - .L_205)
.L_205:
        /*0004*/ 	.word	0x00000082


	//----- nvinfo : EIATTR_KPARAM_INFO
	.align		4
.L_206:
        /*0008*/ 	.byte	0x04, 0x17
        /*000a*/ 	.short	(.L_208 - .L_207)
.L_207:
        /*000c*/ 	.word	0x00000000
        /*0010*/ 	.short	0x0003
        /*0012*/ 	.short	0x0010
        /*0014*/ 	.byte	0x00, 0xf5, 0x21, 0x00


	//----- nvinfo : EIATTR_KPARAM_INFO
	.align		4
.L_208:
        /*0018*/ 	.byte	0x04, 0x17
        /*001a*/ 	.short	(.L_210 - .L_209)
.L_209:
        /*001c*/ 	.word	0x00000000
        /*0020*/ 	.short	0x0002
        /*0022*/ 	.short	0x0008
        /*0024*/ 	.byte	0x00, 0xf5, 0x21, 0x00


	//----- nvinfo : EIATTR_KPARAM_INFO
	.align		4
.L_210:
        /*0028*/ 	.byte	0x04, 0x17
        /*002a*/ 	.short	(.L_212 - .L_211)
.L_211:
        /*002c*/ 	.word	0x00000000
        /*0030*/ 	.short	0x0001
        /*0032*/ 	.short	0x0004
        /*0034*/ 	.byte	0x00, 0xf0, 0x11, 0x00


	//----- nvinfo : EIATTR_KPARAM_INFO
	.align		4
.L_212:
        /*0038*/ 	.byte	0x04, 0x17
        /*003a*/ 	.short	(.L_214 - .L_213)
.L_213:
        /*003c*/ 	.word	0x00000000
        /*0040*/ 	.short	0x0000
        /*0042*/ 	.short	0x0000
        /*0044*/ 	.byte	0x00, 0xf0, 0x11, 0x00


	//----- nvinfo : EIATTR_SPARSE_MMA_MASK
	.align		4
.L_214:
        /*0048*/ 	.byte	0x03, 0x50
        /*004a*/ 	.short	0x0000


	//----- nvinfo : EIATTR_MAXREG_COUNT
	.align		4
        /*004c*/ 	.byte	0x03, 0x1b
        /*004e*/ 	.short	0x00ff


	//----- nvinfo : EIATTR_MERCURY_ISA_VERSION
	.align		4
        /*0050*/ 	.byte	0x03, 0x5f
        /*0052*/ 	.short	0x0101


	//----- nvinfo : EIATTR_VRC_CTA_INIT_COUNT
	.align		4
        /*0054*/ 	.byte	0x02, 0x4a
	.zero		1
	.zero		1


	//----- nvinfo : EIATTR_EXIT_INSTR_OFFSETS
	.align		4
        /*0058*/ 	.byte	0x04, 0x1c
        /*005a*/ 	.short	(.L_216 - .L_215)


	//   ....[0]....
.L_215:
        /*005c*/ 	.word	0x00000070


	//   ....[1]....
        /*0060*/ 	.word	0x00000120


	//----- nvinfo : EIATTR_CBANK_PARAM_SIZE
	.align		4
.L_216:
        /*0064*/ 	.byte	0x03, 0x19
        /*0066*/ 	.short	0x0018


	//----- nvinfo : EIATTR_PARAM_CBANK
	.align		4
        /*0068*/ 	.byte	0x04, 0x0a
        /*006a*/ 	.short	(.L_218 - .L_217)
	.align		4
.L_217:
        /*006c*/ 	.word	index@(.nv.constant0._Z8vec_axpyifPKfPf)
        /*0070*/ 	.short	0x0380
        /*0072*/ 	.short	0x0018


	//----- nvinfo : EIATTR_SW_WAR
	.align		4
.L_218:
        /*0074*/ 	.byte	0x04, 0x36
        /*0076*/ 	.short	(.L_220 - .L_219)
.L_219:
        /*0078*/ 	.word	0x00000008
.L_220:


//--------------------- .nv.info._Z15spmv_csr_kerneliPKiS0_PKfS2_Pf --------------------------
	.section	.nv.info._Z15spmv_csr_kerneliPKiS0_PKfS2_Pf,"",@"SHT_CUDA_INFO"
	.sectionflags	@""
	.align	4


	//----- nvinfo : EIATTR_CUDA_API_VERSION
	.align		4
        /*0000*/ 	.byte	0x04, 0x37
        /*0002*/ 	.short	(.L_222 - .L_221)
.L_221:
        /*0004*/ 	.word	0x00000082


	//----- nvinfo : EIATTR_KPARAM_INFO
	.align		4
.L_222:
        /*0008*/ 	.byte	0x04, 0x17
        /*000a*/ 	.short	(.L_224 - .L_223)
.L_223:
        /*000c*/ 	.word	0x00000000
        /*0010*/ 	.short	0x0005
        /*0012*/ 	.short	0x0028
        /*0014*/ 	.byte	0x00, 0xf5, 0x21, 0x00


	//----- nvinfo : EIATTR_KPARAM_INFO
	.align		4
.L_224:
        /*0018*/ 	.byte	0x04, 0x17
        /*001a*/ 	.short	(.L_226 - .L_225)
.L_225:
        /*001c*/ 	.word	0x00000000
        /*0020*/ 	.short	0x0004
        /*0022*/ 	.short	0x0020
        /*0024*/ 	.byte	0x00, 0xf5, 0x21, 0x00


	//----- nvinfo : EIATTR_KPARAM_INFO
	.align		4
.L_226:
        /*0028*/ 	.byte	0x04, 0x17
        /*002a*/ 	.short	(.L_228 - .L_227)
.L_227:
        /*002c*/ 	.word	0x00000000
        /*0030*/ 	.short	0x0003
        /*0032*/ 	.short	0x0018
        /*0034*/ 	.byte	0x00, 0xf5, 0x21, 0x00


	//----- nvinfo : EIATTR_KPARAM_INFO
	.align		4
.L_228:
        /*0038*/ 	.byte	0x04, 0x17
        /*003a*/ 	.short	(.L_230 - .L_229)
.L_229:
        /*003c*/ 	.word	0x00000000
        /*0040*/ 	.short	0x0002
        /*0042*/ 	.short	0x0010
        /*0044*/ 	.byte	0x00, 0xf5, 0x21, 0x00


	//----- nvinfo : EIATTR_KPARAM_INFO
	.align		4
.L_230:
        /*0048*/ 	.byte	0x04, 0x17
        /*004a*/ 	.short	(.L_232 - .L_231)
.L_231:
        /*004c*/ 	.word	0x00000000
        /*0050*/ 	.short	0x0001
        /*0052*/ 	.short	0x0008
        /*0054*/ 	.byte	0x00, 0xf5, 0x21, 0x00


	//----- nvinfo : EIATTR_KPARAM_INFO
	.align		4
.L_232:
        /*0058*/ 	.byte	0x04, 0x17
        /*005a*/ 	.short	(.L_234 - .L_233)
.L_233:
        /*005c*/ 	.word	0x00000000
        /*0060*/ 	.short	0x0000
        /*0062*/ 	.short	0x0000
        /*0064*/ 	.byte	0x00, 0xf0, 0x11, 0x00


	//----- nvinfo : EIATTR_SPARSE_MMA_MASK
	.align		4
.L_234:
        /*0068*/ 	.byte	0x03, 0x50
        /*006a*/ 	.short	0x0000


	//----- nvinfo : EIATTR_MAXREG_COUNT
	.align		4
        /*006c*/ 	.byte	0x03, 0x1b
        /*006e*/ 	.short	0x00ff


	//----- nvinfo : EIATTR_MERCURY_ISA_VERSION
	.align		4
        /*0070*/ 	.byte	0x03, 0x5f
        /*0072*/ 	.short	0x0101


	//----- nvinfo : EIATTR_VRC_CTA_INIT_COUNT
	.align		4
        /*0074*/ 	.byte	0x02, 0x4a
	.zero		1
	.zero		1


	//----- nvinfo : EIATTR_EXIT_INSTR_OFFSETS
	.align		4
        /*0078*/ 	.byte	0x04, 0x1c
        /*007a*/ 	.short	(.L_236 - .L_235)


	//   ....[0]....
.L_235:
        /*007c*/ 	.word	0x00000070


	//   ....[1]....
        /*0080*/ 	.word	0x00000e50


	//----- nvinfo : EIATTR_CRS_STACK_SIZE
	.align		4
.L_236:
        /*0084*/ 	.byte	0x04, 0x1e
        /*0086*/ 	.short	(.L_238 - .L_237)
.L_237:
        /*0088*/ 	.word	0x00000000


	//----- nvinfo : EIATTR_CBANK_PARAM_SIZE
	.align		4
.L_238:
        /*008c*/ 	.byte	0x03, 0x19
        /*008e*/ 	.short	0x0030


	//----- nvinfo : EIATTR_PARAM_CBANK
	.align		4
        /*0090*/ 	.byte	0x04, 0x0a
        /*0092*/ 	.short	(.L_240 - .L_239)
	.align		4
.L_239:
        /*0094*/ 	.word	index@(.nv.constant0._Z15spmv_csr_kerneliPKiS0_PKfS2_Pf)
        /*0098*/ 	.short	0x0380
        /*009a*/ 	.short	0x0030


	//----- nvinfo : EIATTR_SW_WAR
	.align		4
.L_240:
        /*009c*/ 	.byte	0x04, 0x36
        /*009e*/ 	.short	(.L_242 - .L_241)
.L_241:
        /*00a0*/ 	.word	0x00000008
.L_242:


//--------------------- .nv.info._Z22epipolar_inlier_kernelPKfPK6float2S3_ifPh --------------------------
	.section	.nv.info._Z22epipolar_inlier_kernelPKfPK6float2S3_ifPh,"",@"SHT_CUDA_INFO"
	.sectionflags	@""
	.align	4


	//----- nvinfo : EIATTR_CUDA_API_VERSION
	.align		4
        /*0000*/ 	.byte	0x04, 0x37
        /*0002*/ 	.short	(.L_244 - .L_243)
.L_243:
        /*0004*/ 	.word	0x00000082


	//----- nvinfo : EIATTR_KPARAM_INFO
	.align		4
.L_244:
        /*0008*/ 	.byte	0x04, 0x17
        /*000a*/ 	.short	(.L_246 - .L_245)
.L_245:
        /*000c*/ 	.word	0x00000000
        /*0010*/ 	.short	0x0005
        /*0012*/ 	.short	0x0020
        /*0014*/ 	.byte	0x00, 0xf5, 0x21, 0x00


	//----- nvinfo : EIATTR_KPARAM_INFO
	.align		4
.L_246:
        /*0018*/ 	.byte	0x04, 0x17
        /*001a*/ 	.short	(.L_248 - .L_247)
.L_247:
        /*001c*/ 	.word	0x00000000
        /*0020*/ 	.short	0x0004
        /*0022*/ 	.short	0x001c
        /*0024*/ 	.byte	0x00, 0xf0, 0x11, 0x00


	//----- nvinfo : EIATTR_KPARAM_INFO
	.align		4
.L_248:
        /*0028*/ 	.byte	0x04, 0x17
        /*002a*/ 	.short	(.L_250 - .L_249)
.L_249:
        /*002c*/ 	.word	0x00000000
        /*0030*/ 	.short	0x0003
        /*0032*/ 	.short	0x0018
        /*0034*/ 	.byte	0x00, 0xf0, 0x11, 0x00


	//----- nvinfo : EIATTR_KPARAM_INFO
	.align		4
.L_250:
        /*0038*/ 	.byte	0x04, 0x17
        /*003a*/ 	.short	(.L_252 - .L_251)
.L_251:
        /*003c*/ 	.word	0x00000000
        /*0040*/ 	.short	0x0002
        /*0042*/ 	.short	0x0010
        /*0044*/ 	.byte	0x00, 0xf5, 0x21, 0x00


	//----- nvinfo : EIATTR_KPARAM_INFO
	.align		4
.L_252:
        /*0048*/ 	.byte	0x04, 0x17
        /*004a*/ 	.short	(.L_254 - .L_253)
.L_253:
        /*004c*/ 	.word	0x00000000
        /*0050*/ 	.short	0x0001
        /*0052*/ 	.short	0x0008
        /*0054*/ 	.byte	0x00, 0xf5, 0x21, 0x00


	//----- nvinfo : EIATTR_KPARAM_INFO
	.align		4
.L_254:
        /*0058*/ 	.byte	0x04, 0x17
        /*005a*/ 	.short	(.L_256 - .L_255)
.L_255:
        /*005c*/ 	.word	0x00000000
        /*0060*/ 	.short	0x0000
        /*0062*/ 	.short	0x0000
        /*0064*/ 	.byte	0x00, 0xf5, 0x21, 0x00


	//----- nvinfo : EIATTR_SPARSE_MMA_MASK
	.align		4
.L_256:
        /*0068*/ 	.byte	0x03, 0x50
        /*006a*/ 	.short	0x0000


	//----- nvinfo : EIATTR_MAXREG_COUNT
	.align		4
        /*006c*/ 	.byte	0x03, 0x1b
        /*006e*/ 	.short	0x00ff


	//----- nvinfo : EIATTR_MERCURY_ISA_VERSION
	.align		4
        /*0070*/ 	.byte	0x03, 0x5f
        /*0072*/ 	.short	0x0101


	//----- nvinfo : EIATTR_VRC_CTA_INIT_COUNT
	.align		4
        /*0074*/ 	.byte	0x02, 0x4a
	.zero		1
	.zero		1


	//----- nvinfo : EIATTR_EXIT_INSTR_OFFSETS
	.align		4
        /*0078*/ 	.byte	0x04, 0x1c
        /*007a*/ 	.short	(.L_258 - .L_257)


	//   ....[0]....
.L_257:
        /*007c*/ 	.word	0x00000070


	//   ....[1]....
        /*0080*/ 	.word	0x000002c0


	//----- nvinfo : EIATTR_CBANK_PARAM_SIZE
	.align		4
.L_258:
        /*0084*/ 	.byte	0x03, 0x19
        /*0086*/ 	.short	0x0028


	//----- nvinfo : EIATTR_PARAM_CBANK
	.align		4
        /*0088*/ 	.byte	0x04, 0x0a
        /*008a*/ 	.short	(.L_260 - .L_259)
	.align		4
.L_259:
        /*008c*/ 	.word	index@(.nv.constant0._Z22epipolar_inlier_kernelPKfPK6float2S3_ifPh)
        /*0090*/ 	.short	0x0380
        /*0092*/ 	.short	0x0028


	//----- nvinfo : EIATTR_SW_WAR
	.align		4
.L_260:
        /*0094*/ 	.byte	0x04, 0x36
        /*0096*/ 	.short	(.L_262 - .L_261)
.L_261:
        /*0098*/ 	.word	0x00000008
.L_262:


//--------------------- .nv.info._Z18match_brief_kernelPKjPK5uint2iS0_S3_iiPiS4_ --------------------------
	.section	.nv.info._Z18match_brief_kernelPKjPK5uint2iS0_S3_iiPiS4_,"",@"SHT_CUDA_INFO"
	.sectionflags	@""
	.align	4


	//----- nvinfo : EIATTR_CUDA_API_VERSION
	.align		4
        /*0000*/ 	.byte	0x04, 0x37
        /*0002*/ 	.short	(.L_264 - .L_263)
.L_263:
        /*0004*/ 	.word	0x00000082


	//----- nvinfo : EIATTR_KPARAM_INFO
	.align		4
.L_264:
        /*0008*/ 	.byte	0x04, 0x17
        /*000a*/ 	.short	(.L_266 - .L_265)
.L_265:
        /*000c*/ 	.word	0x00000000
        /*0010*/ 	.short	0x0008
        /*0012*/ 	.short	0x0038
        /*0014*/ 	.byte	0x00, 0xf5, 0x21, 0x00


	//----- nvinfo : EIATTR_KPARAM_INFO
	.align		4
.L_266:
        /*0018*/ 	.byte	0x04, 0x17
        /*001a*/ 	.short	(.L_268 - .L_267)
.L_267:
        /*001c*/ 	.word	0x00000000
        /*0020*/ 	.short	0x0007
        /*0022*/ 	.short	0x0030
        /*0024*/ 	.byte	0x00, 0xf5, 0x21, 0x00


	//----- nvinfo : EIATTR_KPARAM_INFO
	.align		4
.L_268:
        /*0028*/ 	.byte	0x04, 0x17
        /*002a*/ 	.short	(.L_270 - .L_269)
.L_269:
        /*002c*/ 	.word	0x00000000
        /*0030*/ 	.short	0x0006
        /*0032*/ 	.short	0x002c
        /*0034*/ 	.byte	0x00, 0xf0, 0x11, 0x00


	//----- nvinfo : EIATTR_KPARAM_INFO
	.align		4
.L_270:
        /*0038*/ 	.byte	0x04, 0x17
        /*003a*/ 	.short	(.L_272 - .L_271)
.L_271:
        /*003c*/ 	.word	0x00000000
        /*0040*/ 	.short	0x0005
        /*0042*/ 	.short	0x0028
        /*0044*/ 	.byte	0x00, 0xf0, 0x11, 0x00


	//----- nvinfo : EIATTR_KPARAM_INFO
	.align		4
.L_272:
        /*0048*/ 	.byte	0x04, 0x17
        /*004a*/ 	.short	(.L_274 - .L_273)
.L_273:
        /*004c*/ 	.word	0x00000000
        /*0050*/ 	.short	0x0004
        /*0052*/ 	.short	0x0020
        /*0054*/ 	.byte	0x00, 0xf5, 0x21, 0x00


	//----- nvinfo : EIATTR_KPARAM_INFO
	.align		4
.L_274:
        /*0058*/ 	.byte	0x04, 0x17
        /*005a*/ 	.short	(.L_276 - .L_275)
.L_275:
        /*005c*/ 	.word	0x00000000
        /*0060*/ 	.short	0x0003
        /*0062*/ 	.short	0x0018
        /*0064*/ 	.byte	0x00, 0xf5, 0x21, 0x00


	//----- nvinfo : EIATTR_KPARAM_INFO
	.align		4
.L_276:
        /*0068*/ 	.byte	0x04, 0x17
        /*006a*/ 	.short	(.L_278 - .L_277)
.L_277:
        /*006c*/ 	.word	0x00000000
        /*0070*/ 	.short	0x0002
        /*0072*/ 	.short	0x0010
        /*0074*/ 	.byte	0x00, 0xf0, 0x11, 0x00


	//----- nvinfo : EIATTR_KPARAM_INFO
	.align		4
.L_278:
        /*0078*/ 	.byte	0x04, 0x17
        /*007a*/ 	.short	(.L_280 - .L_279)
.L_279:
        /*007c*/ 	.word	0x00000000
        /*0080*/ 	.short	0x0001
        /*0082*/ 	.short	0x0008
        /*0084*/ 	.byte	0x00, 0xf5, 0x21, 0x00


	//----- nvinfo : EIATTR_KPARAM_INFO
	.align		4
.L_280:
        /*0088*/ 	.byte	0x04, 0x17
        /*008a*/ 	.short	(.L_282 - .L_281)
.L_281:
        /*008c*/ 	.word	0x00000000
        /*0090*/ 	.short	0x0000
        /*0092*/ 	.short	0x0000
        /*0094*/ 	.byte	0x00, 0xf5, 0x21, 0x00


	//----- nvinfo : EIATTR_SPARSE_MMA_MASK
	.align		4
.L_282:
        /*0098*/ 	.byte	0x03, 0x50
        /*009a*/ 	.short	0x0000


	//----- nvinfo : EIATTR_MAXREG_COUNT
	.align		4
        /*009c*/ 	.byte	0x03, 0x1b
        /*009e*/ 	.short	0x00ff


	//----- nvinfo : EIATTR_MERCURY_ISA_VERSION
	.align		4
        /*00a0*/ 	.byte	0x03, 0x5f
        /*00a2*/ 	.short	0x0101


	//----- nvinfo : EIATTR_VRC_CTA_INIT_COUNT
	.align		4
        /*00a4*/ 	.byte	0x02, 0x4a
	.zero		1
	.zero		1


	//----- nvinfo : EIATTR_EXIT_INSTR_OFFSETS
	.align		4
        /*00a8*/ 	.byte	0x04, 0x1c
        /*00aa*/ 	.short	(.L_284 - .L_283)


	//   ....[0]....
.L_283:
        /*00ac*/ 	.word	0x00000070


	//   ....[1]....
        /*00b0*/ 	.word	0x000009d0


	//   ....[2]....
        /*00b4*/ 	.word	0x00000a60


	//----- nvinfo : EIATTR_CBANK_PARAM_SIZE
	.align		4
.L_284:
        /*00b8*/ 	.byte	0x03, 0x19
        /*00ba*/ 	.short	0x0040


	//----- nvinfo : EIATTR_PARAM_CBANK
	.align		4
        /*00bc*/ 	.byte	0x04, 0x0a
        /*00be*/ 	.short	(.L_286 - .L_285)
	.align		4
.L_285:
        /*00c0*/ 	.word	index@(.nv.constant0._Z18match_brief_kernelPKjPK5uint2iS0_S3_iiPiS4_)
        /*00c4*/ 	.short	0x0380
        /*00c6*/ 	.short	0x0040


	//----- nvinfo : EIATTR_SW_WAR
	.align		4
.L_286:
        /*00c8*/ 	.byte	0x04, 0x36
        /*00ca*/ 	.short	(.L_288 - .L_287)
.L_287:
        /*00cc*/ 	.word	0x00000008
.L_288:


//--------------------- .nv.info._Z12brief_kernelPKhiiPK5uint2iPj --------------------------
	.section	.nv.info._Z12brief_kernelPKhiiPK5uint2iPj,"",@"SHT_CUDA_INFO"
	.sectionflags	@""
	.align	4


	//----- nvinfo : EIATTR_CUDA_API_VERSION
	.align		4
        /*0000*/ 	.byte	0x04, 0x37
        /*0002*/ 	.short	(.L_290 - .L_289)
.L_289:
        /*0004*/ 	.word	0x00000082


	//----- nvinfo : EIATTR_KPARAM_INFO
	.align		4
.L_290:
        /*0008*/ 	.byte	0x04, 0x17
        /*000a*/ 	.short	(.L_292 - .L_291)
.L_291:
        /*000c*/ 	.word	0x00000000
        /*0010*/ 	.short	0x0005
        /*0012*/ 	.short	0x0020
        /*0014*/ 	.byte	0x00, 0xf5, 0x21, 0x00


	//----- nvinfo : EIATTR_KPARAM_INFO
	.align		4
.L_292:
        /*0018*/ 	.byte	0x04, 0x17
        /*001a*/ 	.short	(.L_294 - .L_293)
.L_293:
        /*001c*/ 	.word	0x00000000
        /*0020*/ 	.short	0x0004
        /*0022*/ 	.short	0x0018
        /*0024*/ 	.byte	0x00, 0xf0, 0x11, 0x00


	//----- nvinfo : EIATTR_KPARAM_INFO
	.align		4
.L_294:
        /*0028*/ 	.byte	0x04, 0x17
        /*002a*/ 	.short	(.L_296 - .L_295)
.L_295:
        /*002c*/ 	.word	0x00000000
        /*0030*/ 	.short	0x0003
        /*0032*/ 	.short	0x0010
        /*0034*/ 	.byte	0x00, 0xf5, 0x21, 0x00


	//----- nvinfo : EIATTR_KPARAM_INFO
	.align		4
.L_296:
        /*0038*/ 	.byte	0x04, 0x17
        /*003a*/ 	.short	(.L_298 - .L_297)
.L_297:
        /*003c*/ 	.word	0x00000000
        /*0040*/ 	.short	0x0002
        /*0042*/ 	.short	0x000c
        /*0044*/ 	.byte	0x00, 0xf0, 0x11, 0x00


	//----- nvinfo : EIATTR_KPARAM_INFO
	.align		4
.L_298:
        /*0048*/ 	.byte	0x04, 0x17
        /*004a*/ 	.short	(.L_300 - .L_299)
.L_299:
        /*004c*/ 	.word	0x00000000
        /*0050*/ 	.short	0x0001
        /*0052*/ 	.short	0x0008
        /*0054*/ 	.byte	0x00, 0xf0, 0x11, 0x00


	//----- nvinfo : EIATTR_KPARAM_INFO
	.align		4
.L_300:
        /*0058*/ 	.byte	0x04, 0x17
        /*005a*/ 	.short	(.L_302 - .L_301)
.L_301:
        /*005c*/ 	.word	0x00000000
        /*0060*/ 	.short	0x0000
        /*0062*/ 	.short	0x0000
        /*0064*/ 	.byte	0x00, 0xf5, 0x21, 0x00


	//----- nvinfo : EIATTR_SPARSE_MMA_MASK
	.align		4
.L_302:
        /*0068*/ 	.byte	0x03, 0x50
        /*006a*/ 	.short	0x0000


	//----- nvinfo : EIATTR_MAXREG_COUNT
	.align		4
        /*006c*/ 	.byte	0x03, 0x1b
        /*006e*/ 	.short	0x00ff


	//----- nvinfo : EIATTR_MERCURY_ISA_VERSION
	.align		4
        /*0070*/ 	.byte	0x03, 0x5f
        /*0072*/ 	.short	0x0101


	//----- nvinfo : EIATTR_VRC_CTA_INIT_COUNT
	.align		4
        /*0074*/ 	.byte	0x02, 0x4a
	.zero		1
	.zero		1


	//----- nvinfo : EIATTR_EXIT_INSTR_OFFSETS
	.align		4
        /*0078*/ 	.byte	0x04, 0x1c
        /*007a*/ 	.short	(.L_304 - .L_303)


	//   ....[0]....
.L_303:
        /*007c*/ 	.word	0x00000070


	//   ....[1]....
        /*0080*/ 	.word	0x00018210


	//----- nvinfo : EIATTR_CBANK_PARAM_SIZE
	.align		4
.L_304:
        /*0084*/ 	.byte	0x03, 0x19
        /*0086*/ 	.short	0x0028


	//----- nvinfo : EIATTR_PARAM_CBANK
	.align		4
        /*0088*/ 	.byte	0x04, 0x0a
        /*008a*/ 	.short	(.L_306 - .L_305)
	.align		4
.L_305:
        /*008c*/ 	.word	index@(.nv.constant0._Z12brief_kernelPKhiiPK5uint2iPj)
        /*0090*/ 	.short	0x0380
        /*0092*/ 	.short	0x0028


	//----- nvinfo : EIATTR_SW_WAR
	.align		4
.L_306:
        /*0094*/ 	.byte	0x04, 0x36
        /*0096*/ 	.short	(.L_308 - .L_307)
.L_307:
        /*0098*/ 	.word	0x00000008
.L_308:


//--------------------- .nv.info._Z13nms3x3_kernelPKfiifP5uint2iPi --------------------------
	.section	.nv.info._Z13nms3x3_kernelPKfiifP5uint2iPi,"",@"SHT_CUDA_INFO"
	.sectionflags	@""
	.align	4


	//----- nvinfo : EIATTR_CUDA_API_VERSION
	.align		4
        /*0000*/ 	.byte	0x04, 0x37
        /*0002*/ 	.short	(.L_310 - .L_309)
.L_309:
        /*0004*/ 	.word	0x00000082


	//----- nvinfo : EIATTR_KPARAM_INFO
	.align		4
.L_310:
        /*0008*/ 	.byte	0x04, 0x17
        /*000a*/ 	.short	(.L_312 - .L_311)
.L_311:
        /*000c*/ 	.word	0x00000000
        /*0010*/ 	.short	0x0006
        /*0012*/ 	.short	0x0028
        /*0014*/ 	.byte	0x00, 0xf5, 0x21, 0x00


	//----- nvinfo : EIATTR_KPARAM_INFO
	.align		4
.L_312:
        /*0018*/ 	.byte	0x04, 0x17
        /*001a*/ 	.short	(.L_314 - .L_313)
.L_313:
        /*001c*/ 	.word	0x00000000
        /*0020*/ 	.short	0x0005
        /*0022*/ 	.short	0x0020
        /*0024*/ 	.byte	0x00, 0xf0, 0x11, 0x00


	//----- nvinfo : EIATTR_KPARAM_INFO
	.align		4
.L_314:
        /*0028*/ 	.byte	0x04, 0x17
        /*002a*/ 	.short	(.L_316 - .L_315)
.L_315:
        /*002c*/ 	.word	0x00000000
        /*0030*/ 	.short	0x0004
        /*0032*/ 	.short	0x0018
        /*0034*/ 	.byte	0x00, 0xf5, 0x21, 0x00


	//----- nvinfo : EIATTR_KPARAM_INFO
	.align		4
.L_316:
        /*0038*/ 	.byte	0x04, 0x17
        /*003a*/ 	.short	(.L_318 - .L_317)
.L_317:
        /*003c*/ 	.word	0x00000000
        /*0040*/ 	.short	0x0003
        /*0042*/ 	.short	0x0010
        /*0044*/ 	.byte	0x00, 0xf0, 0x11, 0x00


	//----- nvinfo : EIATTR_KPARAM_INFO
	.align		4
.L_318:
        /*0048*/ 	.byte	0x04, 0x17
        /*004a*/ 	.short	(.L_320 - .L_319)
.L_319:
        /*004c*/ 	.word	0x00000000
        /*0050*/ 	.short	0x0002
        /*0052*/ 	.short	0x000c
        /*0054*/ 	.byte	0x00, 0xf0, 0x11, 0x00


	//----- nvinfo : EIATTR_KPARAM_INFO
	.align		4
.L_320:
        /*0058*/ 	.byte	0x04, 0x17
        /*005a*/ 	.short	(.L_322 - .L_321)
.L_321:
        /*005c*/ 	.word	0x00000000
        /*0060*/ 	.short	0x0001
        /*0062*/ 	.short	0x0008
        /*0064*/ 	.byte	0x00, 0xf0, 0x11, 0x00


	//----- nvinfo : EIATTR_KPARAM_INFO
	.align		4
.L_322:
        /*0068*/ 	.byte	0x04, 0x17
        /*006a*/ 	.short	(.L_324 - .L_323)
.L_323:
        /*006c*/ 	.word	0x00000000
        /*0070*/ 	.short	0x0000
        /*0072*/ 	.short	0x0000
        /*0074*/ 	.byte	0x00, 0xf5, 0x21, 0x00


	//----- nvinfo : EIATTR_SPARSE_MMA_MASK
	.align		4
.L_324:
        /*0078*/ 	.byte	0x03, 0x50
        /*007a*/ 	.short	0x0000


	//----- nvinfo : EIATTR_MAXREG_COUNT
	.align		4
        /*007c*/ 	.byte	0x03, 0x1b
        /*007e*/ 	.short	0x00ff


	//----- nvinfo : EIATTR_NUM_BARRIERS
	.align		4
        /*0080*/ 	.byte	0x02, 0x4c
        /*0082*/ 	.byte	0x01
	.zero		1


	//----- nvinfo : EIATTR_MERCURY_ISA_VERSION
	.align		4
        /*0084*/ 	.byte	0x03, 0x5f
        /*0086*/ 	.short	0x0101


	//----- nvinfo : EIATTR_INT_WARP_WIDE_INSTR_OFFSETS
	.align		4
        /*0088*/ 	.byte	0x04, 0x31
        /*008a*/ 	.short	(.L_326 - .L_325)


	//   ....[0]....
.L_325:
        /*008c*/ 	.word	0x000006e0


	//   ....[1]....
        /*0090*/ 	.word	0x00000780


	//----- nvinfo : EIATTR_VRC_CTA_INIT_COUNT
	.align		4
.L_326:
        /*0094*/ 	.byte	0x02, 0x4a
	.zero		1
	.zero		1


	//----- nvinfo : EIATTR_EXIT_INSTR_OFFSETS
	.align		4
        /*0098*/ 	.byte	0x04, 0x1c
        /*009a*/ 	.short	(.L_328 - .L_327)


	//   ....[0]....
.L_327:
        /*009c*/ 	.word	0x00000570


	//   ....[1]....
        /*00a0*/ 	.word	0x000005b0


	//   ....[2]....
        /*00a4*/ 	.word	0x000006c0


	//   ....[3]....
        /*00a8*/ 	.word	0x000007b0


	//   ....[4]....
        /*00ac*/ 	.word	0x000007f0


	//----- nvinfo : EIATTR_CBANK_PARAM_SIZE
	.align		4
.L_328:
        /*00b0*/ 	.byte	0x03, 0x19
        /*00b2*/ 	.short	0x0030


	//----- nvinfo : EIATTR_PARAM_CBANK
	.align		4
        /*00b4*/ 	.byte	0x04, 0x0a
        /*00b6*/ 	.short	(.L_330 - .L_329)
	.align		4
.L_329:
        /*00b8*/ 	.word	index@(.nv.constant0._Z13nms3x3_kernelPKfiifP5uint2iPi)
        /*00bc*/ 	.short	0x0380
        /*00be*/ 	.short	0x0030


	//----- nvinfo : EIATTR_SW_WAR
	.align		4
.L_330:
        /*00c0*/ 	.byte	0x04, 0x36
        /*00c2*/ 	.short	(.L_332 - .L_331)
.L_331:
        /*00c4*/ 	.word	0x00000008
.L_332:


//--------------------- .nv.info._Z17fast_score_kernelPKhS0_iiiifPf --------------------------
	.section	.nv.info._Z17fast_score_kernelPKhS0_iiiifPf,"",@"SHT_CUDA_INFO"
	.sectionflags	@""
	.align	4


	//----- nvinfo : EIATTR_CUDA_API_VERSION
	.align		4
        /*0000*/ 	.byte	0x04, 0x37
        /*0002*/ 	.short	(.L_334 - .L_333)
.L_333:
        /*0004*/ 	.word	0x00000082


	//----- nvinfo : EIATTR_KPARAM_INFO
	.align		4
.L_334:
        /*0008*/ 	.byte	0x04, 0x17
        /*000a*/ 	.short	(.L_336 - .L_335)
.L_335:
        /*000c*/ 	.word	0x00000000
        /*0010*/ 	.short	0x0007
        /*0012*/ 	.short	0x0028
        /*0014*/ 	.byte	0x00, 0xf5, 0x21, 0x00


	//----- nvinfo : EIATTR_KPARAM_INFO
	.align		4
.L_336:
        /*0018*/ 	.byte	0x04, 0x17
        /*001a*/ 	.short	(.L_338 - .L_337)
.L_337:
        /*001c*/ 	.word	0x00000000
        /*0020*/ 	.short	0x0006
        /*0022*/ 	.short	0x0020
        /*0024*/ 	.byte	0x00, 0xf0, 0x11, 0x00


	//----- nvinfo : EIATTR_KPARAM_INFO
	.align		4
.L_338:
        /*0028*/ 	.byte	0x04, 0x17
        /*002a*/ 	.short	(.L_340 - .L_339)
.L_339:
        /*002c*/ 	.word	0x00000000
        /*0030*/ 	.short	0x0005
        /*0032*/ 	.short	0x001c
        /*0034*/ 	.byte	0x00, 0xf0, 0x11, 0x00


	//----- nvinfo : EIATTR_KPARAM_INFO
	.align		4
.L_340:
        /*0038*/ 	.byte	0x04, 0x17
        /*003a*/ 	.short	(.L_342 - .L_341)
.L_341:
        /*003c*/ 	.word	0x00000000
        /*0040*/ 	.short	0x0004
        /*0042*/ 	.short	0x0018
        /*0044*/ 	.byte	0x00, 0xf0, 0x11, 0x00


	//----- nvinfo : EIATTR_KPARAM_INFO
	.align		4
.L_342:
        /*0048*/ 	.byte	0x04, 0x17
        /*004a*/ 	.short	(.L_344 - .L_343)
.L_343:
        /*004c*/ 	.word	0x00000000
        /*0050*/ 	.short	0x0003
        /*0052*/ 	.short	0x0014
        /*0054*/ 	.byte	0x00, 0xf0, 0x11, 0x00


	//----- nvinfo : EIATTR_KPARAM_INFO
	.align		4
.L_344:
        /*0058*/ 	.byte	0x04, 0x17
        /*005a*/ 	.short	(.L_346 - .L_345)
.L_345:
        /*005c*/ 	.word	0x00000000
        /*0060*/ 	.short	0x0002
        /*0062*/ 	.short	0x0010
        /*0064*/ 	.byte	0x00, 0xf0, 0x11, 0x00


	//----- nvinfo : EIATTR_KPARAM_INFO
	.align		4
.L_346:
        /*0068*/ 	.byte	0x04, 0x17
        /*006a*/ 	.short	(.L_348 - .L_347)
.L_347:
        /*006c*/ 	.word	0x00000000
        /*0070*/ 	.short	0x0001
        /*0072*/ 	.short	0x0008
        /*0074*/ 	.byte	0x00, 0xf5, 0x21, 0x00


	//----- nvinfo : EIATTR_KPARAM_INFO
	.align		4
.L_348:
        /*0078*/ 	.byte	0x04, 0x17
        /*007a*/ 	.short	(.L_350 - .L_349)
.L_349:
        /*007c*/ 	.word	0x00000000
        /*0080*/ 	.short	0x0000
        /*0082*/ 	.short	0x0000
        /*0084*/ 	.byte	0x00, 0xf5, 0x21, 0x00


	//----- nvinfo : EIATTR_SPARSE_MMA_MASK
	.align		4
.L_350:
        /*0088*/ 	.byte	0x03, 0x50
        /*008a*/ 	.short	0x0000


	//----- nvinfo : EIATTR_MAXREG_COUNT
	.align		4
        /*008c*/ 	.byte	0x03, 0x1b
        /*008e*/ 	.short	0x00ff


	//----- nvinfo : EIATTR_MERCURY_ISA_VERSION
	.align		4
        /*0090*/ 	.byte	0x03, 0x5f
        /*0092*/ 	.short	0x0101


	//----- nvinfo : EIATTR_VRC_CTA_INIT_COUNT
	.align		4
        /*0094*/ 	.byte	0x02, 0x4a
	.zero		1
	.zero		1


	//----- nvinfo : EIATTR_EXIT_INSTR_OFFSETS
	.align		4
        /*0098*/ 	.byte	0x04, 0x1c
        /*009a*/ 	.short	(.L_352 - .L_351)


	//   ....[0]....
.L_351:
        /*009c*/ 	.word	0x000000c0


	//   ....[1]....
        /*00a0*/ 	.word	0x00000bf0


	//----- nvinfo : EIATTR_CRS_STACK_SIZE
	.align		4
.L_352:
        /*00a4*/ 	.byte	0x04, 0x1e
        /*00a6*/ 	.short	(.L_354 - .L_353)
.L_353:
        /*00a8*/ 	.word	0x00000000


	//----- nvinfo : EIATTR_CBANK_PARAM_SIZE
	.align		4
.L_354:
        /*00ac*/ 	.byte	0x03, 0x19
        /*00ae*/ 	.short	0x0030


	//----- nvinfo : EIATTR_PARAM_CBANK
	.align		4
        /*00b0*/ 	.byte	0x04, 0x0a
        /*00b2*/ 	.short	(.L_356 - .L_355)
	.align		4
.L_355:
        /*00b4*/ 	.word	index@(.nv.constant0._Z17fast_score_kernelPKhS0_iiiifPf)
        /*00b8*/ 	.short	0x0380
        /*00ba*/ 	.short	0x0030


	//----- nvinfo : EIATTR_SW_WAR
	.align		4
.L_356:
        /*00bc*/ 	.byte	0x04, 0x36
        /*00be*/ 	.short	(.L_358 - .L_357)
.L_357:
        /*00c0*/ 	.word	0x00000008
.L_358:


//--------------------- .nv.info._Z11noop_kernelPfPKfi --------------------------
	.section	.nv.info._Z11noop_kernelPfPKfi,"",@"SHT_CUDA_INFO"
	.sectionflags	@""
	.align	4


	//----- nvinfo : EIATTR_CUDA_API_VERSION
	.align		4
        /*0000*/ 	.byte	0x04, 0x37
        /*0002*/ 	.short	(.L_360 - .L_359)
.L_359:
        /*0004*/ 	.word	0x00000082


	//----- nvinfo : EIATTR_KPARAM_INFO
	.align		4
.L_360:
        /*0008*/ 	.byte	0x04, 0x17
        /*000a*/ 	.short	(.L_362 - .L_361)
.L_361:
        /*000c*/ 	.word	0x00000000
        /*0010*/ 	.short	0x0002
        /*0012*/ 	.short	0x0010
        /*0014*/ 	.byte	0x00, 0xf0, 0x11, 0x00


	//----- nvinfo : EIATTR_KPARAM_INFO
	.align		4
.L_362:
        /*0018*/ 	.byte	0x04, 0x17
        /*001a*/ 	.short	(.L_364 - .L_363)
.L_363:
        /*001c*/ 	.word	0x00000000
        /*0020*/ 	.short	0x0001
        /*0022*/ 	.short	0x0008
        /*0024*/ 	.byte	0x00, 0xf5, 0x21, 0x00


	//----- nvinfo : EIATTR_KPARAM_INFO
	.align		4
.L_364:
        /*0028*/ 	.byte	0x04, 0x17
        /*002a*/ 	.short	(.L_366 - .L_365)
.L_365:
        /*002c*/ 	.word	0x00000000
        /*0030*/ 	.short	0x0000
        /*0032*/ 	.short	0x0000
        /*0034*/ 	.byte	0x00, 0xf5, 0x21, 0x00


	//----- nvinfo : EIATTR_SPARSE_MMA_MASK
	.align		4
.L_366:
        /*0038*/ 	.byte	0x03, 0x50
        /*003a*/ 	.short	0x0000


	//----- nvinfo : EIATTR_MAXREG_COUNT
	.align		4
        /*003c*/ 	.byte	0x03, 0x1b
        /*003e*/ 	.short	0x00ff


	//----- nvinfo : EIATTR_MERCURY_ISA_VERSION
	.align		4
        /*0040*/ 	.byte	0x03, 0x5f
        /*0042*/ 	.short	0x0101


	//----- nvinfo : EIATTR_VRC_CTA_INIT_COUNT
	.align		4
        /*0044*/ 	.byte	0x02, 0x4a
	.zero		1
	.zero		1


	//----- nvinfo : EIATTR_EXIT_INSTR_OFFSETS
	.align		4
        /*0048*/ 	.byte	0x04, 0x1c
        /*004a*/ 	.short	(.L_368 - .L_367)


	//   ....[0]....
.L_367:
        /*004c*/ 	.word	0x00000070


	//   ....[1]....
        /*0050*/ 	.word	0x00000100


	//----- nvinfo : EIATTR_CBANK_PARAM_SIZE
	.align		4
.L_368:
        /*0054*/ 	.byte	0x03, 0x19
        /*0056*/ 	.short	0x0014


	//----- nvinfo : EIATTR_PARAM_CBANK
	.align		4
        /*0058*/ 	.byte	0x04, 0x0a
        /*005a*/ 	.short	(.L_370 - .L_369)
	.align		4
.L_369:
        /*005c*/ 	.word	index@(.nv.constant0._Z11noop_kernelPfPKfi)
        /*0060*/ 	.short	0x0380
        /*0062*/ 	.short	0x0014


	//----- nvinfo : EIATTR_SW_WAR
	.align		4
.L_370:
        /*0064*/ 	.byte	0x04, 0x36
        /*0066*/ 	.short	(.L_372 - .L_371)
.L_371:
        /*0068*/ 	.word	0x00000008
.L_372:


//--------------------- .nv.callgraph             --------------------------
	.section	.nv.callgraph,"",@"SHT_CUDA_CALLGRAPH"
	.align	4
	.sectionentsize	8
	.align		4
        /*0000*/ 	.word	0x00000000
	.align		4
        /*0004*/ 	.word	0xffffffff
	.align		4
        /*0008*/ 	.word	0x00000000
	.align		4
        /*000c*/ 	.word	0xfffffffe
	.align		4
        /*0010*/ 	.word	0x00000000
	.align		4
        /*0014*/ 	.word	0xfffffffd
	.align		4
        /*0018*/ 	.word	0x00000000
	.align		4
        /*001c*/ 	.word	0xfffffffc


//--------------------- .nv.constant3             --------------------------
	.section	.nv.constant3,"a",@progbits
	.align	8
.nv.constant3:
	.type		c_brief_pairs,@object
	.size		c_brief_pairs,(.L_0 - c_brief_pairs)
c_brief_pairs:
	.zero		2048
.L_0:


//--------------------- .text._Z15csr_diag_kerneliPKiS0_PKfPf --------------------------
	.section	.text._Z15csr_diag_kerneliPKiS0_PKfPf,"ax",@progbits
	.align	128
        .global         _Z15csr_diag_kerneliPKiS0_PKfPf
        .type           _Z15csr_diag_kerneliPKiS0_PKfPf,@function
        .size           _Z15csr_diag_kerneliPKiS0_PKfPf,(.L_x_51 - _Z15csr_diag_kerneliPKiS0_PKfPf)
        .other          _Z15csr_diag_kerneliPKiS0_PKfPf,@"STO_CUDA_ENTRY STV_DEFAULT"
_Z15csr_diag_kerneliPKiS0_PKfPf:
.text._Z15csr_diag_kerneliPKiS0_PKfPf:
[----:B------:R-:W-:Y:S01]  /*0000*/  LDC R1, c[0x0][0x37c] ;  /* 0x0000df00ff017b82 */ /* 0x000fe20000000800 */
[----:B------:R-:W0:Y:S07]  /*0010*/  S2R R0, SR_TID.X ;  /* 0x0000000000007919 */ /* 0x000e2e0000002100 */
[----:B------:R-:W0:Y:S01]  /*0020*/  S2UR UR4, SR_CTAID.X ;  /* 0x00000000000479c3 */ /* 0x000e220000002500 */
[----:B------:R-:W1:Y:S07]  /*0030*/  LDCU UR5, c[0x0][0x380] ;  /* 0x00007000ff0577ac */ /* 0x000e6e0008000800 */
[----:B------:R-:W0:Y:S02]  /*0040*/  LDC R7, c[0x0][0x360] ;  /* 0x0000d800ff077b82 */ /* 0x000e240000000800 */
[----:B0-----:R-:W-:-:S05]  /*0050*/  IMAD R7, R7, UR4, R0 ;  /* 0x0000000407077c24 */ /* 0x001fca000f8e0200 */
[----:B-1----:R-:W-:-:S13]  /*0060*/  ISETP.GE.AND P0, PT, R7, UR5, PT ;  /* 0x0000000507007c0c */ /* 0x002fda000bf06270 */
[----:B------:R-:W-:Y:S05]  /*0070*/  @P0 EXIT ;  /* 0x000000000000094d */ /* 0x000fea0003800000 */
[----:B------:R-:W0:Y:S01]  /*0080*/  LDC.64 R2, c[0x0][0x388] ;  /* 0x0000e200ff027b82 */ /* 0x000e220000000a00 */
[----:B------:R-:W1:Y:S01]  /*0090*/  LDCU.64 UR4, c[0x0][0x358] ;  /* 0x00006b00ff0477ac */ /* 0x000e620008000a00 */
[----:B------:R-:W2:Y:S01]  /*00a0*/  LDCU.64 UR8, c[0x0][0x390] ;  /* 0x00007200ff0877ac */ /* 0x000ea20008000a00 */
[----:B0-----:R-:W-:-:S05]  /*00b0*/  IMAD.WIDE R2, R7, 0x4, R2 ;  /* 0x0000000407027825 */ /* 0x001fca00078e0202 */
[----:B-1----:R-:W3:Y:S04]  /*00c0*/  LDG.E.CONSTANT R0, desc[UR4][R2.64] ;  /* 0x0000000402007981 */ /* 0x002ee8000c1e9900 */
[----:B------:R-:W3:Y:S01]  /*00d0*/  LDG.E.CONSTANT R11, desc[UR4][R2.64+0x4] ;  /* 0x00000404020b7981 */ /* 0x000ee2000c1e9900 */
[----:B------:R-:W-:Y:S01]  /*00e0*/  BSSY.RECONVERGENT B0, `(.L_x_0) ;  /* 0x000001e000007945 */ /* 0x000fe20003800200 */
[----:B------:R-:W-:Y:S01]  /*00f0*/  IMAD.MOV.U32 R9, RZ, RZ, RZ ;  /* 0x000000ffff097224 */ /* 0x000fe200078e00ff */
[----:B---3--:R-:W-:-:S13]  /*0100*/  ISETP.GE.AND P0, PT, R0, R11, PT ;  /* 0x0000000b0000720c */ /* 0x008fda0003f06270 */
[----:B--2---:R-:W-:Y:S05]  /*0110*/  @P0 BRA `(.L_x_1) ;  /* 0x0000000000680947 */ /* 0x004fea0003800000 */
[----:B------:R-:W0:Y:S01]  /*0120*/  LDCU.64 UR6, c[0x0][0x390] ;  /* 0x00007200ff0677ac */ /* 0x000e220008000a00 */
[----:B------:R-:W-:-:S03]  /*0130*/  IMAD.WIDE R2, R0, 0x4, RZ ;  /* 0x0000000400027825 */ /* 0x000fc600078e02ff */
[----:B0-----:R-:W-:-:S04]  /*0140*/  IADD3 R4, P0, PT, R2, UR6, RZ ;  /* 0x0000000602047c10 */ /* 0x001fc8000ff1e0ff */
[----:B------:R-:W-:-:S05]  /*0150*/  IADD3.X R5, PT, PT, R3, UR7, RZ, P0, !PT ;  /* 0x0000000703057c10 */ /* 0x000fca00087fe4ff */
[----:B------:R-:W2:Y:S01]  /*0160*/  LDG.E.CONSTANT R4, desc[UR4][R4.64] ;  /* 0x0000000404047981 */ /* 0x000ea2000c1e9900 */
[----:B------:R-:W-:Y:S01]  /*0170*/  BSSY.RELIABLE B1, `(.L_x_2) ;  /* 0x0000010000017945 */ /* 0x000fe20003800100 */
[----:B--2---:R-:W-:-:S13]  /*0180*/  ISETP.NE.AND P0, PT, R4, R7, PT ;  /* 0x000000070400720c */ /* 0x004fda0003f05270 */
[----:B------:R-:W-:Y:S05]  /*0190*/  @!P0 BRA `(.L_x_3) ;  /* 0x0000000000348947 */ /* 0x000fea0003800000 */
[----:B------:R-:W-:Y:S01]  /*01a0*/  BSSY.RELIABLE B2, `(.L_x_3) ;  /* 0x000000c000027945 */ /* 0x000fe20003800100 */
.L_x_4:
[----:B------:R-:W-:-:S05]  /*01b0*/  VIADD R0, R0, 0x1 ;  /* 0x0000000100007836 */ /* 0x000fca0000000000 */
[----:B------:R-:W-:-:S13]  /*01c0*/  ISETP.GE.AND P0, PT, R0, R11, PT ;  /* 0x0000000b0000720c */ /* 0x000fda0003f06270 */
[----:B------:R-:W-:Y:S05]  /*01d0*/  @P0 BREAK.RELIABLE B2 ;  /* 0x0000000000020942 */ /* 0x000fea0003800100 */
[----:B------:R-:W-:Y:S05]  /*01e0*/  @P0 BREAK.RELIABLE B1 ;  /* 0x0000000000010942 */ /* 0x000fea0003800100 */
[----:B------:R-:W-:Y:S05]  /*01f0*/  @P0 BRA `(.L_x_1) ;  /* 0x0000000000300947 */ /* 0x000fea0003800000 */
[----:B------:R-:W-:-:S03]  /*0200*/  IMAD.WIDE R2, R0, 0x4, RZ ;  /* 0x0000000400027825 */ /* 0x000fc600078e02ff */
[----:B------:R-:W-:-:S04]  /*0210*/  IADD3 R4, P0, PT, R2, UR8, RZ ;  /* 0x0000000802047c10 */ /* 0x000fc8000ff1e0ff */
[----:B------:R-:W-:-:S05]  /*0220*/  IADD3.X R5, PT, PT, R3, UR9, RZ, P0, !PT ;  /* 0x0000000903057c10 */ /* 0x000fca00087fe4ff */
[----:B------:R-:W2:Y:S02]  /*0230*/  LDG.E.CONSTANT R4, desc[UR4][R4.64] ;  /* 0x0000000404047981 */ /* 0x000ea4000c1e9900 */
[----:B--2---:R-:W-:-:S13]  /*0240*/  ISETP.NE.AND P0, PT, R4, R7, PT ;  /* 0x000000070400720c */ /* 0x004fda0003f05270 */
[----:B------:R-:W-:Y:S05]  /*0250*/  @P0 BRA `(.L_x_4) ;  /* 0xfffffffc00d40947 */ /* 0x000fea000383ffff */
[----:B------:R-:W-:Y:S05]  /*0260*/  BSYNC.RELIABLE B2 ;  /* 0x0000000000027941 */ /* 0x000fea0003800100 */
.L_x_3:
[----:B------:R-:W-:Y:S05]  /*0270*/  BSYNC.RELIABLE B1 ;  /* 0x0000000000017941 */ /* 0x000fea0003800100 */
.L_x_2:
[----:B------:R-:W0:Y:S02]  /*0280*/  LDCU.64 UR6, c[0x0][0x398] ;  /* 0x00007300ff0677ac */ /* 0x000e240008000a00 */
[----:B0-----:R-:W-:-:S04]  /*0290*/  IADD3 R2, P0, PT, R2, UR6, RZ ;  /* 0x0000000602027c10 */ /* 0x001fc8000ff1e0ff */
[----:B------:R-:W-:-:S05]  /*02a0*/  IADD3.X R3, PT, PT, R3, UR7, RZ, P0, !PT ;  /* 0x0000000703037c10 */ /* 0x000fca00087fe4ff */
[----:B------:R0:W5:Y:S04]  /*02b0*/  LDG.E.CONSTANT R9, desc[UR4][R2.64] ;  /* 0x0000000402097981 */ /* 0x000168000c1e9900 */
.L_x_1:
[----:B------:R-:W-:Y:S05]  /*02c0*/  BSYNC.RECONVERGENT B0 ;  /* 0x0000000000007941 */ /* 0x000fea0003800200 */
.L_x_0:
[----:B------:R-:W-:Y:S05]  /*02d0*/  WARPSYNC.ALL ;  /* 0x0000000000007948 */ /* 0x000fea0003800000 */
[----:B0-----:R-:W0:Y:S02]  /*02e0*/  LDC.64 R2, c[0x0][0x3a0] ;  /* 0x0000e800ff027b82 */ /* 0x001e240000000a00 */
[----:B0-----:R-:W-:-:S05]  /*02f0*/  IMAD.WIDE R2, R7, 0x4, R2 ;  /* 0x0000000407027825 */ /* 0x001fca00078e0202 */
[----:B-----5:R-:W-:Y:S01]  /*0300*/  STG.E desc[UR4][R2.64], R9 ;  /* 0x0000000902007986 */ /* 0x020fe2000c101904 */
[----:B------:R-:W-:Y:S05]  /*0310*/  EXIT ;  /* 0x000000000000794d */ /* 0x000fea0003800000 */
.L_x_5:
[----:B------:R-:W-:-:S00]  /*0320*/  BRA `(.L_x_5) ;  /* 0xfffffffc00fc7947 */ /* 0x000fc0000383ffff */
[----:B------:R-:W-:-:S00]  /*0330*/  NOP ;  /* 0x0000000000007918 */ /* 0x000fc00000000000 */
        /* <DEDUP_REMOVED lines=12> */
.L_x_51:


//--------------------- .text._Z10dot_kerneliPKfS0_Pf --------------------------
	.section	.text._Z10dot_kerneliPKfS0_Pf,"ax",@progbits
	.align	128
        .global         _Z10dot_kerneliPKfS0_Pf
        .type           _Z10dot_kerneliPKfS0_Pf,@function
        .size           _Z10dot_kerneliPKfS0_Pf,(.L_x_52 - _Z10dot_kerneliPKfS0_Pf)
        .other          _Z10dot_kerneliPKfS0_Pf,@"STO_CUDA_ENTRY STV_DEFAULT"
_Z10dot_kerneliPKfS0_Pf:
.text._Z10dot_kerneliPKfS0_Pf:
[----:B------:R-:W-:Y:S01]  /*0000*/  LDC R1, c[0x0][0x37c] ;  /* 0x0000df00ff017b82 */ /* 0x000fe20000000800 */
[----:B------:R-:W0:Y:S01]  /*0010*/  S2R R9, SR_CTAID.X ;  /* 0x0000000000097919 */ /* 0x000e220000002500 */
[----:B------:R-:W0:Y:S01]  /*0020*/  LDCU UR8, c[0x0][0x360] ;  /* 0x00006c00ff0877ac */ /* 0x000e220008000800 */
[----:B------:R-:W0:Y:S01]  /*0030*/  S2R R8, SR_TID.X ;  /* 0x0000000000087919 */ /* 0x000e220000002100 */
[----:B------:R-:W1:Y:S01]  /*0040*/  LDCU UR4, c[0x0][0x380] ;  /* 0x00007000ff0477ac */ /* 0x000e620008000800 */
[----:B------:R-:W2:Y:S01]  /*0050*/  LDCU.64 UR6, c[0x0][0x358] ;  /* 0x00006b00ff0677ac */ /* 0x000ea20008000a00 */
[----:B0-----:R-:W-:-:S05]  /*0060*/  IMAD R7, R9, UR8, R8 ;  /* 0x0000000809077c24 */ /* 0x001fca000f8e0208 */
[----:B-1----:R-:W-:-:S13]  /*0070*/  ISETP.GE.AND P1, PT, R7, UR4, PT ;  /* 0x0000000407007c0c */ /* 0x002fda000bf26270 */
[----:B------:R-:W0:Y:S08]  /*0080*/  @!P1 LDC.64 R2, c[0x0][0x388] ;  /* 0x0000e200ff029b82 */ /* 0x000e300000000a00 */
[----:B------:R-:W1:Y:S01]  /*0090*/  @!P1 LDC.64 R4, c[0x0][0x390] ;  /* 0x0000e400ff049b82 */ /* 0x000e620000000a00 */
[----:B0-----:R-:W-:-:S06]  /*00a0*/  @!P1 IMAD.WIDE R2, R7, 0x4, R2 ;  /* 0x0000000407029825 */ /* 0x001fcc00078e0202 */
[----:B--2---:R-:W2:Y:S01]  /*00b0*/  @!P1 LDG.E.CONSTANT R2, desc[UR6][R2.64] ;  /* 0x0000000602029981 */ /* 0x004ea2000c1e9900 */
[----:B-1----:R-:W-:-:S06]  /*00c0*/  @!P1 IMAD.WIDE R4, R7, 0x4, R4 ;  /* 0x0000000407049825 */ /* 0x002fcc00078e0204 */
[----:B------:R-:W2:Y:S01]  /*00d0*/  @!P1 LDG.E.CONSTANT R5, desc[UR6][R4.64] ;  /* 0x0000000604059981 */ /* 0x000ea2000c1e9900 */
[----:B------:R-:W0:Y:S01]  /*00e0*/  S2UR UR5, SR_CgaCtaId ;  /* 0x00000000000579c3 */ /* 0x000e220000008800 */
[----:B------:R-:W-:Y:S01]  /*00f0*/  IMAD.U32 R0, RZ, RZ, UR8 ;  /* 0x00000008ff007e24 */ /* 0x000fe2000f8e00ff */
[----:B------:R-:W-:-:S04]  /*0100*/  UMOV UR4, 0x400 ;  /* 0x0000040000047882 */ /* 0x000fc80000000000 */
[----:B------:R-:W-:Y:S01]  /*0110*/  ISETP.GE.U32.AND P0, PT, R0, 0x2, PT ;  /* 0x000000020000780c */ /* 0x000fe20003f06070 */
[----:B------:R-:W-:Y:S01]  /*0120*/  IMAD.MOV.U32 R6, RZ, RZ, RZ ;  /* 0x000000ffff067224 */ /* 0x000fe200078e00ff */
[----:B0-----:R-:W-:-:S06]  /*0130*/  ULEA UR4, UR5, UR4, 0x18 ;  /* 0x0000000405047291 */ /* 0x001fcc000f8ec0ff */
[----:B------:R-:W-:Y:S01]  /*0140*/  LEA R7, R8, UR4, 0x2 ;  /* 0x0000000408077c11 */ /* 0x000fe2000f8e10ff */
[----:B--2---:R-:W-:Y:S01]  /*0150*/  @!P1 FMUL R6, R2, R5 ;  /* 0x0000000502069220 */ /* 0x004fe20000400000 */
[----:B------:R-:W-:-:S04]  /*0160*/  ISETP.NE.AND P1, PT, R8, RZ, PT ;  /* 0x000000ff0800720c */ /* 0x000fc80003f25270 */
[----:B------:R0:W-:Y:S01]  /*0170*/  STS [R7], R6 ;  /* 0x0000000607007388 */ /* 0x0001e20000000800 */
[----:B------:R-:W-:Y:S06]  /*0180*/  BAR.SYNC.DEFER_BLOCKING 0x0 ;  /* 0x0000000000007b1d */ /* 0x000fec0000010000 */
[----:B------:R-:W-:Y:S05]  /*0190*/  @!P0 BRA `(.L_x_6) ;  /* 0x00000000002c8947 */ /* 0x000fea0003800000 */
.L_x_7:
[----:B------:R-:W-:-:S04]  /*01a0*/  SHF.R.U32.HI R5, RZ, 0x1, R0 ;  /* 0x00000001ff057819 */ /* 0x000fc80000011600 */
[----:B------:R-:W-:-:S13]  /*01b0*/  ISETP.GE.U32.AND P0, PT, R8, R5, PT ;  /* 0x000000050800720c */ /* 0x000fda0003f06070 */
[----:B------:R-:W-:Y:S01]  /*01c0*/  @!P0 LEA R2, R5, R7, 0x2 ;  /* 0x0000000705028211 */ /* 0x000fe200078e10ff */
[----:B------:R-:W-:Y:S05]  /*01d0*/  @!P0 LDS R3, [R7] ;  /* 0x0000000007038984 */ /* 0x000fea0000000800 */
[----:B------:R-:W1:Y:S02]  /*01e0*/  @!P0 LDS R2, [R2] ;  /* 0x0000000002028984 */ /* 0x000e640000000800 */
[----:B-1----:R-:W-:-:S05]  /*01f0*/  @!P0 FADD R4, R2, R3 ;  /* 0x0000000302048221 */ /* 0x002fca0000000000 */
[----:B------:R1:W-:Y:S01]  /*0200*/  @!P0 STS [R7], R4 ;  /* 0x0000000407008388 */ /* 0x0003e20000000800 */
[----:B------:R-:W-:Y:S01]  /*0210*/  BAR.SYNC.DEFER_BLOCKING 0x0 ;  /* 0x0000000000007b1d */ /* 0x000fe20000010000 */
[----:B------:R-:W-:Y:S02]  /*0220*/  ISETP.GT.U32.AND P0, PT, R0, 0x3, PT ;  /* 0x000000030000780c */ /* 0x000fe40003f04070 */
[----:B------:R-:W-:-:S11]  /*0230*/  MOV R0, R5 ;  /* 0x0000000500007202 */ /* 0x000fd60000000f00 */
[----:B-1----:R-:W-:Y:S05]  /*0240*/  @P0 BRA `(.L_x_7) ;  /* 0xfffffffc00d40947 */ /* 0x002fea000383ffff */
.L_x_6:
[----:B------:R-:W-:Y:S05]  /*0250*/  @P1 EXIT ;  /* 0x000000000000194d */ /* 0x000fea0003800000 */
[----:B------:R-:W1:Y:S01]  /*0260*/  S2UR UR5, SR_CgaCtaId ;  /* 0x00000000000579c3 */ /* 0x000e620000008800 */
[----:B------:R-:W-:-:S07]  /*0270*/  UMOV UR4, 0x400 ;  /* 0x0000040000047882 */ /* 0x000fce0000000000 */
[----:B------:R-:W2:Y:S01]  /*0280*/  LDC.64 R2, c[0x0][0x398] ;  /* 0x0000e600ff027b82 */ /* 0x000ea20000000a00 */
[----:B-1----:R-:W-:Y:S01]  /*0290*/  ULEA UR4, UR5, UR4, 0x18 ;  /* 0x0000000405047291 */ /* 0x002fe2000f8ec0ff */
[----:B--2---:R-:W-:-:S08]  /*02a0*/  IMAD.WIDE.U32 R2, R9, 0x4, R2 ;  /* 0x0000000409027825 */ /* 0x004fd000078e0002 */
[----:B------:R-:W1:Y:S04]  /*02b0*/  LDS R5, [UR4] ;  /* 0x00000004ff057984 */ /* 0x000e680008000800 */
[----:B-1----:R-:W-:Y:S01]  /*02c0*/  STG.E desc[UR6][R2.64], R5 ;  /* 0x0000000502007986 */ /* 0x002fe2000c101906 */
[----:B------:R-:W-:Y:S05]  /*02d0*/  EXIT ;  /* 0x000000000000794d */ /* 0x000fea0003800000 */
.L_x_8:
        /* <DEDUP_REMOVED lines=10> */
.L_x_52:


//--------------------- .text._Z7vec_setifPf      --------------------------
	.section	.text._Z7vec_setifPf,"ax",@progbits
	.align	128
        .global         _Z7vec_setifPf
        .type           _Z7vec_setifPf,@function
        .size           _Z7vec_setifPf,(.L_x_53 - _Z7vec_setifPf)
        .other          _Z7vec_setifPf,@"STO_CUDA_ENTRY STV_DEFAULT"
_Z7vec_setifPf:
.text._Z7vec_setifPf:
        /* <DEDUP_REMOVED lines=9> */
[----:B------:R-:W1:Y:S07]  /*0090*/  LDCU.64 UR4, c[0x0][0x358] ;  /* 0x00006b00ff0477ac */ /* 0x000e6e0008000a00 */
[----:B------:R-:W1:Y:S01]  /*00a0*/  LDC R7, c[0x0][0x384] ;  /* 0x0000e100ff077b82 */ /* 0x000e620000000800 */
[----:B0-----:R-:W-:-:S05]  /*00b0*/  IMAD.WIDE R2, R5, 0x4, R2 ;  /* 0x0000000405027825 */ /* 0x001fca00078e0202 */
[----:B-1----:R-:W-:Y:S01]  /*00c0*/  STG.E desc[UR4][R2.64], R7 ;  /* 0x0000000702007986 */ /* 0x002fe2000c101904 */
[----:B------:R-:W-:Y:S05]  /*00d0*/  EXIT ;  /* 0x000000000000794d */ /* 0x000fea0003800000 */
.L_x_9:
        /* <DEDUP_REMOVED lines=10> */
.L_x_53:


//--------------------- .text._Z7vec_muliPKfS0_Pf --------------------------
	.section	.text._Z7vec_muliPKfS0_Pf,"ax",@progbits
	.align	128
        .global         _Z7vec_muliPKfS0_Pf
        .type           _Z7vec_muliPKfS0_Pf,@function
        .size           _Z7vec_muliPKfS0_Pf,(.L_x_54 - _Z7vec_muliPKfS0_Pf)
        .other          _Z7vec_muliPKfS0_Pf,@"STO_CUDA_ENTRY STV_DEFAULT"
_Z7vec_muliPKfS0_Pf:
.text._Z7vec_muliPKfS0_Pf:
        /* <DEDUP_REMOVED lines=10> */
[----:B------:R-:W2:Y:S08]  /*00a0*/  LDC.64 R4, c[0x0][0x390] ;  /* 0x0000e400ff047b82 */ /* 0x000eb00000000a00 */
[----:B------:R-:W3:Y:S01]  /*00b0*/  LDC.64 R6, c[0x0][0x398] ;  /* 0x0000e600ff067b82 */ /* 0x000ee20000000a00 */
[----:B0-----:R-:W-:-:S06]  /*00c0*/  IMAD.WIDE R2, R9, 0x4, R2 ;  /* 0x0000000409027825 */ /* 0x001fcc00078e0202 */
[----:B-1----:R-:W4:Y:S01]  /*00d0*/  LDG.E.CONSTANT R2, desc[UR4][R2.64] ;  /* 0x0000000402027981 */ /* 0x002f22000c1e9900 */
[----:B--2---:R-:W-:-:S06]  /*00e0*/  IMAD.WIDE R4, R9, 0x4, R4 ;  /* 0x0000000409047825 */ /* 0x004fcc00078e0204 */
[----:B------:R-:W4:Y:S01]  /*00f0*/  LDG.E.CONSTANT R5, desc[UR4][R4.64] ;  /* 0x0000000404057981 */ /* 0x000f22000c1e9900 */
[----:B---3--:R-:W-:-:S04]  /*0100*/  IMAD.WIDE R6, R9, 0x4, R6 ;  /* 0x0000000409067825 */ /* 0x008fc800078e0206 */
[----:B----4-:R-:W-:-:S05]  /*0110*/  FMUL R9, R2, R5 ;  /* 0x0000000502097220 */ /* 0x010fca0000400000 */
[----:B------:R-:W-:Y:S01]  /*0120*/  STG.E desc[UR4][R6.64], R9 ;  /* 0x0000000906007986 */ /* 0x000fe2000c101904 */
[----:B------:R-:W-:Y:S05]  /*0130*/  EXIT ;  /* 0x000000000000794d */ /* 0x000fea0003800000 */
.L_x_10:
        /* <DEDUP_REMOVED lines=12> */
.L_x_54:


//--------------------- .text._Z17vec_pointwise_diviPKfS0_Pf --------------------------
	.section	.text._Z17vec_pointwise_diviPKfS0_Pf,"ax",@progbits
	.align	128
        .global         _Z17vec_pointwise_diviPKfS0_Pf
        .type           _Z17vec_pointwise_diviPKfS0_Pf,@function
        .size           _Z17vec_pointwise_diviPKfS0_Pf,(.L_x_50 - _Z17vec_pointwise_diviPKfS0_Pf)
        .other          _Z17vec_pointwise_diviPKfS0_Pf,@"STO_CUDA_ENTRY STV_DEFAULT"
_Z17vec_pointwise_diviPKfS0_Pf:
.text._Z17vec_pointwise_diviPKfS0_Pf:
        /* <DEDUP_REMOVED lines=10> */
[----:B------:R-:W2:Y:S01]  /*00a0*/  LDC.64 R4, c[0x0][0x388] ;  /* 0x0000e200ff047b82 */ /* 0x000ea20000000a00 */
[----:B0-----:R-:W-:-:S06]  /*00b0*/  IMAD.WIDE R6, R2, 0x4, R6 ;  /* 0x0000000402067825 */ /* 0x001fcc00078e0206 */
[----:B-1----:R-:W3:Y:S01]  /*00c0*/  LDG.E.CONSTANT R6, desc[UR4][R6.64] ;  /* 0x0000000406067981 */ /* 0x002ee2000c1e9900 */
[----:B--2---:R-:W-:-:S05]  /*00d0*/  IMAD.WIDE R4, R2, 0x4, R4 ;  /* 0x0000000402047825 */ /* 0x004fca00078e0204 */
[----:B------:R-:W2:Y:S01]  /*00e0*/  LDG.E.CONSTANT R0, desc[UR4][R4.64] ;  /* 0x0000000404007981 */ /* 0x000ea2000c1e9900 */
[----:B------:R-:W-:Y:S01]  /*00f0*/  BSSY.RECONVERGENT B0, `(.L_x_11) ;  /* 0x000000d000007945 */ /* 0x000fe20003800200 */
[----:B---3--:R-:W-:-:S04]  /*0100*/  FADD R3, R6, 9.9999999600419720025e-13 ;  /* 0x2b8cbccc06037421 */ /* 0x008fc80000000000 */
[----:B------:R-:W0:Y:S08]  /*0110*/  MUFU.RCP R8, R3 ;  /* 0x0000000300087308 */ /* 0x000e300000001000 */
[----:B--2---:R-:W1:Y:S01]  /*0120*/  FCHK P0, R0, R3 ;  /* 0x0000000300007302 */ /* 0x004e620000000000 */
[----:B0-----:R-:W-:-:S04]  /*0130*/  FFMA R9, -R3, R8, 1 ;  /* 0x3f80000003097423 */ /* 0x001fc80000000108 */
[----:B------:R-:W-:-:S04]  /*0140*/  FFMA R9, R8, R9, R8 ;  /* 0x0000000908097223 */ /* 0x000fc80000000008 */
[----:B------:R-:W-:-:S04]  /*0150*/  FFMA R8, R0, R9, RZ ;  /* 0x0000000900087223 */ /* 0x000fc800000000ff */
[----:B------:R-:W-:-:S04]  /*0160*/  FFMA R10, -R3, R8, R0 ;  /* 0x00000008030a7223 */ /* 0x000fc80000000100 */
[----:B------:R-:W-:Y:S01]  /*0170*/  FFMA R9, R9, R10, R8 ;  /* 0x0000000a09097223 */ /* 0x000fe20000000008 */
[----:B-1----:R-:W-:Y:S06]  /*0180*/  @!P0 BRA `(.L_x_12) ;  /* 0x00000000000c8947 */ /* 0x002fec0003800000 */
[----:B------:R-:W-:-:S07]  /*0190*/  MOV R4, 0x1b0 ;  /* 0x000001b000047802 */ /* 0x000fce0000000f00 */
[----:B------:R-:W-:Y:S05]  /*01a0*/  CALL.REL.NOINC `($__internal_0_$__cuda_sm3x_div_rn_noftz_f32_slowpath) ;  /* 0x0000000000187944 */ /* 0x000fea0003c00000 */
[----:B------:R-:W-:-:S07]  /*01b0*/  IMAD.MOV.U32 R9, RZ, RZ, R0 ;  /* 0x000000ffff097224 */ /* 0x000fce00078e0000 */
.L_x_12:
[----:B------:R-:W-:Y:S05]  /*01c0*/  BSYNC.RECONVERGENT B0 ;  /* 0x0000000000007941 */ /* 0x000fea0003800200 */
.L_x_11:
[----:B------:R-:W0:Y:S02]  /*01d0*/  LDC.64 R4, c[0x0][0x398] ;  /* 0x0000e600ff047b82 */ /* 0x000e240000000a00 */
[----:B0-----:R-:W-:-:S05]  /*01e0*/  IMAD.WIDE R2, R2, 0x4, R4 ;  /* 0x0000000402027825 */ /* 0x001fca00078e0204 */
[----:B------:R-:W-:Y:S01]  /*01f0*/  STG.E desc[UR4][R2.64], R9 ;  /* 0x0000000902007986 */ /* 0x000fe2000c101904 */
[----:B------:R-:W-:Y:S05]  /*0200*/  EXIT ;  /* 0x000000000000794d */ /* 0x000fea0003800000 */
        .weak           $__internal_0_$__cuda_sm3x_div_rn_noftz_f32_slowpath
        .type           $__internal_0_$__cuda_sm3x_div_rn_noftz_f32_slowpath,@function
        .size           $__internal_0_$__cuda_sm3x_div_rn_noftz_f32_slowpath,(.L_x_50 - $__internal_0_$__cuda_sm3x_div_rn_noftz_f32_slowpath)
$__internal_0_$__cuda_sm3x_div_rn_noftz_f32_slowpath:
[--C-:B------:R-:W-:Y:S01]  /*0210*/  SHF.R.U32.HI R6, RZ, 0x17, R3.reuse ;  /* 0x00000017ff067819 */ /* 0x100fe20000011603 */
[----:B------:R-:W-:Y:S01]  /*0220*/  BSSY.RECONVERGENT B1, `(.L_x_13) ;  /* 0x0000064000017945 */ /* 0x000fe20003800200 */
[--C-:B------:R-:W-:Y:S01]  /*0230*/  SHF.R.U32.HI R5, RZ, 0x17, R0.reuse ;  /* 0x00000017ff057819 */ /* 0x100fe20000011600 */
[----:B------:R-:W-:Y:S01]  /*0240*/  IMAD.MOV.U32 R7, RZ, RZ, R0 ;  /* 0x000000ffff077224 */ /* 0x000fe200078e0000 */
[----:B------:R-:W-:Y:S01]  /*0250*/  LOP3.LUT R6, R6, 0xff, RZ, 0xc0, !PT ;  /* 0x000000ff06067812 */ /* 0x000fe200078ec0ff */
[----:B------:R-:W-:Y:S01]  /*0260*/  IMAD.MOV.U32 R8, RZ, RZ, R3 ;  /* 0x000000ffff087224 */ /* 0x000fe200078e0003 */
[----:B------:R-:W-:-:S03]  /*0270*/  LOP3.LUT R5, R5, 0xff, RZ, 0xc0, !PT ;  /* 0x000000ff05057812 */ /* 0x000fc600078ec0ff */
[----:B------:R-:W-:Y:S02]  /*0280*/  VIADD R11, R6, 0xffffffff ;  /* 0xffffffff060b7836 */ /* 0x000fe40000000000 */
[----:B------:R-:W-:-:S03]  /*0290*/  VIADD R10, R5, 0xffffffff ;  /* 0xffffffff050a7836 */ /* 0x000fc60000000000 */
[----:B------:R-:W-:-:S04]  /*02a0*/  ISETP.GT.U32.AND P0, PT, R11, 0xfd, PT ;  /* 0x000000fd0b00780c */ /* 0x000fc80003f04070 */
[----:B------:R-:W-:-:S13]  /*02b0*/  ISETP.GT.U32.OR P0, PT, R10, 0xfd, P0 ;  /* 0x000000fd0a00780c */ /* 0x000fda0000704470 */
[----:B------:R-:W-:Y:S01]  /*02c0*/  @!P0 IMAD.MOV.U32 R9, RZ, RZ, RZ ;  /* 0x000000ffff098224 */ /* 0x000fe200078e00ff */
[----:B------:R-:W-:Y:S06]  /*02d0*/  @!P0 BRA `(.L_x_14) ;  /* 0x00000000005c8947 */ /* 0x000fec0003800000 */
[----:B------:R-:W-:Y:S02]  /*02e0*/  FSETP.GTU.FTZ.AND P0, PT, |R0|, +INF , PT ;  /* 0x7f8000000000780b */ /* 0x000fe40003f1c200 */
[----:B------:R-:W-:-:S04]  /*02f0*/  FSETP.GTU.FTZ.AND P1, PT, |R3|, +INF , PT ;  /* 0x7f8000000300780b */ /* 0x000fc80003f3c200 */
[----:B------:R-:W-:-:S13]  /*0300*/  PLOP3.LUT P0, PT, P0, P1, PT, 0xf8, 0x8f ;  /* 0x00000000008f781c */ /* 0x000fda0000703f70 */
[----:B------:R-:W-:Y:S05]  /*0310*/  @P0 BRA `(.L_x_15) ;  /* 0x00000004004c0947 */ /* 0x000fea0003800000 */
[----:B------:R-:W-:-:S13]  /*0320*/  LOP3.LUT P0, RZ, R8, 0x7fffffff, R7, 0xc8, !PT ;  /* 0x7fffffff08ff7812 */ /* 0x000fda000780c807 */
[----:B------:R-:W-:Y:S05]  /*0330*/  @!P0 BRA `(.L_x_16) ;  /* 0x00000004003c8947 */ /* 0x000fea0003800000 */
[C---:B------:R-:W-:Y:S02]  /*0340*/  FSETP.NEU.FTZ.AND P2, PT, |R0|.reuse, +INF , PT ;  /* 0x7f8000000000780b */ /* 0x040fe40003f5d200 */
[----:B------:R-:W-:Y:S02]  /*0350*/  FSETP.NEU.FTZ.AND P1, PT, |R3|, +INF , PT ;  /* 0x7f8000000300780b */ /* 0x000fe40003f3d200 */
[----:B------:R-:W-:-:S11]  /*0360*/  FSETP.NEU.FTZ.AND P0, PT, |R0|, +INF , PT ;  /* 0x7f8000000000780b */ /* 0x000fd60003f1d200 */
[----:B------:R-:W-:Y:S05]  /*0370*/  @!P1 BRA !P2, `(.L_x_16) ;  /* 0x00000004002c9947 */ /* 0x000fea0005000000 */
[----:B------:R-:W-:-:S04]  /*0380*/  LOP3.LUT P2, RZ, R7, 0x7fffffff, RZ, 0xc0, !PT ;  /* 0x7fffffff07ff7812 */ /* 0x000fc8000784c0ff */
[----:B------:R-:W-:-:S13]  /*0390*/  PLOP3.LUT P1, PT, P1, P2, PT, 0x2f, 0xf2 ;  /* 0x0000000000f2781c */ /* 0x000fda0000f24577 */
[----:B------:R-:W-:Y:S05]  /*03a0*/  @P1 BRA `(.L_x_17) ;  /* 0x0000000400181947 */ /* 0x000fea0003800000 */
[----:B------:R-:W-:-:S04]  /*03b0*/  LOP3.LUT P1, RZ, R8, 0x7fffffff, RZ, 0xc0, !PT ;  /* 0x7fffffff08ff7812 */ /* 0x000fc8000782c0ff */
[----:B------:R-:W-:-:S13]  /*03c0*/  PLOP3.LUT P0, PT, P0, P1, PT, 0x2f, 0xf2 ;  /* 0x0000000000f2781c */ /* 0x000fda0000702577 */
[----:B------:R-:W-:Y:S05]  /*03d0*/  @P0 BRA `(.L_x_18) ;  /* 0x0000000400000947 */ /* 0x000fea0003800000 */
[----:B------:R-:W-:Y:S02]  /*03e0*/  ISETP.GE.AND P0, PT, R10, RZ, PT ;  /* 0x000000ff0a00720c */ /* 0x000fe40003f06270 */
[----:B------:R-:W-:-:S11]  /*03f0*/  ISETP.GE.AND P1, PT, R11, RZ, PT ;  /* 0x000000ff0b00720c */ /* 0x000fd60003f26270 */
[----:B------:R-:W-:Y:S02]  /*0400*/  @P0 IMAD.MOV.U32 R9, RZ, RZ, RZ ;  /* 0x000000ffff090224 */ /* 0x000fe400078e00ff */
[----:B------:R-:W-:Y:S01]  /*0410*/  @!P0 FFMA R7, R0, 1.84467440737095516160e+19, RZ ;  /* 0x5f80000000078823 */ /* 0x000fe200000000ff */
[----:B------:R-:W-:Y:S02]  /*0420*/  @!P0 IMAD.MOV.U32 R9, RZ, RZ, -0x40 ;  /* 0xffffffc0ff098424 */ /* 0x000fe400078e00ff */
[----:B------:R-:W-:Y:S02]  /*0430*/  @!P1 FFMA R8, R3, 1.84467440737095516160e+19, RZ ;  /* 0x5f80000003089823 */ /* 0x000fe400000000ff */
[----:B------:R-:W-:-:S07]  /*0440*/  @!P1 VIADD R9, R9, 0x40 ;  /* 0x0000004009099836 */ /* 0x000fce0000000000 */
.L_x_14:
[----:B------:R-:W-:Y:S01]  /*0450*/  LEA R3, R6, 0xc0800000, 0x17 ;  /* 0xc080000006037811 */ /* 0x000fe200078eb8ff */
[----:B------:R-:W-:Y:S01]  /*0460*/  VIADD R5, R5, 0xffffff81 ;  /* 0xffffff8105057836 */ /* 0x000fe20000000000 */
[----:B------:R-:W-:Y:S03]  /*0470*/  BSSY.RECONVERGENT B2, `(.L_x_19) ;  /* 0x0000035000027945 */ /* 0x000fe60003800200 */
[----:B------:R-:W-:Y:S01]  /*0480*/  IMAD.IADD R3, R8, 0x1, -R3 ;  /* 0x0000000108037824 */ /* 0x000fe200078e0a03 */
[C---:B------:R-:W-:Y:S01]  /*0490*/  IADD3 R6, PT, PT, R5.reuse, 0x7f, -R6 ;  /* 0x0000007f05067810 */ /* 0x040fe20007ffe806 */
[----:B------:R-:W-:Y:S02]  /*04a0*/  IMAD R0, R5, -0x800000, R7 ;  /* 0xff80000005007824 */ /* 0x000fe400078e0207 */
[----:B------:R-:W0:Y:S01]  /*04b0*/  MUFU.RCP R8, R3 ;  /* 0x0000000300087308 */ /* 0x000e220000001000 */
[----:B------:R-:W-:Y:S01]  /*04c0*/  FADD.FTZ R11, -R3, -RZ ;  /* 0x800000ff030b7221 */ /* 0x000fe20000010100 */
[----:B------:R-:W-:-:S03]  /*04d0*/  IMAD.IADD R6, R6, 0x1, R9 ;  /* 0x0000000106067824 */ /* 0x000fc600078e0209 */
[----:B0-----:R-:W-:-:S04]  /*04e0*/  FFMA R13, R8, R11, 1 ;  /* 0x3f800000080d7423 */ /* 0x001fc8000000000b */
[----:B------:R-:W-:-:S04]  /*04f0*/  FFMA R10, R8, R13, R8 ;  /* 0x0000000d080a7223 */ /* 0x000fc80000000008 */
[----:B------:R-:W-:-:S04]  /*0500*/  FFMA R7, R0, R10, RZ ;  /* 0x0000000a00077223 */ /* 0x000fc800000000ff */
[----:B------:R-:W-:-:S04]  /*0510*/  FFMA R8, R11, R7, R0 ;  /* 0x000000070b087223 */ /* 0x000fc80000000000 */
[----:B------:R-:W-:-:S04]  /*0520*/  FFMA R7, R10, R8, R7 ;  /* 0x000000080a077223 */ /* 0x000fc80000000007 */
[----:B------:R-:W-:-:S04]  /*0530*/  FFMA R8, R11, R7, R0 ;  /* 0x000000070b087223 */ /* 0x000fc80000000000 */
[----:B------:R-:W-:-:S05]  /*0540*/  FFMA R0, R10, R8, R7 ;  /* 0x000000080a007223 */ /* 0x000fca0000000007 */
[----:B------:R-:W-:-:S04]  /*0550*/  SHF.R.U32.HI R3, RZ, 0x17, R0 ;  /* 0x00000017ff037819 */ /* 0x000fc80000011600 */
[----:B------:R-:W-:-:S05]  /*0560*/  LOP3.LUT R3, R3, 0xff, RZ, 0xc0, !PT ;  /* 0x000000ff03037812 */ /* 0x000fca00078ec0ff */
[----:B------:R-:W-:-:S04]  /*0570*/  IMAD.IADD R9, R3, 0x1, R6 ;  /* 0x0000000103097824 */ /* 0x000fc800078e0206 */
[----:B------:R-:W-:-:S05]  /*0580*/  VIADD R3, R9, 0xffffffff ;  /* 0xffffffff09037836 */ /* 0x000fca0000000000 */
[----:B------:R-:W-:-:S13]  /*0590*/  ISETP.GE.U32.AND P0, PT, R3, 0xfe, PT ;  /* 0x000000fe0300780c */ /* 0x000fda0003f06070 */
[----:B------:R-:W-:Y:S05]  /*05a0*/  @!P0 BRA `(.L_x_20) ;  /* 0x0000000000808947 */ /* 0x000fea0003800000 */
[----:B------:R-:W-:-:S13]  /*05b0*/  ISETP.GT.AND P0, PT, R9, 0xfe, PT ;  /* 0x000000fe0900780c */ /* 0x000fda0003f04270 */
[----:B------:R-:W-:Y:S05]  /*05c0*/  @P0 BRA `(.L_x_21) ;  /* 0x00000000006c0947 */ /* 0x000fea0003800000 */
[----:B------:R-:W-:-:S13]  /*05d0*/  ISETP.GE.AND P0, PT, R9, 0x1, PT ;  /* 0x000000010900780c */ /* 0x000fda0003f06270 */
[----:B------:R-:W-:Y:S05]  /*05e0*/  @P0 BRA `(.L_x_22) ;  /* 0x0000000000740947 */ /* 0x000fea0003800000 */
[----:B------:R-:W-:Y:S02]  /*05f0*/  ISETP.GE.AND P0, PT, R9, -0x18, PT ;  /* 0xffffffe80900780c */ /* 0x000fe40003f06270 */
[----:B------:R-:W-:-:S11]  /*0600*/  LOP3.LUT R0, R0, 0x80000000, RZ, 0xc0, !PT ;  /* 0x8000000000007812 */ /* 0x000fd600078ec0ff */
[----:B------:R-:W-:Y:S05]  /*0610*/  @!P0 BRA `(.L_x_22) ;  /* 0x0000000000688947 */ /* 0x000fea0003800000 */
[CCC-:B------:R-:W-:Y:S01]  /*0620*/  FFMA.RZ R3, R10.reuse, R8.reuse, R7.reuse ;  /* 0x000000080a037223 */ /* 0x1c0fe2000000c007 */
[CCC-:B------:R-:W-:Y:S01]  /*0630*/  FFMA.RM R6, R10.reuse, R8.reuse, R7.reuse ;  /* 0x000000080a067223 */ /* 0x1c0fe20000004007 */
[C---:B------:R-:W-:Y:S02]  /*0640*/  ISETP.NE.AND P2, PT, R9.reuse, RZ, PT ;  /* 0x000000ff0900720c */ /* 0x040fe40003f45270 */
[----:B------:R-:W-:Y:S02]  /*0650*/  ISETP.NE.AND P1, PT, R9, RZ, PT ;  /* 0x000000ff0900720c */ /* 0x000fe40003f25270 */
[----:B------:R-:W-:Y:S01]  /*0660*/  LOP3.LUT R5, R3, 0x7fffff, RZ, 0xc0, !PT ;  /* 0x007fffff03057812 */ /* 0x000fe200078ec0ff */
[----:B------:R-:W-:Y:S01]  /*0670*/  FFMA.RP R3, R10, R8, R7 ;  /* 0x000000080a037223 */ /* 0x000fe20000008007 */
[----:B------:R-:W-:Y:S02]  /*0680*/  VIADD R8, R9, 0x20 ;  /* 0x0000002009087836 */ /* 0x000fe40000000000 */
[----:B------:R-:W-:Y:S01]  /*0690*/  LOP3.LUT R5, R5, 0x800000, RZ, 0xfc, !PT ;  /* 0x0080000005057812 */ /* 0x000fe200078efcff */
[----:B------:R-:W-:Y:S01]  /*06a0*/  IMAD.MOV R7, RZ, RZ, -R9 ;  /* 0x000000ffff077224 */ /* 0x000fe200078e0a09 */
[----:B------:R-:W-:-:S02]  /*06b0*/  FSETP.NEU.FTZ.AND P0, PT, R3, R6, PT ;  /* 0x000000060300720b */ /* 0x000fc40003f1d000 */
[----:B------:R-:W-:Y:S02]  /*06c0*/  SHF.L.U32 R8, R5, R8, RZ ;  /* 0x0000000805087219 */ /* 0x000fe400000006ff */
[----:B------:R-:W-:Y:S02]  /*06d0*/  SEL R6, R7, RZ, P2 ;  /* 0x000000ff07067207 */ /* 0x000fe40001000000 */
[----:B------:R-:W-:Y:S02]  /*06e0*/  ISETP.NE.AND P1, PT, R8, RZ, P1 ;  /* 0x000000ff0800720c */ /* 0x000fe40000f25270 */
[----:B------:R-:W-:Y:S02]  /*06f0*/  SHF.R.U32.HI R6, RZ, R6, R5 ;  /* 0x00000006ff067219 */ /* 0x000fe40000011605 */
[----:B------:R-:W-:Y:S02]  /*0700*/  PLOP3.LUT P0, PT, P0, P1, PT, 0xf8, 0x8f ;  /* 0x00000000008f781c */ /* 0x000fe40000703f70 */
[----:B------:R-:W-:-:S02]  /*0710*/  SHF.R.U32.HI R8, RZ, 0x1, R6 ;  /* 0x00000001ff087819 */ /* 0x000fc40000011606 */
[----:B------:R-:W-:-:S04]  /*0720*/  SEL R3, RZ, 0x1, !P0 ;  /* 0x00000001ff037807 */ /* 0x000fc80004000000 */
[----:B------:R-:W-:-:S04]  /*0730*/  LOP3.LUT R3, R3, 0x1, R8, 0xf8, !PT ;  /* 0x0000000103037812 */ /* 0x000fc800078ef808 */
[----:B------:R-:W-:-:S05]  /*0740*/  LOP3.LUT R3, R3, R6, RZ, 0xc0, !PT ;  /* 0x0000000603037212 */ /* 0x000fca00078ec0ff */
[----:B------:R-:W-:-:S05]  /*0750*/  IMAD.IADD R3, R8, 0x1, R3 ;  /* 0x0000000108037824 */ /* 0x000fca00078e0203 */
[----:B------:R-:W-:Y:S01]  /*0760*/  LOP3.LUT R0, R3, R0, RZ, 0xfc, !PT ;  /* 0x0000000003007212 */ /* 0x000fe200078efcff */
[----:B------:R-:W-:Y:S06]  /*0770*/  BRA `(.L_x_22) ;  /* 0x0000000000107947 */ /* 0x000fec0003800000 */
.L_x_21:
[----:B------:R-:W-:-:S04]  /*0780*/  LOP3.LUT R0, R0, 0x80000000, RZ, 0xc0, !PT ;  /* 0x8000000000007812 */ /* 0x000fc800078ec0ff */
[----:B------:R-:W-:Y:S01]  /*0790*/  LOP3.LUT R0, R0, 0x7f800000, RZ, 0xfc, !PT ;  /* 0x7f80000000007812 */ /* 0x000fe200078efcff */
[----:B------:R-:W-:Y:S06]  /*07a0*/  BRA `(.L_x_22) ;  /* 0x0000000000047947 */ /* 0x000fec0003800000 */
.L_x_20:
[----:B------:R-:W-:-:S07]  /*07b0*/  IMAD R0, R6, 0x800000, R0 ;  /* 0x0080000006007824 */ /* 0x000fce00078e0200 */
.L_x_22:
[----:B------:R-:W-:Y:S05]  /*07c0*/  BSYNC.RECONVERGENT B2 ;  /* 0x0000000000027941 */ /* 0x000fea0003800200 */
.L_x_19:
[----:B------:R-:W-:Y:S05]  /*07d0*/  BRA `(.L_x_23) ;  /* 0x0000000000207947 */ /* 0x000fea0003800000 */
.L_x_18:
[----:B------:R-:W-:-:S04]  /*07e0*/  LOP3.LUT R0, R8, 0x80000000, R7, 0x48, !PT ;  /* 0x8000000008007812 */ /* 0x000fc800078e4807 */
[----:B------:R-:W-:Y:S01]  /*07f0*/  LOP3.LUT R0, R0, 0x7f800000, RZ, 0xfc, !PT ;  /* 0x7f80000000007812 */ /* 0x000fe200078efcff */
[----:B------:R-:W-:Y:S06]  /*0800*/  BRA `(.L_x_23) ;  /* 0x0000000000147947 */ /* 0x000fec0003800000 */
.L_x_17:
[----:B------:R-:W-:Y:S01]  /*0810*/  LOP3.LUT R0, R8, 0x80000000, R7, 0x48, !PT ;  /* 0x8000000008007812 */ /* 0x000fe200078e4807 */
[----:B------:R-:W-:Y:S06]  /*0820*/  BRA `(.L_x_23) ;  /* 0x00000000000c7947 */ /* 0x000fec0003800000 */
.L_x_16:
[----:B------:R-:W0:Y:S01]  /*0830*/  MUFU.RSQ R0, -QNAN ;  /* 0xffc0000000007908 */ /* 0x000e220000001400 */
[----:B------:R-:W-:Y:S05]  /*0840*/  BRA `(.L_x_23) ;  /* 0x0000000000047947 */ /* 0x000fea0003800000 */
.L_x_15:
[----:B------:R-:W-:-:S07]  /*0850*/  FADD.FTZ R0, R0, R3 ;  /* 0x0000000300007221 */ /* 0x000fce0000010000 */
.L_x_23:
[----:B------:R-:W-:Y:S05]  /*0860*/  BSYNC.RECONVERGENT B1 ;  /* 0x0000000000017941 */ /* 0x000fea0003800200 */
.L_x_13:
[----:B------:R-:W-:-:S04]  /*0870*/  IMAD.MOV.U32 R5, RZ, RZ, 0x0 ;  /* 0x00000000ff057424 */ /* 0x000fc800078e00ff */
[----:B0-----:R-:W-:Y:S05]  /*0880*/  RET.REL.NODEC R4 `(_Z17vec_pointwise_diviPKfS0_Pf) ;  /* 0xfffffff404dc7950 */ /* 0x001fea0003c3ffff */
.L_x_24:
        /* <DEDUP_REMOVED lines=15> */
.L_x_50:


//--------------------- .text._Z8vec_copyiPKfPf   --------------------------
	.section	.text._Z8vec_copyiPKfPf,"ax",@progbits
	.align	128
        .global         _Z8vec_copyiPKfPf
        .type           _Z8vec_copyiPKfPf,@function
        .size           _Z8vec_copyiPKfPf,(.L_x_56 - _Z8vec_copyiPKfPf)
        .other          _Z8vec_copyiPKfPf,@"STO_CUDA_ENTRY STV_DEFAULT"
_Z8vec_copyiPKfPf:
.text._Z8vec_copyiPKfPf:
        /* <DEDUP_REMOVED lines=14> */
[----:B---3--:R-:W-:Y:S01]  /*00e0*/  STG.E desc[UR4][R4.64], R3 ;  /* 0x0000000304007986 */ /* 0x008fe2000c101904 */
[----:B------:R-:W-:Y:S05]  /*00f0*/  EXIT ;  /* 0x000000000000794d */ /* 0x000fea0003800000 */
.L_x_25:
        /* <DEDUP_REMOVED lines=16> */
.L_x_56:


//--------------------- .text._Z9vec_scaleifPf    --------------------------
	.section	.text._Z9vec_scaleifPf,"ax",@progbits
	.align	128
        .global         _Z9vec_scaleifPf
        .type           _Z9vec_scaleifPf,@function
        .size           _Z9vec_scaleifPf,(.L_x_57 - _Z9vec_scaleifPf)
        .other          _Z9vec_scaleifPf,@"STO_CUDA_ENTRY STV_DEFAULT"
_Z9vec_scaleifPf:
.text._Z9vec_scaleifPf:
        /* <DEDUP_REMOVED lines=10> */
[----:B------:R-:W2:Y:S01]  /*00a0*/  LDCU UR6, c[0x0][0x384] ;  /* 0x00007080ff0677ac */ /* 0x000ea20008000800 */
[----:B0-----:R-:W-:-:S05]  /*00b0*/  IMAD.WIDE R2, R5, 0x4, R2 ;  /* 0x0000000405027825 */ /* 0x001fca00078e0202 */
[----:B-1----:R-:W2:Y:S02]  /*00c0*/  LDG.E R0, desc[UR4][R2.64] ;  /* 0x0000000402007981 */ /* 0x002ea4000c1e1900 */
[----:B--2---:R-:W-:-:S05]  /*00d0*/  FMUL R5, R0, UR6 ;  /* 0x0000000600057c20 */ /* 0x004fca0008400000 */
[----:B------:R-:W-:Y:S01]  /*00e0*/  STG.E desc[UR4][R2.64], R5 ;  /* 0x0000000502007986 */ /* 0x000fe2000c101904 */
[----:B------:R-:W-:Y:S05]  /*00f0*/  EXIT ;  /* 0x000000000000794d */ /* 0x000fea0003800000 */
.L_x_26:
        /* <DEDUP_REMOVED lines=16> */
.L_x_57:


//--------------------- .text._Z8vec_axpyifPKfPf  --------------------------
	.section	.text._Z8vec_axpyifPKfPf,"ax",@progbits
	.align	128
        .global         _Z8vec_axpyifPKfPf
        .type           _Z8vec_axpyifPKfPf,@function
        .size           _Z8vec_axpyifPKfPf,(.L_x_58 - _Z8vec_axpyifPKfPf)
        .other          _Z8vec_axpyifPKfPf,@"STO_CUDA_ENTRY STV_DEFAULT"
_Z8vec_axpyifPKfPf:
.text._Z8vec_axpyifPKfPf:
        /* <DEDUP_REMOVED lines=10> */
[----:B------:R-:W2:Y:S06]  /*00a0*/  LDCU UR6, c[0x0][0x384] ;  /* 0x00007080ff0677ac */ /* 0x000eac0008000800 */
[----:B------:R-:W3:Y:S01]  /*00b0*/  LDC.64 R4, c[0x0][0x390] ;  /* 0x0000e400ff047b82 */ /* 0x000ee20000000a00 */
[----:B0-----:R-:W-:-:S06]  /*00c0*/  IMAD.WIDE R2, R7, 0x4, R2 ;  /* 0x0000000407027825 */ /* 0x001fcc00078e0202 */
[----:B-1----:R-:W2:Y:S01]  /*00d0*/  LDG.E.CONSTANT R2, desc[UR4][R2.64] ;  /* 0x0000000402027981 */ /* 0x002ea2000c1e9900 */
[----:B---3--:R-:W-:-:S05]  /*00e0*/  IMAD.WIDE R4, R7, 0x4, R4 ;  /* 0x0000000407047825 */ /* 0x008fca00078e0204 */
[----:B------:R-:W2:Y:S02]  /*00f0*/  LDG.E R7, desc[UR4][R4.64] ;  /* 0x0000000404077981 */ /* 0x000ea4000c1e1900 */
[----:B--2---:R-:W-:-:S05]  /*0100*/  FFMA R7, R2, UR6, R7 ;  /* 0x0000000602077c23 */ /* 0x004fca0008000007 */
[----:B------:R-:W-:Y:S01]  /*0110*/  STG.E desc[UR4][R4.64], R7 ;  /* 0x0000000704007986 */ /* 0x000fe2000c101904 */
[----:B------:R-:W-:Y:S05]  /*0120*/  EXIT ;  /* 0x000000000000794d */ /* 0x000fea0003800000 */
.L_x_27:
        /* <DEDUP_REMOVED lines=13> */
.L_x_58:


//--------------------- .text._Z15spmv_csr_kerneliPKiS0_PKfS2_Pf --------------------------
	.section	.text._Z15spmv_csr_kerneliPKiS0_PKfS2_Pf,"ax",@progbits
	.align	128
        .global         _Z15spmv_csr_kerneliPKiS0_PKfS2_Pf
        .type           _Z15spmv_csr_kerneliPKiS0_PKfS2_Pf,@function
        .size           _Z15spmv_csr_kerneliPKiS0_PKfS2_Pf,(.L_x_59 - _Z15spmv_csr_kerneliPKiS0_PKfS2_Pf)
        .other          _Z15spmv_csr_kerneliPKiS0_PKfS2_Pf,@"STO_CUDA_ENTRY STV_DEFAULT"
_Z15spmv_csr_kerneliPKiS0_PKfS2_Pf:
.text._Z15spmv_csr_kerneliPKiS0_PKfS2_Pf:
        /* <DEDUP_REMOVED lines=10> */
[----:B0-----:R-:W-:-:S05]  /*00a0*/  IMAD.WIDE R2, R0, 0x4, R2 ;  /* 0x0000000400027825 */ /* 0x001fca00078e0202 */
[----:B-1----:R-:W2:Y:S04]  /*00b0*/  LDG.E.CONSTANT R4, desc[UR4][R2.64] ;  /* 0x0000000402047981 */ /* 0x002ea8000c1e9900 */
[----:B------:R-:W2:Y:S01]  /*00c0*/  LDG.E.CONSTANT R8, desc[UR4][R2.64+0x4] ;  /* 0x0000040402087981 */ /* 0x000ea2000c1e9900 */
[----:B------:R-:W-:Y:S01]  /*00d0*/  BSSY.RECONVERGENT B0, `(.L_x_28) ;  /* 0x00000d4000007945 */ /* 0x000fe20003800200 */
[----:B------:R-:W-:Y:S01]  /*00e0*/  HFMA2 R6, -RZ, RZ, 0, 0 ;  /* 0x00000000ff067431 */ /* 0x000fe200000001ff */
[----:B--2---:R-:W-:-:S13]  /*00f0*/  ISETP.GE.AND P0, PT, R4, R8, PT ;  /* 0x000000080400720c */ /* 0x004fda0003f06270 */
[----:B------:R-:W-:Y:S05]  /*0100*/  @P0 BRA `(.L_x_29) ;  /* 0x0000000c00400947 */ /* 0x000fea0003800000 */
[----:B------:R-:W-:Y:S01]  /*0110*/  MOV R3, R4 ;  /* 0x0000000400037202 */ /* 0x000fe20000000f00 */
[----:B------:R-:W-:Y:S01]  /*0120*/  BSSY.RECONVERGENT B1, `(.L_x_30) ;  /* 0x0000068000017945 */ /* 0x000fe20003800200 */
[----:B------:R-:W-:Y:S02]  /*0130*/  MOV R6, RZ ;  /* 0x000000ff00067202 */ /* 0x000fe40000000f00 */
[CC--:B------:R-:W-:Y:S02]  /*0140*/  IADD3 R4, PT, PT, R8.reuse, -R3.reuse, RZ ;  /* 0x8000000308047210 */ /* 0x0c0fe40007ffe0ff */
[----:B------:R-:W-:Y:S02]  /*0150*/  IADD3 R8, PT, PT, -R8, R3, RZ ;  /* 0x0000000308087210 */ /* 0x000fe40007ffe1ff */
[----:B------:R-:W-:Y:S02]  /*0160*/  LOP3.LUT R5, R4, 0xf, RZ, 0xc0, !PT ;  /* 0x0000000f04057812 */ /* 0x000fe400078ec0ff */
[----:B------:R-:W-:-:S02]  /*0170*/  ISETP.GT.U32.AND P1, PT, R8, -0x10, PT ;  /* 0xfffffff00800780c */ /* 0x000fc40003f24070 */
[----:B------:R-:W-:-:S11]  /*0180*/  ISETP.NE.AND P0, PT, R5, RZ, PT ;  /* 0x000000ff0500720c */ /* 0x000fd60003f05270 */
[----:B------:R-:W-:Y:S05]  /*0190*/  @P1 BRA `(.L_x_31) ;  /* 0x0000000400801947 */ /* 0x000fea0003800000 */
[----:B------:R-:W0:Y:S01]  /*01a0*/  LDC.64 R12, c[0x0][0x390] ;  /* 0x0000e400ff0c7b82 */ /* 0x000e220000000a00 */
[----:B------:R-:W-:Y:S02]  /*01b0*/  LOP3.LUT R2, R4, 0xfffffff0, RZ, 0xc0, !PT ;  /* 0xfffffff004027812 */ /* 0x000fe400078ec0ff */
[----:B------:R-:W-:Y:S02]  /*01c0*/  MOV R6, RZ ;  /* 0x000000ff00067202 */ /* 0x000fe40000000f00 */
[----:B------:R-:W-:-:S03]  /*01d0*/  IADD3 R2, PT, PT, -R2, RZ, RZ ;  /* 0x000000ff02027210 */ /* 0x000fc60007ffe1ff */
[----:B------:R-:W1:Y:S01]  /*01e0*/  LDC.64 R14, c[0x0][0x398] ;  /* 0x0000e600ff0e7b82 */ /* 0x000e620000000a00 */
[----:B0-----:R-:W-:-:S04]  /*01f0*/  IADD3 R12, P2, PT, R12, 0x20, RZ ;  /* 0x000000200c0c7810 */ /* 0x001fc80007f5e0ff */
[----:B------:R-:W-:Y:S02]  /*0200*/  IADD3.X R13, PT, PT, RZ, R13, RZ, P2, !PT ;  /* 0x0000000dff0d7210 */ /* 0x000fe400017fe4ff */
[----:B-1----:R-:W-:-:S04]  /*0210*/  IADD3 R14, P1, PT, R14, 0x20, RZ ;  /* 0x000000200e0e7810 */ /* 0x002fc80007f3e0ff */
[----:B------:R-:W-:-:S09]  /*0220*/  IADD3.X R15, PT, PT, RZ, R15, RZ, P1, !PT ;  /* 0x0000000fff0f7210 */ /* 0x000fd20000ffe4ff */
.L_x_32:
[C---:B------:R-:W-:Y:S01]  /*0230*/  IMAD.WIDE R20, R3.reuse, 0x4, R12 ;  /* 0x0000000403147825 */ /* 0x040fe200078e020c */
[----:B------:R-:W0:Y:S04]  /*0240*/  LDC.64 R16, c[0x0][0x3a0] ;  /* 0x0000e800ff107b82 */ /* 0x000e280000000a00 */
[----:B------:R-:W0:Y:S04]  /*0250*/  LDG.E.CONSTANT R11, desc[UR4][R20.64+-0x20] ;  /* 0xffffe004140b7981 */ /* 0x000e28000c1e9900 */
[----:B------:R-:W2:Y:S04]  /*0260*/  LDG.E.CONSTANT R23, desc[UR4][R20.64+-0x1c] ;  /* 0xffffe40414177981 */ /* 0x000ea8000c1e9900 */
[----:B------:R-:W3:Y:S01]  /*0270*/  LDG.E.CONSTANT R9, desc[UR4][R20.64+-0x18] ;  /* 0xffffe80414097981 */ /* 0x000ee2000c1e9900 */
[----:B------:R-:W-:-:S03]  /*0280*/  IMAD.WIDE R26, R3, 0x4, R14 ;  /* 0x00000004031a7825 */ /* 0x000fc600078e020e */
[----:B------:R-:W4:Y:S04]  /*0290*/  LDG.E.CONSTANT R25, desc[UR4][R20.64+-0x14] ;  /* 0xffffec0414197981 */ /* 0x000f28000c1e9900 */
[----:B------:R-:W5:Y:S04]  /*02a0*/  LDG.E.CONSTANT R19, desc[UR4][R26.64+-0x20] ;  /* 0xffffe0041a137981 */ /* 0x000f68000c1e9900 */
[----:B------:R-:W5:Y:S04]  /*02b0*/  LDG.E.CONSTANT R18, desc[UR4][R26.64+-0x1c] ;  /* 0xffffe4041a127981 */ /* 0x000f68000c1e9900 */
[----:B------:R-:W5:Y:S01]  /*02c0*/  LDG.E.CONSTANT R29, desc[UR4][R20.64+-0x10] ;  /* 0xfffff004141d7981 */ /* 0x000f62000c1e9900 */
[----:B0-----:R-:W-:-:S06]  /*02d0*/  IMAD.WIDE R10, R11, 0x4, R16 ;  /* 0x000000040b0a7825 */ /* 0x001fcc00078e0210 */
[----:B------:R-:W5:Y:S01]  /*02e0*/  LDG.E.CONSTANT R10, desc[UR4][R10.64] ;  /* 0x000000040a0a7981 */ /* 0x000f62000c1e9900 */
[----:B--2---:R-:W-:-:S05]  /*02f0*/  IMAD.WIDE R22, R23, 0x4, R16 ;  /* 0x0000000417167825 */ /* 0x004fca00078e0210 */
[----:B------:R-:W2:Y:S01]  /*0300*/  LDG.E.CONSTANT R7, desc[UR4][R22.64] ;  /* 0x0000000416077981 */ /* 0x000ea2000c1e9900 */
[----:B---3--:R-:W-:-:S03]  /*0310*/  IMAD.WIDE R8, R9, 0x4, R16 ;  /* 0x0000000409087825 */ /* 0x008fc600078e0210 */
[----:B------:R-:W3:Y:S01]  /*0320*/  LDG.E.CONSTANT R11, desc[UR4][R26.64+-0x18] ;  /* 0xffffe8041a0b7981 */ /* 0x000ee2000c1e9900 */
[----:B----4-:R-:W-:-:S03]  /*0330*/  IMAD.WIDE R24, R25, 0x4, R16 ;  /* 0x0000000419187825 */ /* 0x010fc600078e0210 */
[----:B------:R-:W3:Y:S04]  /*0340*/  LDG.E.CONSTANT R8, desc[UR4][R8.64] ;  /* 0x0000000408087981 */ /* 0x000ee8000c1e9900 */
[----:B------:R-:W4:Y:S04]  /*0350*/  LDG.E.CONSTANT R23, desc[UR4][R20.64+-0xc] ;  /* 0xfffff40414177981 */ /* 0x000f28000c1e9900 */
[----:B------:R-:W4:Y:S01]  /*0360*/  LDG.E.CONSTANT R9, desc[UR4][R20.64+-0x8] ;  /* 0xfffff80414097981 */ /* 0x000f22000c1e9900 */
[----:B-----5:R-:W-:-:S03]  /*0370*/  FFMA R28, R19, R10, R6 ;  /* 0x0000000a131c7223 */ /* 0x020fc60000000006 */
[----:B------:R-:W5:Y:S04]  /*0380*/  LDG.E.CONSTANT R6, desc[UR4][R24.64] ;  /* 0x0000000418067981 */ /* 0x000f68000c1e9900 */
[----:B------:R-:W5:Y:S01]  /*0390*/  LDG.E.CONSTANT R19, desc[UR4][R26.64+-0x14] ;  /* 0xffffec041a137981 */ /* 0x000f62000c1e9900 */
[----:B--2---:R-:W-:Y:S01]  /*03a0*/  FFMA R22, R18, R7, R28 ;  /* 0x0000000712167223 */ /* 0x004fe2000000001c */
[----:B------:R-:W-:Y:S02]  /*03b0*/  IMAD.WIDE R28, R29, 0x4, R16 ;  /* 0x000000041d1c7825 */ /* 0x000fe400078e0210 */
[----:B------:R-:W2:Y:S04]  /*03c0*/  LDG.E.CONSTANT R10, desc[UR4][R20.64+-0x4] ;  /* 0xfffffc04140a7981 */ /* 0x000ea8000c1e9900 */
[----:B------:R-:W2:Y:S04]  /*03d0*/  LDG.E.CONSTANT R29, desc[UR4][R28.64] ;  /* 0x000000041c1d7981 */ /* 0x000ea8000c1e9900 */
[----:B------:R-:W2:Y:S04]  /*03e0*/  LDG.E.CONSTANT R18, desc[UR4][R26.64+-0x10] ;  /* 0xfffff0041a127981 */ /* 0x000ea8000c1e9900 */
[----:B------:R-:W2:Y:S01]  /*03f0*/  LDG.E.CONSTANT R7, desc[UR4][R20.64] ;  /* 0x0000000414077981 */ /* 0x000ea2000c1e9900 */
[----:B---3--:R-:W-:Y:S01]  /*0400*/  FFMA R8, R11, R8, R22 ;  /* 0x000000080b087223 */ /* 0x008fe20000000016 */
[----:B----4-:R-:W-:-:S02]  /*0410*/  IMAD.WIDE R22, R23, 0x4, R16 ;  /* 0x0000000417167825 */ /* 0x010fc400078e0210 */
[----:B------:R-:W3:Y:S04]  /*0420*/  LDG.E.CONSTANT R11, desc[UR4][R20.64+0x4] ;  /* 0x00000404140b7981 */ /* 0x000ee8000c1e9900 */
[----:B------:R-:W4:Y:S04]  /*0430*/  LDG.E.CONSTANT R23, desc[UR4][R22.64] ;  /* 0x0000000416177981 */ /* 0x000f28000c1e9900 */
[----:B------:R-:W4:Y:S04]  /*0440*/  LDG.E.CONSTANT R25, desc[UR4][R26.64+-0xc] ;  /* 0xfffff4041a197981 */ /* 0x000f28000c1e9900 */
[----:B------:R-:W4:Y:S04]  /*0450*/  LDG.E.CONSTANT R28, desc[UR4][R26.64+-0x8] ;  /* 0xfffff8041a1c7981 */ /* 0x000f28000c1e9900 */
[----:B------:R-:W4:Y:S04]  /*0460*/  LDG.E.CONSTANT R22, desc[UR4][R20.64+0x8] ;  /* 0x0000080414167981 */ /* 0x000f28000c1e9900 */
[----:B------:R-:W4:Y:S01]  /*0470*/  LDG.E.CONSTANT R24, desc[UR4][R26.64+0x4] ;  /* 0x000004041a187981 */ /* 0x000f22000c1e9900 */
[----:B-----5:R-:W-:Y:S01]  /*0480*/  FFMA R6, R19, R6, R8 ;  /* 0x0000000613067223 */ /* 0x020fe20000000008 */
[----:B------:R-:W-:-:S05]  /*0490*/  IMAD.WIDE R8, R9, 0x4, R16 ;  /* 0x0000000409087825 */ /* 0x000fca00078e0210 */
[----:B------:R0:W5:Y:S01]  /*04a0*/  LDG.E.CONSTANT R19, desc[UR4][R8.64] ;  /* 0x0000000408137981 */ /* 0x000162000c1e9900 */
[----:B--2---:R-:W-:-:S03]  /*04b0*/  FFMA R18, R18, R29, R6 ;  /* 0x0000001d12127223 */ /* 0x004fc60000000006 */
[----:B------:R-:W2:Y:S01]  /*04c0*/  LDG.E.CONSTANT R29, desc[UR4][R20.64+0x1c] ;  /* 0x00001c04141d7981 */ /* 0x000ea2000c1e9900 */
[----:B0-----:R-:W-:-:S04]  /*04d0*/  IMAD.WIDE R8, R10, 0x4, R16 ;  /* 0x000000040a087825 */ /* 0x001fc800078e0210 */
[--C-:B------:R-:W-:Y:S02]  /*04e0*/  IMAD.WIDE R6, R7, 0x4, R16.reuse ;  /* 0x0000000407067825 */ /* 0x100fe400078e0210 */
[----:B------:R-:W2:Y:S02]  /*04f0*/  LDG.E.CONSTANT R8, desc[UR4][R8.64] ;  /* 0x0000000408087981 */ /* 0x000ea4000c1e9900 */
[----:B---3--:R-:W-:Y:S02]  /*0500*/  IMAD.WIDE R10, R11, 0x4, R16 ;  /* 0x000000040b0a7825 */ /* 0x008fe400078e0210 */
[----:B------:R-:W3:Y:S02]  /*0510*/  LDG.E.CONSTANT R6, desc[UR4][R6.64] ;  /* 0x0000000406067981 */ /* 0x000ee4000c1e9900 */
[----:B----4-:R-:W-:Y:S02]  /*0520*/  FFMA R23, R25, R23, R18 ;  /* 0x0000001719177223 */ /* 0x010fe40000000012 */
[----:B------:R-:W4:Y:S04]  /*0530*/  LDG.E.CONSTANT R10, desc[UR4][R10.64] ;  /* 0x000000040a0a7981 */ /* 0x000f28000c1e9900 */
[----:B------:R-:W2:Y:S04]  /*0540*/  LDG.E.CONSTANT R9, desc[UR4][R26.64+-0x4] ;  /* 0xfffffc041a097981 */ /* 0x000ea8000c1e9900 */
[----:B------:R-:W3:Y:S04]  /*0550*/  LDG.E.CONSTANT R7, desc[UR4][R26.64] ;  /* 0x000000041a077981 */ /* 0x000ee8000c1e9900 */
[----:B------:R-:W4:Y:S04]  /*0560*/  LDG.E.CONSTANT R18, desc[UR4][R20.64+0xc] ;  /* 0x00000c0414127981 */ /* 0x000f28000c1e9900 */
[----:B------:R-:W4:Y:S04]  /*0570*/  LDG.E.CONSTANT R25, desc[UR4][R20.64+0x14] ;  /* 0x0000140414197981 */ /* 0x000f28000c1e9900 */
[----:B------:R-:W4:Y:S01]  /*0580*/  LDG.E.CONSTANT R11, desc[UR4][R26.64+0x18] ;  /* 0x000018041a0b7981 */ /* 0x000f22000c1e9900 */
[----:B-----5:R-:W-:-:S03]  /*0590*/  FFMA R28, R28, R19, R23 ;  /* 0x000000131c1c7223 */ /* 0x020fc60000000017 */
[----:B------:R-:W5:Y:S04]  /*05a0*/  LDG.E.CONSTANT R23, desc[UR4][R20.64+0x10] ;  /* 0x0000100414177981 */ /* 0x000f68000c1e9900 */
[----:B------:R0:W5:Y:S02]  /*05b0*/  LDG.E.CONSTANT R19, desc[UR4][R20.64+0x18] ;  /* 0x0000180414137981 */ /* 0x000164000c1e9900 */
[----:B0-----:R-:W-:-:S04]  /*05c0*/  IMAD.WIDE R20, R22, 0x4, R16 ;  /* 0x0000000416147825 */ /* 0x001fc800078e0210 */
[----:B--2---:R-:W-:Y:S02]  /*05d0*/  FFMA R8, R9, R8, R28 ;  /* 0x0000000809087223 */ /* 0x004fe4000000001c */
[----:B------:R-:W2:Y:S02]  /*05e0*/  LDG.E.CONSTANT R9, desc[UR4][R26.64+0x10] ;  /* 0x000010041a097981 */ /* 0x000ea4000c1e9900 */
[----:B---3--:R-:W-:Y:S02]  /*05f0*/  FFMA R7, R7, R6, R8 ;  /* 0x0000000607077223 */ /* 0x008fe40000000008 */
[----:B------:R-:W3:Y:S02]  /*0600*/  LDG.E.CONSTANT R8, desc[UR4][R26.64+0xc] ;  /* 0x00000c041a087981 */ /* 0x000ee4000c1e9900 */
[----:B----4-:R-:W-:Y:S02]  /*0610*/  FFMA R6, R24, R10, R7 ;  /* 0x0000000a18067223 */ /* 0x010fe40000000007 */
[----:B------:R-:W4:Y:S04]  /*0620*/  LDG.E.CONSTANT R7, desc[UR4][R26.64+0x8] ;  /* 0x000008041a077981 */ /* 0x000f28000c1e9900 */
[----:B------:R-:W2:Y:S04]  /*0630*/  LDG.E.CONSTANT R10, desc[UR4][R26.64+0x14] ;  /* 0x000014041a0a7981 */ /* 0x000ea8000c1e9900 */
[----:B------:R-:W2:Y:S01]  /*0640*/  LDG.E.CONSTANT R26, desc[UR4][R26.64+0x1c] ;  /* 0x00001c041a1a7981 */ /* 0x000ea2000c1e9900 */
[----:B------:R-:W-:-:S06]  /*0650*/  IMAD.WIDE R24, R25, 0x4, R16 ;  /* 0x0000000419187825 */ /* 0x000fcc00078e0210 */
[----:B------:R-:W2:Y:S04]  /*0660*/  LDG.E.CONSTANT R25, desc[UR4][R24.64] ;  /* 0x0000000418197981 */ /* 0x000ea8000c1e9900 */
[----:B------:R0:W4:Y:S02]  /*0670*/  LDG.E.CONSTANT R27, desc[UR4][R20.64] ;  /* 0x00000004141b7981 */ /* 0x000124000c1e9900 */
[----:B0-----:R-:W-:-:S06]  /*0680*/  IMAD.WIDE R20, R18, 0x4, R16 ;  /* 0x0000000412147825 */ /* 0x001fcc00078e0210 */
[----:B------:R-:W3:Y:S01]  /*0690*/  LDG.E.CONSTANT R21, desc[UR4][R20.64] ;  /* 0x0000000414157981 */ /* 0x000ee2000c1e9900 */
[----:B-----5:R-:W-:-:S04]  /*06a0*/  IMAD.WIDE R22, R23, 0x4, R16 ;  /* 0x0000000417167825 */ /* 0x020fc800078e0210 */
[--C-:B------:R-:W-:Y:S02]  /*06b0*/  IMAD.WIDE R18, R19, 0x4, R16.reuse ;  /* 0x0000000413127825 */ /* 0x100fe400078e0210 */
[----:B------:R-:W2:Y:S02]  /*06c0*/  LDG.E.CONSTANT R22, desc[UR4][R22.64] ;  /* 0x0000000416167981 */ /* 0x000ea4000c1e9900 */
[----:B------:R-:W-:Y:S02]  /*06d0*/  IMAD.WIDE R16, R29, 0x4, R16 ;  /* 0x000000041d107825 */ /* 0x000fe400078e0210 */
[----:B------:R-:W5:Y:S04]  /*06e0*/  LDG.E.CONSTANT R18, desc[UR4][R18.64] ;  /* 0x0000000412127981 */ /* 0x000f68000c1e9900 */
[----:B------:R-:W5:Y:S01]  /*06f0*/  LDG.E.CONSTANT R16, desc[UR4][R16.64] ;  /* 0x0000000410107981 */ /* 0x000f62000c1e9900 */
[----:B------:R-:W-:-:S04]  /*0700*/  IADD3 R2, PT, PT, R2, 0x10, RZ ;  /* 0x0000001002027810 */ /* 0x000fc80007ffe0ff */
[----:B------:R-:W-:Y:S02]  /*0710*/  ISETP.NE.AND P1, PT, R2, RZ, PT ;  /* 0x000000ff0200720c */ /* 0x000fe40003f25270 */
[----:B------:R-:W-:Y:S01]  /*0720*/  IADD3 R3, PT, PT, R3, 0x10, RZ ;  /* 0x0000001003037810 */ /* 0x000fe20007ffe0ff */
[----:B----4-:R-:W-:-:S04]  /*0730*/  FFMA R7, R7, R27, R6 ;  /* 0x0000001b07077223 */ /* 0x010fc80000000006 */
[----:B---3--:R-:W-:-:S04]  /*0740*/  FFMA R8, R8, R21, R7 ;  /* 0x0000001508087223 */ /* 0x008fc80000000007 */
[----:B--2---:R-:W-:-:S04]  /*0750*/  FFMA R9, R9, R22, R8 ;  /* 0x0000001609097223 */ /* 0x004fc80000000008 */
[----:B------:R-:W-:-:S04]  /*0760*/  FFMA R10, R10, R25, R9 ;  /* 0x000000190a0a7223 */ /* 0x000fc80000000009 */
[----:B-----5:R-:W-:-:S04]  /*0770*/  FFMA R11, R11, R18, R10 ;  /* 0x000000120b0b7223 */ /* 0x020fc8000000000a */
[----:B------:R-:W-:Y:S01]  /*0780*/  FFMA R6, R26, R16, R11 ;  /* 0x000000101a067223 */ /* 0x000fe2000000000b */
[----:B------:R-:W-:Y:S06]  /*0790*/  @P1 BRA `(.L_x_32) ;  /* 0xfffffff800a41947 */ /* 0x000fec000383ffff */
.L_x_31:
[----:B------:R-:W-:Y:S05]  /*07a0*/  BSYNC.RECONVERGENT B1 ;  /* 0x0000000000017941 */ /* 0x000fea0003800200 */
.L_x_30:
[----:B------:R-:W-:Y:S05]  /*07b0*/  @!P0 BRA `(.L_x_29) ;  /* 0x0000000400948947 */ /* 0x000fea0003800000 */
[----:B------:R-:W-:Y:S01]  /*07c0*/  ISETP.GE.U32.AND P0, PT, R5, 0x8, PT ;  /* 0x000000080500780c */ /* 0x000fe20003f06070 */
[----:B------:R-:W-:Y:S01]  /*07d0*/  BSSY.RECONVERGENT B1, `(.L_x_33) ;  /* 0x0000032000017945 */ /* 0x000fe20003800200 */
[----:B------:R-:W-:-:S04]  /*07e0*/  LOP3.LUT R24, R4, 0x7, RZ, 0xc0, !PT ;  /* 0x0000000704187812 */ /* 0x000fc800078ec0ff */
[----:B------:R-:W-:-:S07]  /*07f0*/  ISETP.NE.AND P1, PT, R24, RZ, PT ;  /* 0x000000ff1800720c */ /* 0x000fce0003f25270 */
[----:B------:R-:W-:Y:S06]  /*0800*/  @!P0 BRA `(.L_x_34) ;  /* 0x0000000000b88947 */ /* 0x000fec0003800000 */
[----:B------:R-:W0:Y:S08]  /*0810*/  LDC.64 R20, c[0x0][0x390] ;  /* 0x0000e400ff147b82 */ /* 0x000e300000000a00 */
[----:B------:R-:W1:Y:S08]  /*0820*/  LDC.64 R10, c[0x0][0x3a0] ;  /* 0x0000e800ff0a7b82 */ /* 0x000e700000000a00 */
[----:B------:R-:W2:Y:S01]  /*0830*/  LDC.64 R8, c[0x0][0x398] ;  /* 0x0000e600ff087b82 */ /* 0x000ea20000000a00 */
[----:B0-----:R-:W-:-:S05]  /*0840*/  IMAD.WIDE R20, R3, 0x4, R20 ;  /* 0x0000000403147825 */ /* 0x001fca00078e0214 */
[----:B------:R-:W1:Y:S04]  /*0850*/  LDG.E.CONSTANT R29, desc[UR4][R20.64] ;  /* 0x00000004141d7981 */ /* 0x000e68000c1e9900 */
[----:B------:R-:W3:Y:S04]  /*0860*/  LDG.E.CONSTANT R27, desc[UR4][R20.64+0x4] ;  /* 0x00000404141b7981 */ /* 0x000ee8000c1e9900 */
[----:B------:R-:W4:Y:S04]  /*0870*/  LDG.E.CONSTANT R25, desc[UR4][R20.64+0x8] ;  /* 0x0000080414197981 */ /* 0x000f28000c1e9900 */
[----:B------:R-:W5:Y:S04]  /*0880*/  LDG.E.CONSTANT R13, desc[UR4][R20.64+0xc] ;  /* 0x00000c04140d7981 */ /* 0x000f68000c1e9900 */
[----:B------:R-:W5:Y:S04]  /*0890*/  LDG.E.CONSTANT R15, desc[UR4][R20.64+0x10] ;  /* 0x00001004140f7981 */ /* 0x000f68000c1e9900 */
[----:B------:R-:W5:Y:S04]  /*08a0*/  LDG.E.CONSTANT R17, desc[UR4][R20.64+0x14] ;  /* 0x0000140414117981 */ /* 0x000f68000c1e9900 */
[----:B------:R-:W5:Y:S04]  /*08b0*/  LDG.E.CONSTANT R19, desc[UR4][R20.64+0x18] ;  /* 0x0000180414137981 */ /* 0x000f68000c1e9900 */
[----:B------:R4:W5:Y:S01]  /*08c0*/  LDG.E.CONSTANT R23, desc[UR4][R20.64+0x1c] ;  /* 0x00001c0414177981 */ /* 0x000962000c1e9900 */
[----:B--2---:R-:W-:-:S05]  /*08d0*/  IMAD.WIDE R8, R3, 0x4, R8 ;  /* 0x0000000403087825 */ /* 0x004fca00078e0208 */
[----:B------:R-:W2:Y:S04]  /*08e0*/  LDG.E.CONSTANT R7, desc[UR4][R8.64] ;  /* 0x0000000408077981 */ /* 0x000ea8000c1e9900 */
[----:B------:R-:W2:Y:S01]  /*08f0*/  LDG.E.CONSTANT R22, desc[UR4][R8.64+0x8] ;  /* 0x0000080408167981 */ /* 0x000ea2000c1e9900 */
[----:B-1----:R-:W-:-:S04]  /*0900*/  IMAD.WIDE R28, R29, 0x4, R10 ;  /* 0x000000041d1c7825 */ /* 0x002fc800078e020a */
[--C-:B---3--:R-:W-:Y:S01]  /*0910*/  IMAD.WIDE R26, R27, 0x4, R10.reuse ;  /* 0x000000041b1a7825 */ /* 0x108fe200078e020a */
[----:B------:R-:W2:Y:S03]  /*0920*/  LDG.E.CONSTANT R5, desc[UR4][R28.64] ;  /* 0x000000041c057981 */ /* 0x000ea6000c1e9900 */
[--C-:B----4-:R-:W-:Y:S01]  /*0930*/  IMAD.WIDE R20, R25, 0x4, R10.reuse ;  /* 0x0000000419147825 */ /* 0x110fe200078e020a */
[----:B------:R-:W3:Y:S04]  /*0940*/  LDG.E.CONSTANT R2, desc[UR4][R26.64] ;  /* 0x000000041a027981 */ /* 0x000ee8000c1e9900 */
[----:B------:R-:W3:Y:S01]  /*0950*/  LDG.E.CONSTANT R25, desc[UR4][R8.64+0x4] ;  /* 0x0000040408197981 */ /* 0x000ee2000c1e9900 */
[----:B-----5:R-:W-:-:S03]  /*0960*/  IMAD.WIDE R12, R13, 0x4, R10 ;  /* 0x000000040d0c7825 */ /* 0x020fc600078e020a */
[----:B------:R-:W4:Y:S01]  /*0970*/  LDG.E.CONSTANT R21, desc[UR4][R20.64] ;  /* 0x0000000414157981 */ /* 0x000f22000c1e9900 */
[----:B------:R-:W-:-:S03]  /*0980*/  IMAD.WIDE R14, R15, 0x4, R10 ;  /* 0x000000040f0e7825 */ /* 0x000fc600078e020a */
[----:B------:R-:W5:Y:S01]  /*0990*/  LDG.E.CONSTANT R13, desc[UR4][R12.64] ;  /* 0x000000040c0d7981 */ /* 0x000f62000c1e9900 */
[----:B------:R-:W-:-:S03]  /*09a0*/  IMAD.WIDE R16, R17, 0x4, R10 ;  /* 0x0000000411107825 */ /* 0x000fc600078e020a */
[----:B------:R-:W5:Y:S01]  /*09b0*/  LDG.E.CONSTANT R28, desc[UR4][R8.64+0xc] ;  /* 0x00000c04081c7981 */ /* 0x000f62000c1e9900 */
[----:B------:R-:W-:-:S03]  /*09c0*/  IMAD.WIDE R18, R19, 0x4, R10 ;  /* 0x0000000413127825 */ /* 0x000fc600078e020a */
[----:B------:R-:W5:Y:S04]  /*09d0*/  LDG.E.CONSTANT R14, desc[UR4][R14.64] ;  /* 0x000000040e0e7981 */ /* 0x000f68000c1e9900 */
[----:B------:R-:W5:Y:S01]  /*09e0*/  LDG.E.CONSTANT R29, desc[UR4][R8.64+0x10] ;  /* 0x00001004081d7981 */ /* 0x000f62000c1e9900 */
[----:B------:R-:W-:-:S03]  /*09f0*/  IMAD.WIDE R10, R23, 0x4, R10 ;  /* 0x00000004170a7825 */ /* 0x000fc600078e020a */
[----:B------:R-:W5:Y:S04]  /*0a00*/  LDG.E.CONSTANT R17, desc[UR4][R16.64] ;  /* 0x0000000410117981 */ /* 0x000f68000c1e9900 */
[----:B------:R-:W5:Y:S04]  /*0a10*/  LDG.E.CONSTANT R26, desc[UR4][R8.64+0x14] ;  /* 0x00001404081a7981 */ /* 0x000f68000c1e9900 */
[----:B------:R-:W5:Y:S04]  /*0a20*/  LDG.E.CONSTANT R18, desc[UR4][R18.64] ;  /* 0x0000000412127981 */ /* 0x000f68000c1e9900 */
[----:B------:R-:W5:Y:S04]  /*0a30*/  LDG.E.CONSTANT R23, desc[UR4][R8.64+0x18] ;  /* 0x0000180408177981 */ /* 0x000f68000c1e9900 */
[----:B------:R-:W5:Y:S04]  /*0a40*/  LDG.E.CONSTANT R12, desc[UR4][R8.64+0x1c] ;  /* 0x00001c04080c7981 */ /* 0x000f68000c1e9900 */
[----:B------:R-:W5:Y:S01]  /*0a50*/  LDG.E.CONSTANT R10, desc[UR4][R10.64] ;  /* 0x000000040a0a7981 */ /* 0x000f62000c1e9900 */
[----:B------:R-:W-:Y:S01]  /*0a60*/  IADD3 R3, PT, PT, R3, 0x8, RZ ;  /* 0x0000000803037810 */ /* 0x000fe20007ffe0ff */
[----:B--2---:R-:W-:-:S04]  /*0a70*/  FFMA R6, R7, R5, R6 ;  /* 0x0000000507067223 */ /* 0x004fc80000000006 */
[----:B---3--:R-:W-:-:S04]  /*0a80*/  FFMA R25, R25, R2, R6 ;  /* 0x0000000219197223 */ /* 0x008fc80000000006 */
[----:B----4-:R-:W-:-:S04]  /*0a90*/  FFMA R21, R22, R21, R25 ;  /* 0x0000001516157223 */ /* 0x010fc80000000019 */
[----:B-----5:R-:W-:-:S04]  /*0aa0*/  FFMA R28, R28, R13, R21 ;  /* 0x0000000d1c1c7223 */ /* 0x020fc80000000015 */
[----:B------:R-:W-:-:S04]  /*0ab0*/  FFMA R29, R29, R14, R28 ;  /* 0x0000000e1d1d7223 */ /* 0x000fc8000000001c */
[----:B------:R-:W-:-:S04]  /*0ac0*/  FFMA R26, R26, R17, R29 ;  /* 0x000000111a1a7223 */ /* 0x000fc8000000001d */
[----:B------:R-:W-:-:S04]  /*0ad0*/  FFMA R23, R23, R18, R26 ;  /* 0x0000001217177223 */ /* 0x000fc8000000001a */
[----:B------:R-:W-:-:S07]  /*0ae0*/  FFMA R6, R12, R10, R23 ;  /* 0x0000000a0c067223 */ /* 0x000fce0000000017 */
.L_x_34:
[----:B------:R-:W-:Y:S05]  /*0af0*/  BSYNC.RECONVERGENT B1 ;  /* 0x0000000000017941 */ /* 0x000fea0003800200 */
.L_x_33:
[----:B------:R-:W-:Y:S05]  /*0b00*/  @!P1 BRA `(.L_x_29) ;  /* 0x0000000000c09947 */ /* 0x000fea0003800000 */
[----:B------:R-:W-:Y:S01]  /*0b10*/  ISETP.GE.U32.AND P0, PT, R24, 0x4, PT ;  /* 0x000000041800780c */ /* 0x000fe20003f06070 */
[----:B------:R-:W-:Y:S01]  /*0b20*/  BSSY.RECONVERGENT B1, `(.L_x_35) ;  /* 0x000001e000017945 */ /* 0x000fe20003800200 */
[----:B------:R-:W-:-:S04]  /*0b30*/  LOP3.LUT R4, R4, 0x3, RZ, 0xc0, !PT ;  /* 0x0000000304047812 */ /* 0x000fc800078ec0ff */
[----:B------:R-:W-:-:S07]  /*0b40*/  ISETP.NE.AND P1, PT, R4, RZ, PT ;  /* 0x000000ff0400720c */ /* 0x000fce0003f25270 */
[----:B------:R-:W-:Y:S06]  /*0b50*/  @!P0 BRA `(.L_x_36) ;  /* 0x0000000000688947 */ /* 0x000fec0003800000 */
[----:B------:R-:W0:Y:S08]  /*0b60*/  LDC.64 R8, c[0x0][0x390] ;  /* 0x0000e400ff087b82 */ /* 0x000e300000000a00 */
[----:B------:R-:W1:Y:S01]  /*0b70*/  LDC.64 R10, c[0x0][0x398] ;  /* 0x0000e600ff0a7b82 */ /* 0x000e620000000a00 */
[----:B0-----:R-:W-:-:S07]  /*0b80*/  IMAD.WIDE R12, R3, 0x4, R8 ;  /* 0x00000004030c7825 */ /* 0x001fce00078e0208 */
[----:B------:R-:W0:Y:S01]  /*0b90*/  LDC.64 R8, c[0x0][0x3a0] ;  /* 0x0000e800ff087b82 */ /* 0x000e220000000a00 */
[----:B------:R-:W0:Y:S04]  /*0ba0*/  LDG.E.CONSTANT R15, desc[UR4][R12.64] ;  /* 0x000000040c0f7981 */ /* 0x000e28000c1e9900 */
[----:B------:R-:W2:Y:S04]  /*0bb0*/  LDG.E.CONSTANT R17, desc[UR4][R12.64+0x4] ;  /* 0x000004040c117981 */ /* 0x000ea8000c1e9900 */
[----:B------:R-:W3:Y:S04]  /*0bc0*/  LDG.E.CONSTANT R19, desc[UR4][R12.64+0x8] ;  /* 0x000008040c137981 */ /* 0x000ee8000c1e9900 */
[----:B------:R-:W4:Y:S01]  /*0bd0*/  LDG.E.CONSTANT R7, desc[UR4][R12.64+0xc] ;  /* 0x00000c040c077981 */ /* 0x000f22000c1e9900 */
[----:B-1----:R-:W-:-:S05]  /*0be0*/  IMAD.WIDE R10, R3, 0x4, R10 ;  /* 0x00000004030a7825 */ /* 0x002fca00078e020a */
[----:B------:R-:W5:Y:S04]  /*0bf0*/  LDG.E.CONSTANT R5, desc[UR4][R10.64] ;  /* 0x000000040a057981 */ /* 0x000f68000c1e9900 */
[----:B------:R-:W5:Y:S04]  /*0c00*/  LDG.E.CONSTANT R2, desc[UR4][R10.64+0x4] ;  /* 0x000004040a027981 */ /* 0x000f68000c1e9900 */
[----:B------:R-:W5:Y:S01]  /*0c10*/  LDG.E.CONSTANT R13, desc[UR4][R10.64+0xc] ;  /* 0x00000c040a0d7981 */ /* 0x000f62000c1e9900 */
[----:B0-----:R-:W-:-:S04]  /*0c20*/  IMAD.WIDE R14, R15, 0x4, R8 ;  /* 0x000000040f0e7825 */ /* 0x001fc800078e0208 */
[--C-:B--2---:R-:W-:Y:S02]  /*0c30*/  IMAD.WIDE R16, R17, 0x4, R8.reuse ;  /* 0x0000000411107825 */ /* 0x104fe400078e0208 */
[----:B------:R-:W5:Y:S02]  /*0c40*/  LDG.E.CONSTANT R14, desc[UR4][R14.64] ;  /* 0x000000040e0e7981 */ /* 0x000f64000c1e9900 */
[--C-:B---3--:R-:W-:Y:S02]  /*0c50*/  IMAD.WIDE R18, R19, 0x4, R8.reuse ;  /* 0x0000000413127825 */ /* 0x108fe400078e0208 */
[----:B------:R-:W2:Y:S02]  /*0c60*/  LDG.E.CONSTANT R16, desc[UR4][R16.64] ;  /* 0x0000000410107981 */ /* 0x000ea4000c1e9900 */
[----:B----4-:R-:W-:Y:S02]  /*0c70*/  IMAD.WIDE R8, R7, 0x4, R8 ;  /* 0x0000000407087825 */ /* 0x010fe400078e0208 */
[----:B------:R-:W3:Y:S04]  /*0c80*/  LDG.E.CONSTANT R18, desc[UR4][R18.64] ;  /* 0x0000000412127981 */ /* 0x000ee8000c1e9900 */
[----:B------:R-:W3:Y:S04]  /*0c90*/  LDG.E.CONSTANT R7, desc[UR4][R10.64+0x8] ;  /* 0x000008040a077981 */ /* 0x000ee8000c1e9900 */
[----:B------:R-:W4:Y:S01]  /*0ca0*/  LDG.E.CONSTANT R8, desc[UR4][R8.64] ;  /* 0x0000000408087981 */ /* 0x000f22000c1e9900 */
[----:B------:R-:W-:Y:S01]  /*0cb0*/  IADD3 R3, PT, PT, R3, 0x4, RZ ;  /* 0x0000000403037810 */ /* 0x000fe20007ffe0ff */
[----:B-----5:R-:W-:-:S04]  /*0cc0*/  FFMA R5, R5, R14, R6 ;  /* 0x0000000e05057223 */ /* 0x020fc80000000006 */
[----:B--2---:R-:W-:-:S04]  /*0cd0*/  FFMA R2, R2, R16, R5 ;  /* 0x0000001002027223 */ /* 0x004fc80000000005 */
[----:B---3--:R-:W-:-:S04]  /*0ce0*/  FFMA R2, R7, R18, R2 ;  /* 0x0000001207027223 */ /* 0x008fc80000000002 */
[----:B----4-:R-:W-:-:S07]  /*0cf0*/  FFMA R6, R13, R8, R2 ;  /* 0x000000080d067223 */ /* 0x010fce0000000002 */
.L_x_36:
[----:B------:R-:W-:Y:S05]  /*0d00*/  BSYNC.RECONVERGENT B1 ;  /* 0x0000000000017941 */ /* 0x000fea0003800200 */
.L_x_35:
[----:B------:R-:W-:Y:S05]  /*0d10*/  @!P1 BRA `(.L_x_29) ;  /* 0x00000000003c9947 */ /* 0x000fea0003800000 */
[----:B------:R-:W0:Y:S01]  /*0d20*/  LDC.64 R16, c[0x0][0x3a0] ;  /* 0x0000e800ff107b82 */ /* 0x000e220000000a00 */
[----:B------:R-:W-:-:S07]  /*0d30*/  IADD3 R2, PT, PT, -R4, RZ, RZ ;  /* 0x000000ff04027210 */ /* 0x000fce0007ffe1ff */
[----:B------:R-:W1:Y:S08]  /*0d40*/  LDC.64 R12, c[0x0][0x390] ;  /* 0x0000e400ff0c7b82 */ /* 0x000e700000000a00 */
[----:B------:R-:W2:Y:S02]  /*0d50*/  LDC.64 R14, c[0x0][0x398] ;  /* 0x0000e600ff0e7b82 */ /* 0x000ea40000000a00 */
.L_x_37:
[----:B-1----:R-:W-:-:S06]  /*0d60*/  IMAD.WIDE R4, R3, 0x4, R12 ;  /* 0x0000000403047825 */ /* 0x002fcc00078e020c */
[----:B------:R-:W0:Y:S01]  /*0d70*/  LDG.E.CONSTANT R5, desc[UR4][R4.64] ;  /* 0x0000000404057981 */ /* 0x000e22000c1e9900 */
[----:B--2---:R-:W-:-:S06]  /*0d80*/  IMAD.WIDE R8, R3, 0x4, R14 ;  /* 0x0000000403087825 */ /* 0x004fcc00078e020e */
[----:B------:R-:W2:Y:S01]  /*0d90*/  LDG.E.CONSTANT R9, desc[UR4][R8.64] ;  /* 0x0000000408097981 */ /* 0x000ea2000c1e9900 */
[----:B------:R-:W-:Y:S01]  /*0da0*/  IADD3 R2, PT, PT, R2, 0x1, RZ ;  /* 0x0000000102027810 */ /* 0x000fe20007ffe0ff */
[----:B0-----:R-:W-:-:S06]  /*0db0*/  IMAD.WIDE R10, R5, 0x4, R16 ;  /* 0x00000004050a7825 */ /* 0x001fcc00078e0210 */
[----:B------:R-:W2:Y:S01]  /*0dc0*/  LDG.E.CONSTANT R10, desc[UR4][R10.64] ;  /* 0x000000040a0a7981 */ /* 0x000ea2000c1e9900 */
[----:B------:R-:W-:Y:S02]  /*0dd0*/  ISETP.NE.AND P0, PT, R2, RZ, PT ;  /* 0x000000ff0200720c */ /* 0x000fe40003f05270 */
[----:B------:R-:W-:Y:S01]  /*0de0*/  IADD3 R3, PT, PT, R3, 0x1, RZ ;  /* 0x0000000103037810 */ /* 0x000fe20007ffe0ff */
[----:B--2---:R-:W-:-:S10]  /*0df0*/  FFMA R6, R9, R10, R6 ;  /* 0x0000000a09067223 */ /* 0x004fd40000000006 */
[----:B------:R-:W-:Y:S05]  /*0e00*/  @P0 BRA `(.L_x_37) ;  /* 0xfffffffc00d40947 */ /* 0x000fea000383ffff */
.L_x_29:
[----:B------:R-:W-:Y:S05]  /*0e10*/  BSYNC.RECONVERGENT B0 ;  /* 0x0000000000007941 */ /* 0x000fea0003800200 */
.L_x_28:
[----:B------:R-:W0:Y:S02]  /*0e20*/  LDC.64 R2, c[0x0][0x3a8] ;  /* 0x0000ea00ff027b82 */ /* 0x000e240000000a00 */
[----:B0-----:R-:W-:-:S05]  /*0e30*/  IMAD.WIDE R2, R0, 0x4, R2 ;  /* 0x0000000400027825 */ /* 0x001fca00078e0202 */
[----:B------:R-:W-:Y:S01]  /*0e40*/  STG.E desc[UR4][R2.64], R6 ;  /* 0x0000000602007986 */ /* 0x000fe2000c101904 */
[----:B------:R-:W-:Y:S05]  /*0e50*/  EXIT ;  /* 0x000000000000794d */ /* 0x000fea0003800000 */
.L_x_38:
        /* <DEDUP_REMOVED lines=10> */
.L_x_59:


//--------------------- .text._Z22epipolar_inlier_kernelPKfPK6float2S3_ifPh --------------------------
	.section	.text._Z22epipolar_inlier_kernelPKfPK6float2S3_ifPh,"ax",@progbits
	.align	128
        .global         _Z22epipolar_inlier_kernelPKfPK6float2S3_ifPh
        .type           _Z22epipolar_inlier_kernelPKfPK6float2S3_ifPh,@function
        .size           _Z22epipolar_inlier_kernelPKfPK6float2S3_ifPh,(.L_x_60 - _Z22epipolar_inlier_kernelPKfPK6float2S3_ifPh)
        .other          _Z22epipolar_inlier_kernelPKfPK6float2S3_ifPh,@"STO_CUDA_ENTRY STV_DEFAULT"
_Z22epipolar_inlier_kernelPKfPK6float2S3_ifPh:
.text._Z22epipolar_inlier_kernelPKfPK6float2S3_ifPh:
        /* <DEDUP_REMOVED lines=10> */
[----:B------:R-:W2:Y:S06]  /*00a0*/  LDCU.64 UR8, c[0x0][0x3a0] ;  /* 0x00007400ff0877ac */ /* 0x000eac0008000a00 */
[----:B------:R-:W3:Y:S01]  /*00b0*/  LDC.64 R2, c[0x0][0x380] ;  /* 0x0000e000ff027b82 */ /* 0x000ee20000000a00 */
[----:B------:R-:W4:Y:S07]  /*00c0*/  LDCU UR6, c[0x0][0x39c] ;  /* 0x00007380ff0677ac */ /* 0x000f2e0008000800 */
[----:B------:R-:W5:Y:S01]  /*00d0*/  LDC.64 R6, c[0x0][0x390] ;  /* 0x0000e400ff067b82 */ /* 0x000f620000000a00 */
[----:B0-----:R-:W-:-:S06]  /*00e0*/  IMAD.WIDE R4, R0, 0x8, R4 ;  /* 0x0000000800047825 */ /* 0x001fcc00078e0204 */
[----:B-1----:R-:W4:Y:S04]  /*00f0*/  LDG.E.64.CONSTANT R4, desc[UR4][R4.64] ;  /* 0x0000000404047981 */ /* 0x002f28000c1e9b00 */
[----:B---3--:R-:W4:Y:S04]  /*0100*/  LDG.E.CONSTANT R12, desc[UR4][R2.64+0x10] ;  /* 0x00001004020c7981 */ /* 0x008f28000c1e9900 */
[----:B------:R-:W3:Y:S01]  /*0110*/  LDG.E.CONSTANT R16, desc[UR4][R2.64+0x4] ;  /* 0x0000040402107981 */ /* 0x000ee2000c1e9900 */
[----:B-----5:R-:W-:-:S03]  /*0120*/  IMAD.WIDE R6, R0, 0x8, R6 ;  /* 0x0000000800067825 */ /* 0x020fc600078e0206 */
[----:B------:R-:W5:Y:S04]  /*0130*/  LDG.E.CONSTANT R13, desc[UR4][R2.64+0xc] ;  /* 0x00000c04020d7981 */ /* 0x000f68000c1e9900 */
[----:B------:R-:W5:Y:S04]  /*0140*/  LDG.E.CONSTANT R10, desc[UR4][R2.64+0x1c] ;  /* 0x00001c04020a7981 */ /* 0x000f68000c1e9900 */
[----:B------:R-:W5:Y:S04]  /*0150*/  LDG.E.CONSTANT R15, desc[UR4][R2.64] ;  /* 0x00000004020f7981 */ /* 0x000f68000c1e9900 */
[----:B------:R-:W5:Y:S04]  /*0160*/  LDG.E.CONSTANT R11, desc[UR4][R2.64+0x14] ;  /* 0x00001404020b7981 */ /* 0x000f68000c1e9900 */
[----:B------:R-:W5:Y:S04]  /*0170*/  LDG.E.CONSTANT R9, desc[UR4][R2.64+0x18] ;  /* 0x0000180402097981 */ /* 0x000f68000c1e9900 */
[----:B------:R-:W5:Y:S04]  /*0180*/  LDG.E.CONSTANT R14, desc[UR4][R2.64+0x8] ;  /* 0x00000804020e7981 */ /* 0x000f68000c1e9900 */
[----:B------:R-:W5:Y:S04]  /*0190*/  LDG.E.64.CONSTANT R6, desc[UR4][R6.64] ;  /* 0x0000000406067981 */ /* 0x000f68000c1e9b00 */
[----:B------:R2:W5:Y:S02]  /*01a0*/  LDG.E.CONSTANT R8, desc[UR4][R2.64+0x20] ;  /* 0x0000200402087981 */ /* 0x000564000c1e9900 */
[----:B--2---:R-:W-:-:S04]  /*01b0*/  IADD3 R2, P1, PT, R0, UR8, RZ ;  /* 0x0000000800027c10 */ /* 0x004fc8000ff3e0ff */
[----:B------:R-:W-:Y:S01]  /*01c0*/  LEA.HI.X.SX32 R3, R0, UR9, 0x1, P1 ;  /* 0x0000000900037c11 */ /* 0x000fe200088f0eff */
[-C--:B----4-:R-:W-:Y:S01]  /*01d0*/  FMUL R12, R12, R5.reuse ;  /* 0x000000050c0c7220 */ /* 0x090fe20000400000 */
[----:B---3--:R-:W-:-:S03]  /*01e0*/  FMUL R16, R16, R5 ;  /* 0x0000000510107220 */ /* 0x008fc60000400000 */
[-C--:B-----5:R-:W-:Y:S01]  /*01f0*/  FFMA R12, R13, R4.reuse, R12 ;  /* 0x000000040d0c7223 */ /* 0x0a0fe2000000000c */
[----:B------:R-:W-:Y:S01]  /*0200*/  FMUL R10, R10, R5 ;  /* 0x000000050a0a7220 */ /* 0x000fe20000400000 */
[-C--:B------:R-:W-:Y:S02]  /*0210*/  FFMA R15, R15, R4.reuse, R16 ;  /* 0x000000040f0f7223 */ /* 0x080fe40000000010 */
[----:B------:R-:W-:Y:S01]  /*0220*/  FADD R12, R11, R12 ;  /* 0x0000000c0b0c7221 */ /* 0x000fe20000000000 */
[----:B------:R-:W-:Y:S01]  /*0230*/  FFMA R9, R9, R4, R10 ;  /* 0x0000000409097223 */ /* 0x000fe2000000000a */
[----:B------:R-:W-:Y:S02]  /*0240*/  FADD R15, R14, R15 ;  /* 0x0000000f0e0f7221 */ /* 0x000fe40000000000 */
[----:B------:R-:W-:Y:S01]  /*0250*/  FMUL R7, R7, R12 ;  /* 0x0000000c07077220 */ /* 0x000fe20000400000 */
[----:B------:R-:W-:-:S03]  /*0260*/  FADD R8, R8, R9 ;  /* 0x0000000908087221 */ /* 0x000fc60000000000 */
[----:B------:R-:W-:-:S04]  /*0270*/  FFMA R7, R6, R15, R7 ;  /* 0x0000000f06077223 */ /* 0x000fc80000000007 */
[----:B------:R-:W-:-:S05]  /*0280*/  FADD R7, R8, R7 ;  /* 0x0000000708077221 */ /* 0x000fca0000000000 */
[----:B------:R-:W-:-:S04]  /*0290*/  FSETP.GEU.AND P0, PT, |R7|, UR6, PT ;  /* 0x0000000607007c0b */ /* 0x000fc8000bf0e200 */
[----:B------:R-:W-:-:S05]  /*02a0*/  SEL R5, RZ, 0x1, P0 ;  /* 0x00000001ff057807 */ /* 0x000fca0000000000 */
[----:B------:R-:W-:Y:S01]  /*02b0*/  STG.E.U8 desc[UR4][R2.64], R5 ;  /* 0x0000000502007986 */ /* 0x000fe2000c101104 */
[----:B------:R-:W-:Y:S05]  /*02c0*/  EXIT ;  /* 0x000000000000794d */ /* 0x000fea0003800000 */
.L_x_39:
        /* <DEDUP_REMOVED lines=11> */
.L_x_60:


//--------------------- .text._Z18match_brief_kernelPKjPK5uint2iS0_S3_iiPiS4_ --------------------------
	.section	.text._Z18match_brief_kernelPKjPK5uint2iS0_S3_iiPiS4_,"ax",@progbits
	.align	128
        .global         _Z18match_brief_kernelPKjPK5uint2iS0_S3_iiPiS4_
        .type           _Z18match_brief_kernelPKjPK5uint2iS0_S3_iiPiS4_,@function
        .size           _Z18match_brief_kernelPKjPK5uint2iS0_S3_iiPiS4_,(.L_x_61 - _Z18match_brief_kernelPKjPK5uint2iS0_S3_iiPiS4_)
        .other          _Z18match_brief_kernelPKjPK5uint2iS0_S3_iiPiS4_,@"STO_CUDA_ENTRY STV_DEFAULT"
_Z18match_brief_kernelPKjPK5uint2iS0_S3_iiPiS4_:
.text._Z18match_brief_kernelPKjPK5uint2iS0_S3_iiPiS4_:
        /* <DEDUP_REMOVED lines=8> */
[----:B------:R-:W0:Y:S01]  /*0080*/  LDCU UR4, c[0x0][0x3a8] ;  /* 0x00007500ff0477ac */ /* 0x000e220008000800 */
[----:B------:R-:W-:Y:S02]  /*0090*/  IMAD.MOV.U32 R7, RZ, RZ, 0x3b9aca00 ;  /* 0x3b9aca00ff077424 */ /* 0x000fe400078e00ff */
[----:B------:R-:W-:Y:S01]  /*00a0*/  IMAD.MOV.U32 R9, RZ, RZ, -0x1 ;  /* 0xffffffffff097424 */ /* 0x000fe200078e00ff */
[----:B------:R-:W1:Y:S01]  /*00b0*/  LDCU.64 UR6, c[0x0][0x358] ;  /* 0x00006b00ff0677ac */ /* 0x000e620008000a00 */
[----:B0-----:R-:W-:-:S09]  /*00c0*/  UISETP.GE.AND UP0, UPT, UR4, 0x1, UPT ;  /* 0x000000010400788c */ /* 0x001fd2000bf06270 */
[----:B-1----:R-:W-:Y:S05]  /*00d0*/  BRA.U !UP0, `(.L_x_40) ;  /* 0x00000009081c7547 */ /* 0x002fea000b800000 */
[----:B------:R-:W0:Y:S01]  /*00e0*/  LDC.64 R2, c[0x0][0x380] ;  /* 0x0000e000ff027b82 */ /* 0x000e220000000a00 */
[----:B------:R-:W-:Y:S01]  /*00f0*/  UISETP.NE.AND UP0, UPT, UR4, 0x1, UPT ;  /* 0x000000010400788c */ /* 0x000fe2000bf05270 */
[----:B------:R-:W-:Y:S01]  /*0100*/  IMAD.SHL.U32 R5, R0, 0x8, RZ ;  /* 0x0000000800057824 */ /* 0x000fe200078e00ff */
[----:B------:R-:W-:Y:S01]  /*0110*/  ULOP3.LUT UR5, UR4, 0x1, URZ, 0xc0, !UPT ;  /* 0x0000000104057892 */ /* 0x000fe2000f8ec0ff */
[----:B------:R-:W-:Y:S02]  /*0120*/  IMAD.MOV.U32 R9, RZ, RZ, -0x1 ;  /* 0xffffffffff097424 */ /* 0x000fe400078e00ff */
[----:B------:R-:W-:Y:S01]  /*0130*/  IMAD.MOV.U32 R7, RZ, RZ, 0x3b9aca00 ;  /* 0x3b9aca00ff077424 */ /* 0x000fe200078e00ff */
[----:B------:R-:W-:Y:S01]  /*0140*/  UISETP.NE.U32.AND UP1, UPT, UR5, 0x1, UPT ;  /* 0x000000010500788c */ /* 0x000fe2000bf25070 */
[----:B------:R-:W-:Y:S02]  /*0150*/  IMAD.MOV.U32 R6, RZ, RZ, RZ ;  /* 0x000000ffff067224 */ /* 0x000fe400078e00ff */
[----:B0-----:R-:W-:Y:S01]  /*0160*/  IMAD.WIDE R2, R5, 0x4, R2 ;  /* 0x0000000405027825 */ /* 0x001fe200078e0202 */
[----:B------:R-:W-:Y:S07]  /*0170*/  BRA.U !UP0, `(.L_x_41) ;  /* 0x0000000508487547 */ /* 0x000fee000b800000 */
[----:B------:R0:W5:Y:S04]  /*0180*/  LDG.E.CONSTANT R10, desc[UR6][R2.64] ;  /* 0x00000006020a7981 */ /* 0x000168000c1e9900 */
[----:B------:R0:W5:Y:S04]  /*0190*/  LDG.E.CONSTANT R12, desc[UR6][R2.64+0x4] ;  /* 0x00000406020c7981 */ /* 0x000168000c1e9900 */
[----:B------:R0:W5:Y:S04]  /*01a0*/  LDG.E.CONSTANT R13, desc[UR6][R2.64+0x8] ;  /* 0x00000806020d7981 */ /* 0x000168000c1e9900 */
[----:B------:R0:W5:Y:S04]  /*01b0*/  LDG.E.CONSTANT R14, desc[UR6][R2.64+0xc] ;  /* 0x00000c06020e7981 */ /* 0x000168000c1e9900 */
[----:B------:R0:W5:Y:S04]  /*01c0*/  LDG.E.CONSTANT R15, desc[UR6][R2.64+0x10] ;  /* 0x00001006020f7981 */ /* 0x000168000c1e9900 */
[----:B------:R0:W5:Y:S04]  /*01d0*/  LDG.E.CONSTANT R16, desc[UR6][R2.64+0x14] ;  /* 0x0000140602107981 */ /* 0x000168000c1e9900 */
[----:B------:R0:W5:Y:S04]  /*01e0*/  LDG.E.CONSTANT R17, desc[UR6][R2.64+0x18] ;  /* 0x0000180602117981 */ /* 0x000168000c1e9900 */
[----:B------:R0:W5:Y:S01]  /*01f0*/  LDG.E.CONSTANT R18, desc[UR6][R2.64+0x1c] ;  /* 0x00001c0602127981 */ /* 0x000162000c1e9900 */
[----:B------:R-:W-:Y:S01]  /*0200*/  ULOP3.LUT UR4, UR4, 0x7ffffffe, URZ, 0xc0, !UPT ;  /* 0x7ffffffe04047892 */ /* 0x000fe2000f8ec0ff */
[----:B------:R-:W-:-:S02]  /*0210*/  IMAD.MOV.U32 R9, RZ, RZ, -0x1 ;  /* 0xffffffffff097424 */ /* 0x000fc400078e00ff */
[----:B------:R-:W-:Y:S02]  /*0220*/  IMAD.MOV.U32 R7, RZ, RZ, 0x3b9aca00 ;  /* 0x3b9aca00ff077424 */ /* 0x000fe400078e00ff */
[----:B------:R-:W-:Y:S02]  /*0230*/  IMAD.MOV.U32 R11, RZ, RZ, RZ ;  /* 0x000000ffff0b7224 */ /* 0x000fe400078e00ff */
[----:B------:R-:W-:Y:S02]  /*0240*/  IMAD.MOV.U32 R8, RZ, RZ, RZ ;  /* 0x000000ffff087224 */ /* 0x000fe400078e00ff */
[----:B0-----:R-:W-:-:S07]  /*0250*/  IMAD.U32 R6, RZ, RZ, UR4 ;  /* 0x00000004ff067e24 */ /* 0x001fce000f8e00ff */
.L_x_42:
[----:B------:R-:W0:Y:S02]  /*0260*/  LDC.64 R4, c[0x0][0x398] ;  /* 0x0000e600ff047b82 */ /* 0x000e240000000a00 */
[----:B0-----:R-:W-:-:S05]  /*0270*/  IMAD.WIDE.U32 R4, R11, 0x4, R4 ;  /* 0x000000040b047825 */ /* 0x001fca00078e0004 */
[----:B------:R-:W2:Y:S04]  /*0280*/  LDG.E.CONSTANT R20, desc[UR6][R4.64+0x8] ;  /* 0x0000080604147981 */ /* 0x000ea8000c1e9900 */
[----:B------:R-:W3:Y:S04]  /*0290*/  LDG.E.CONSTANT R21, desc[UR6][R4.64] ;  /* 0x0000000604157981 */ /* 0x000ee8000c1e9900 */
[----:B------:R-:W4:Y:S04]  /*02a0*/  LDG.E.CONSTANT R23, desc[UR6][R4.64+0x4] ;  /* 0x0000040604177981 */ /* 0x000f28000c1e9900 */
[----:B------:R-:W4:Y:S04]  /*02b0*/  LDG.E.CONSTANT R24, desc[UR6][R4.64+0x10] ;  /* 0x0000100604187981 */ /* 0x000f28000c1e9900 */
[----:B------:R-:W4:Y:S04]  /*02c0*/  LDG.E.CONSTANT R19, desc[UR6][R4.64+0xc] ;  /* 0x00000c0604137981 */ /* 0x000f28000c1e9900 */
[----:B------:R-:W4:Y:S04]  /*02d0*/  LDG.E.CONSTANT R25, desc[UR6][R4.64+0x20] ;  /* 0x0000200604197981 */ /* 0x000f28000c1e9900 */
[----:B------:R-:W4:Y:S01]  /*02e0*/  LDG.E.CONSTANT R22, desc[UR6][R4.64+0x30] ;  /* 0x0000300604167981 */ /* 0x000f22000c1e9900 */
[----:B--2--5:R-:W-:-:S03]  /*02f0*/  LOP3.LUT R29, R20, R13, RZ, 0x3c, !PT ;  /* 0x0000000d141d7212 */ /* 0x024fc600078e3cff */
[----:B------:R-:W2:Y:S01]  /*0300*/  LDG.E.CONSTANT R20, desc[UR6][R4.64+0x28] ;  /* 0x0000280604147981 */ /* 0x000ea2000c1e9900 */
[----:B---3--:R-:W-:Y:S02]  /*0310*/  LOP3.LUT R27, R21, R10, RZ, 0x3c, !PT ;  /* 0x0000000a151b7212 */ /* 0x008fe400078e3cff */
[----:B----4-:R-:W-:Y:S02]  /*0320*/  LOP3.LUT R28, R23, R12, RZ, 0x3c, !PT ;  /* 0x0000000c171c7212 */ /* 0x010fe400078e3cff */
[----:B------:R-:W-:Y:S01]  /*0330*/  POPC R21, R27 ;  /* 0x0000001b00157309 */ /* 0x000fe20000000000 */
[----:B------:R-:W3:Y:S07]  /*0340*/  LDG.E.CONSTANT R23, desc[UR6][R4.64+0x24] ;  /* 0x0000240604177981 */ /* 0x000eee000c1e9900 */
[----:B------:R-:W-:Y:S08]  /*0350*/  POPC R26, R28 ;  /* 0x0000001c001a7309 */ /* 0x000ff00000000000 */
[----:B------:R-:W0:Y:S02]  /*0360*/  POPC R29, R29 ;  /* 0x0000001d001d7309 */ /* 0x000e240000000000 */
[----:B0-----:R-:W-:-:S02]  /*0370*/  IADD3 R26, PT, PT, R29, R26, R21 ;  /* 0x0000001a1d1a7210 */ /* 0x001fc40007ffe015 */
[----:B------:R-:W4:Y:S01]  /*0380*/  LDG.E.CONSTANT R21, desc[UR6][R4.64+0x2c] ;  /* 0x00002c0604157981 */ /* 0x000f22000c1e9900 */
[----:B------:R-:W-:Y:S02]  /*0390*/  LOP3.LUT R28, R24, R15, RZ, 0x3c, !PT ;  /* 0x0000000f181c7212 */ /* 0x000fe400078e3cff */
[----:B------:R-:W-:-:S04]  /*03a0*/  LOP3.LUT R27, R19, R14, RZ, 0x3c, !PT ;  /* 0x0000000e131b7212 */ /* 0x000fc800078e3cff */
[----:B------:R-:W-:Y:S08]  /*03b0*/  POPC R19, R27 ;  /* 0x0000001b00137309 */ /* 0x000ff00000000000 */
[----:B------:R-:W0:Y:S01]  /*03c0*/  POPC R28, R28 ;  /* 0x0000001c001c7309 */ /* 0x000e220000000000 */
[----:B------:R-:W-:Y:S02]  /*03d0*/  LOP3.LUT R24, R25, R10, RZ, 0x3c, !PT ;  /* 0x0000000a19187212 */ /* 0x000fe400078e3cff */
[----:B------:R-:W-:-:S05]  /*03e0*/  LOP3.LUT R22, R22, R15, RZ, 0x3c, !PT ;  /* 0x0000000f16167212 */ /* 0x000fca00078e3cff */
[----:B------:R-:W-:Y:S01]  /*03f0*/  POPC R24, R24 ;  /* 0x0000001800187309 */ /* 0x000fe20000000000 */
[----:B0-----:R-:W-:-:S07]  /*0400*/  IADD3 R19, PT, PT, R28, R19, R26 ;  /* 0x000000131c137210 */ /* 0x001fce0007ffe01a */
[----:B------:R-:W-:Y:S01]  /*0410*/  POPC R22, R22 ;  /* 0x0000001600167309 */ /* 0x000fe20000000000 */
[----:B--2---:R-:W-:Y:S02]  /*0420*/  LOP3.LUT R29, R20, R13, RZ, 0x3c, !PT ;  /* 0x0000000d141d7212 */ /* 0x004fe400078e3cff */
[----:B------:R-:W2:Y:S01]  /*0430*/  LDG.E.CONSTANT R20, desc[UR6][R4.64+0x18] ;  /* 0x0000180604147981 */ /* 0x000ea2000c1e9900 */
[----:B---3--:R-:W-:-:S04]  /*0440*/  LOP3.LUT R23, R23, R12, RZ, 0x3c, !PT ;  /* 0x0000000c17177212 */ /* 0x008fc800078e3cff */
[----:B------:R-:W-:Y:S08]  /*0450*/  POPC R25, R29 ;  /* 0x0000001d00197309 */ /* 0x000ff00000000000 */
[----:B------:R-:W0:Y:S01]  /*0460*/  POPC R23, R23 ;  /* 0x0000001700177309 */ /* 0x000e220000000000 */
[----:B----4-:R-:W-:Y:S02]  /*0470*/  LOP3.LUT R26, R21, R14, RZ, 0x3c, !PT ;  /* 0x0000000e151a7212 */ /* 0x010fe400078e3cff */
[----:B------:R-:W3:Y:S05]  /*0480*/  LDG.E.CONSTANT R21, desc[UR6][R4.64+0x14] ;  /* 0x0000140604157981 */ /* 0x000eea000c1e9900 */
[----:B------:R-:W1:Y:S01]  /*0490*/  POPC R26, R26 ;  /* 0x0000001a001a7309 */ /* 0x000e620000000000 */
[----:B0-----:R-:W-:-:S02]  /*04a0*/  IADD3 R27, PT, PT, R25, R23, R24 ;  /* 0x00000017191b7210 */ /* 0x001fc40007ffe018 */
[----:B------:R-:W4:Y:S04]  /*04b0*/  LDG.E.CONSTANT R23, desc[UR6][R4.64+0x34] ;  /* 0x0000340604177981 */ /* 0x000f28000c1e9900 */
[----:B------:R-:W4:Y:S04]  /*04c0*/  LDG.E.CONSTANT R24, desc[UR6][R4.64+0x38] ;  /* 0x0000380604187981 */ /* 0x000f28000c1e9900 */
[----:B------:R-:W4:Y:S01]  /*04d0*/  LDG.E.CONSTANT R25, desc[UR6][R4.64+0x1c] ;  /* 0x00001c0604197981 */ /* 0x000f22000c1e9900 */
[----:B-1----:R-:W-:-:S03]  /*04e0*/  IADD3 R22, PT, PT, R22, R26, R27 ;  /* 0x0000001a16167210 */ /* 0x002fc60007ffe01b */
[----:B------:R-:W4:Y:S01]  /*04f0*/  LDG.E.CONSTANT R27, desc[UR6][R4.64+0x3c] ;  /* 0x00003c06041b7981 */ /* 0x000f22000c1e9900 */
[----:B------:R-:W-:Y:S01]  /*0500*/  VIADD R11, R11, 0x10 ;  /* 0x000000100b0b7836 */ /* 0x000fe20000000000 */
[----:B--2---:R-:W-:-:S06]  /*0510*/  LOP3.LUT R20, R20, R17, RZ, 0x3c, !PT ;  /* 0x0000001114147212 */ /* 0x004fcc00078e3cff */
[----:B------:R-:W-:Y:S01]  /*0520*/  POPC R20, R20 ;  /* 0x0000001400147309 */ /* 0x000fe20000000000 */
[-C--:B---3--:R-:W-:Y:S02]  /*0530*/  LOP3.LUT R26, R21, R16.reuse, RZ, 0x3c, !PT ;  /* 0x00000010151a7212 */ /* 0x088fe400078e3cff */
[----:B----4-:R-:W-:-:S05]  /*0540*/  LOP3.LUT R23, R23, R16, RZ, 0x3c, !PT ;  /* 0x0000001017177212 */ /* 0x010fca00078e3cff */
[----:B------:R-:W0:Y:S01]  /*0550*/  POPC R26, R26 ;  /* 0x0000001a001a7309 */ /* 0x000e220000000000 */
[----:B------:R-:W-:Y:S02]  /*0560*/  LOP3.LUT R24, R24, R17, RZ, 0x3c, !PT ;  /* 0x0000001118187212 */ /* 0x000fe400078e3cff */
[----:B------:R-:W-:-:S05]  /*0570*/  LOP3.LUT R25, R25, R18, RZ, 0x3c, !PT ;  /* 0x0000001219197212 */ /* 0x000fca00078e3cff */
[----:B------:R-:W-:Y:S01]  /*0580*/  POPC R23, R23 ;  /* 0x0000001700177309 */ /* 0x000fe20000000000 */
[----:B------:R-:W-:-:S07]  /*0590*/  LOP3.LUT R27, R27, R18, RZ, 0x3c, !PT ;  /* 0x000000121b1b7212 */ /* 0x000fce00078e3cff */
[----:B------:R-:W1:Y:S08]  /*05a0*/  POPC R24, R24 ;  /* 0x0000001800187309 */ /* 0x000e700000000000 */
[----:B------:R-:W2:Y:S01]  /*05b0*/  POPC R21, R25 ;  /* 0x0000001900157309 */ /* 0x000ea20000000000 */
[----:B0-----:R-:W-:-:S07]  /*05c0*/  IADD3 R26, PT, PT, R20, R26, R19 ;  /* 0x0000001a141a7210 */ /* 0x001fce0007ffe013 */
[----:B------:R-:W0:Y:S01]  /*05d0*/  POPC R27, R27 ;  /* 0x0000001b001b7309 */ /* 0x000e220000000000 */
[----:B-1----:R-:W-:Y:S01]  /*05e0*/  IADD3 R22, PT, PT, R24, R23, R22 ;  /* 0x0000001718167210 */ /* 0x002fe20007ffe016 */
[----:B--2---:R-:W-:-:S05]  /*05f0*/  IMAD.IADD R26, R26, 0x1, R21 ;  /* 0x000000011a1a7824 */ /* 0x004fca00078e0215 */
[----:B------:R-:W-:Y:S01]  /*0600*/  VIMNMX R4, PT, PT, R26, R7, PT ;  /* 0x000000071a047248 */ /* 0x000fe20003fe0100 */
[----:B0-----:R-:W-:-:S05]  /*0610*/  IMAD.IADD R5, R22, 0x1, R27 ;  /* 0x0000000116057824 */ /* 0x001fca00078e021b */
[----:B------:R-:W-:Y:S02]  /*0620*/  ISETP.GE.AND P1, PT, R5, R4, PT ;  /* 0x000000040500720c */ /* 0x000fe40003f26270 */
[----:B------:R-:W-:-:S04]  /*0630*/  ISETP.GE.AND P0, PT, R26, R7, PT ;  /* 0x000000071a00720c */ /* 0x000fc80003f06270 */
[----:B------:R-:W-:-:S07]  /*0640*/  SEL R9, R8, R9, !P0 ;  /* 0x0000000908097207 */ /* 0x000fce0004000000 */
[C---:B------:R-:W-:Y:S02]  /*0650*/  @!P1 VIADD R9, R8.reuse, 0x1 ;  /* 0x0000000108099836 */ /* 0x040fe40000000000 */
[----:B------:R-:W-:-:S05]  /*0660*/  VIADD R8, R8, 0x2 ;  /* 0x0000000208087836 */ /* 0x000fca0000000000 */
[----:B------:R-:W-:Y:S02]  /*0670*/  ISETP.NE.AND P0, PT, R8, R6, PT ;  /* 0x000000060800720c */ /* 0x000fe40003f05270 */
[----:B------:R-:W-:-:S11]  /*0680*/  VIMNMX R7, PT, PT, R4, R5, PT ;  /* 0x0000000504077248 */ /* 0x000fd60003fe0100 */
[----:B------:R-:W-:Y:S05]  /*0690*/  @P0 BRA `(.L_x_42) ;  /* 0xfffffff800f00947 */ /* 0x000fea000383ffff */
.L_x_41:
[----:B------:R-:W-:Y:S05]  /*06a0*/  BRA.U UP1, `(.L_x_40) ;  /* 0x0000000101a87547 */ /* 0x000fea000b800000 */
[----:B------:R-:W0:Y:S01]  /*06b0*/  LDC.64 R4, c[0x0][0x398] ;  /* 0x0000e600ff047b82 */ /* 0x000e220000000a00 */
[----:B------:R-:W-:Y:S01]  /*06c0*/  IMAD.SHL.U32 R11, R6, 0x8, RZ ;  /* 0x00000008060b7824 */ /* 0x000fe200078e00ff */
[----:B------:R-:W2:Y:S04]  /*06d0*/  LDG.E.CONSTANT R21, desc[UR6][R2.64] ;  /* 0x0000000602157981 */ /* 0x000ea8000c1e9900 */
[----:B------:R-:W3:Y:S04]  /*06e0*/  LDG.E.CONSTANT R25, desc[UR6][R2.64+0x8] ;  /* 0x0000080602197981 */ /* 0x000ee8000c1e9900 */
[----:B------:R-:W4:Y:S04]  /*06f0*/  LDG.E.CONSTANT R23, desc[UR6][R2.64+0x4] ;  /* 0x0000040602177981 */ /* 0x000f28000c1e9900 */
[----:B------:R-:W5:Y:S04]  /*0700*/  LDG.E.CONSTANT R16, desc[UR6][R2.64+0x10] ;  /* 0x0000100602107981 */ /* 0x000f68000c1e9900 */
[----:B------:R-:W5:Y:S04]  /*0710*/  LDG.E.CONSTANT R18, desc[UR6][R2.64+0xc] ;  /* 0x00000c0602127981 */ /* 0x000f68000c1e9900 */
[----:B------:R-:W5:Y:S01]  /*0720*/  LDG.E.CONSTANT R8, desc[UR6][R2.64+0x18] ;  /* 0x0000180602087981 */ /* 0x000f62000c1e9900 */
[----:B0-----:R-:W-:-:S03]  /*0730*/  IMAD.WIDE.U32 R4, R11, 0x4, R4 ;  /* 0x000000040b047825 */ /* 0x001fc600078e0004 */
[----:B------:R-:W5:Y:S04]  /*0740*/  LDG.E.CONSTANT R10, desc[UR6][R2.64+0x14] ;  /* 0x00001406020a7981 */ /* 0x000f68000c1e9900 */
[----:B------:R-:W2:Y:S04]  /*0750*/  LDG.E.CONSTANT R14, desc[UR6][R4.64] ;  /* 0x00000006040e7981 */ /* 0x000ea8000c1e9900 */
[----:B------:R-:W3:Y:S04]  /*0760*/  LDG.E.CONSTANT R22, desc[UR6][R4.64+0x8] ;  /* 0x0000080604167981 */ /* 0x000ee8000c1e9900 */
[----:B------:R-:W4:Y:S04]  /*0770*/  LDG.E.CONSTANT R20, desc[UR6][R4.64+0x4] ;  /* 0x0000040604147981 */ /* 0x000f28000c1e9900 */
[----:B------:R-:W5:Y:S04]  /*0780*/  LDG.E.CONSTANT R17, desc[UR6][R4.64+0x10] ;  /* 0x0000100604117981 */ /* 0x000f68000c1e9900 */
[----:B------:R-:W5:Y:S04]  /*0790*/  LDG.E.CONSTANT R19, desc[UR6][R4.64+0xc] ;  /* 0x00000c0604137981 */ /* 0x000f68000c1e9900 */
[----:B------:R-:W5:Y:S04]  /*07a0*/  LDG.E.CONSTANT R11, desc[UR6][R4.64+0x18] ;  /* 0x00001806040b7981 */ /* 0x000f68000c1e9900 */
[----:B------:R-:W5:Y:S04]  /*07b0*/  LDG.E.CONSTANT R13, desc[UR6][R4.64+0x14] ;  /* 0x00001406040d7981 */ /* 0x000f68000c1e9900 */
[----:B------:R-:W5:Y:S04]  /*07c0*/  LDG.E.CONSTANT R12, desc[UR6][R2.64+0x1c] ;  /* 0x00001c06020c7981 */ /* 0x000f68000c1e9900 */
[----:B------:R-:W5:Y:S01]  /*07d0*/  LDG.E.CONSTANT R15, desc[UR6][R4.64+0x1c] ;  /* 0x00001c06040f7981 */ /* 0x000f62000c1e9900 */
[----:B--2---:R-:W-:-:S02]  /*07e0*/  LOP3.LUT R14, R14, R21, RZ, 0x3c, !PT ;  /* 0x000000150e0e7212 */ /* 0x004fc400078e3cff */
[----:B---3--:R-:W-:Y:S02]  /*07f0*/  LOP3.LUT R22, R22, R25, RZ, 0x3c, !PT ;  /* 0x0000001916167212 */ /* 0x008fe400078e3cff */
[----:B----4-:R-:W-:Y:S02]  /*0800*/  LOP3.LUT R20, R20, R23, RZ, 0x3c, !PT ;  /* 0x0000001714147212 */ /* 0x010fe400078e3cff */
[----:B------:R-:W-:Y:S01]  /*0810*/  POPC R14, R14 ;  /* 0x0000000e000e7309 */ /* 0x000fe20000000000 */
[----:B-----5:R-:W-:Y:S02]  /*0820*/  LOP3.LUT R16, R17, R16, RZ, 0x3c, !PT ;  /* 0x0000001011107212 */ /* 0x020fe400078e3cff */
[----:B------:R-:W-:-:S05]  /*0830*/  LOP3.LUT R18, R19, R18, RZ, 0x3c, !PT ;  /* 0x0000001213127212 */ /* 0x000fca00078e3cff */
[----:B------:R-:W-:Y:S01]  /*0840*/  POPC R21, R20 ;  /* 0x0000001400157309 */ /* 0x000fe20000000000 */
[----:B------:R-:W-:-:S07]  /*0850*/  LOP3.LUT R8, R11, R8, RZ, 0x3c, !PT ;  /* 0x000000080b087212 */ /* 0x000fce00078e3cff */
[----:B------:R-:W0:Y:S01]  /*0860*/  POPC R22, R22 ;  /* 0x0000001600167309 */ /* 0x000e220000000000 */
[----:B------:R-:W-:-:S07]  /*0870*/  LOP3.LUT R10, R13, R10, RZ, 0x3c, !PT ;  /* 0x0000000a0d0a7212 */ /* 0x000fce00078e3cff */
[----:B------:R-:W-:Y:S01]  /*0880*/  POPC R19, R18 ;  /* 0x0000001200137309 */ /* 0x000fe20000000000 */
[----:B------:R-:W-:-:S07]  /*0890*/  LOP3.LUT R12, R15, R12, RZ, 0x3c, !PT ;  /* 0x0000000c0f0c7212 */ /* 0x000fce00078e3cff */
[----:B------:R-:W1:Y:S01]  /*08a0*/  POPC R16, R16 ;  /* 0x0000001000107309 */ /* 0x000e620000000000 */
[----:B0-----:R-:W-:-:S07]  /*08b0*/  IADD3 R14, PT, PT, R22, R21, R14 ;  /* 0x00000015160e7210 */ /* 0x001fce0007ffe00e */
[----:B------:R-:W-:Y:S08]  /*08c0*/  POPC R3, R10 ;  /* 0x0000000a00037309 */ /* 0x000ff00000000000 */
[----:B------:R-:W0:Y:S01]  /*08d0*/  POPC R8, R8 ;  /* 0x0000000800087309 */ /* 0x000e220000000000 */
[----:B-1----:R-:W-:-:S07]  /*08e0*/  IADD3 R14, PT, PT, R16, R19, R14 ;  /* 0x00000013100e7210 */ /* 0x002fce0007ffe00e */
[----:B------:R-:W1:Y:S01]  /*08f0*/  POPC R12, R12 ;  /* 0x0000000c000c7309 */ /* 0x000e620000000000 */
[----:B0-----:R-:W-:-:S05]  /*0900*/  IADD3 R3, PT, PT, R8, R3, R14 ;  /* 0x0000000308037210 */ /* 0x001fca0007ffe00e */
[----:B-1----:R-:W-:-:S05]  /*0910*/  IMAD.IADD R2, R3, 0x1, R12 ;  /* 0x0000000103027824 */ /* 0x002fca00078e020c */
[----:B------:R-:W-:Y:S02]  /*0920*/  ISETP.GE.AND P0, PT, R2, R7, PT ;  /* 0x000000070200720c */ /* 0x000fe40003f06270 */
[----:B------:R-:W-:Y:S02]  /*0930*/  VIMNMX R7, PT, PT, R7, R2, PT ;  /* 0x0000000207077248 */ /* 0x000fe40003fe0100 */
[----:B------:R-:W-:-:S09]  /*0940*/  SEL R9, R6, R9, !P0 ;  /* 0x0000000906097207 */ /* 0x000fd20004000000 */
.L_x_40:
[----:B------:R-:W0:Y:S01]  /*0950*/  LDCU UR4, c[0x0][0x3ac] ;  /* 0x00007580ff0477ac */ /* 0x000e220008000800 */
[----:B------:R-:W1:Y:S08]  /*0960*/  LDC.64 R2, c[0x0][0x3b0] ;  /* 0x0000ec00ff027b82 */ /* 0x000e700000000a00 */
[----:B------:R-:W2:Y:S01]  /*0970*/  LDC.64 R4, c[0x0][0x3b8] ;  /* 0x0000ee00ff047b82 */ /* 0x000ea20000000a00 */
[----:B0-----:R-:W-:-:S13]  /*0980*/  ISETP.GT.AND P0, PT, R7, UR4, PT ;  /* 0x0000000407007c0c */ /* 0x001fda000bf04270 */
[----:B-1----:R-:W-:-:S04]  /*0990*/  @!P0 IMAD.WIDE R2, R0, 0x4, R2 ;  /* 0x0000000400028825 */ /* 0x002fc800078e0202 */
[----:B--2---:R-:W-:Y:S01]  /*09a0*/  @!P0 IMAD.WIDE R4, R0, 0x4, R4 ;  /* 0x0000000400048825 */ /* 0x004fe200078e0204 */
[----:B------:R0:W-:Y:S04]  /*09b0*/  @!P0 STG.E desc[UR6][R2.64], R9 ;  /* 0x0000000902008986 */ /* 0x0001e8000c101906 */
[----:B------:R0:W-:Y:S01]  /*09c0*/  @!P0 STG.E desc[UR6][R4.64], R7 ;  /* 0x0000000704008986 */ /* 0x0001e2000c101906 */
[----:B------:R-:W-:Y:S05]  /*09d0*/  @!P0 EXIT ;  /* 0x000000000000894d */ /* 0x000fea0003800000 */
[----:B0-----:R-:W0:Y:S01]  /*09e0*/  LDC.64 R2, c[0x0][0x3b0] ;  /* 0x0000ec00ff027b82 */ /* 0x001e220000000a00 */
[----:B------:R-:W-:Y:S02]  /*09f0*/  IMAD.MOV.U32 R7, RZ, RZ, -0x1 ;  /* 0xffffffffff077424 */ /* 0x000fe400078e00ff */
[----:B------:R-:W-:-:S05]  /*0a00*/  IMAD.MOV.U32 R9, RZ, RZ, 0x7fffffff ;  /* 0x7fffffffff097424 */ /* 0x000fca00078e00ff */
[----:B------:R-:W1:Y:S01]  /*0a10*/  LDC.64 R4, c[0x0][0x3b8] ;  /* 0x0000ee00ff047b82 */ /* 0x000e620000000a00 */
[----:B0-----:R-:W-:-:S05]  /*0a20*/  IMAD.WIDE R2, R0, 0x4, R2 ;  /* 0x0000000400027825 */ /* 0x001fca00078e0202 */
[----:B------:R-:W-:Y:S01]  /*0a30*/  STG.E desc[UR6][R2.64], R7 ;  /* 0x0000000702007986 */ /* 0x000fe2000c101906 */
[----:B-1----:R-:W-:-:S05]  /*0a40*/  IMAD.WIDE R4, R0, 0x4, R4 ;  /* 0x0000000400047825 */ /* 0x002fca00078e0204 */
[----:B------:R-:W-:Y:S01]  /*0a50*/  STG.E desc[UR6][R4.64], R9 ;  /* 0x0000000904007986 */ /* 0x000fe2000c101906 */
[----:B------:R-:W-:Y:S05]  /*0a60*/  EXIT ;  /* 0x000000000000794d */ /* 0x000fea0003800000 */
.L_x_43:
        /* <DEDUP_REMOVED lines=9> */
.L_x_61:


//--------------------- .text._Z12brief_kernelPKhiiPK5uint2iPj --------------------------
	.section	.text._Z12brief_kernelPKhiiPK5uint2iPj,"ax",@progbits
	.align	128
        .global         _Z12brief_kernelPKhiiPK5uint2iPj
        .type           _Z12brief_kernelPKhiiPK5uint2iPj,@function
        .size           _Z12brief_kernelPKhiiPK5uint2iPj,(.L_x_62 - _Z12brief_kernelPKhiiPK5uint2iPj)
        .other          _Z12brief_kernelPKhiiPK5uint2iPj,@"STO_CUDA_ENTRY STV_DEFAULT"
_Z12brief_kernelPKhiiPK5uint2iPj:
.text._Z12brief_kernelPKhiiPK5uint2iPj:
        /* <DEDUP_REMOVED lines=12> */
[----:B0-----:R-:W-:-:S07]  /*00c0*/  IMAD.WIDE R16, R0, 0x8, R16 ;  /* 0x0000000800107825 */ /* 0x001fce00078e0210 */
[----:B------:R-:W0:Y:S01]  /*00d0*/  LDC.64 R6, c[0x3][0x8] ;  /* 0x00c00200ff067b82 */ /* 0x000e220000000a00 */
[----:B-1----:R-:W4:Y:S01]  /*00e0*/  LDG.E.64.CONSTANT R16, desc[UR4][R16.64] ;  /* 0x0000000410107981 */ /* 0x002f22000c1e9b00 */
[----:B--2---:R-:W-:-:S06]  /*00f0*/  LOP3.LUT R8, R12, 0xff, RZ, 0xc0, !PT ;  /* 0x000000ff0c087812 */ /* 0x004fcc00078ec0ff */
[----:B------:R-:W1:Y:S01]  /*0100*/  LDC.64 R18, c[0x0][0x380] ;  /* 0x0000e000ff127b82 */ /* 0x000e620000000a00 */
[----:B---3--:R-:W-:-:S07]  /*0110*/  VIADD R14, R3, 0xffffffff ;  /* 0xffffffff030e7836 */ /* 0x008fce0000000000 */
[----:B------:R-:W2:Y:S01]  /*0120*/  LDC.64 R10, c[0x3][0x10] ;  /* 0x00c00400ff0a7b82 */ /* 0x000ea20000000a00 */
[----:B------:R-:W-:Y:S01]  /*0130*/  VIADD R9, R2, 0xffffffff ;  /* 0xffffffff02097836 */ /* 0x000fe20000000000 */
[----:B----4-:R-:W-:Y:S02]  /*0140*/  LEA.HI.SX32 R4, R12, R16, 0x18 ;  /* 0x000000100c047211 */ /* 0x010fe400078fc2ff */
[----:B------:R-:W-:Y:S02]  /*0150*/  VIADDMNMX R3, R8, R17, 0x80, !PT ;  /* 0x0000008008037446 */ /* 0x000fe40007800111 */
[----:B------:R-:W-:Y:S02]  /*0160*/  VIMNMX R4, PT, PT, RZ, R4, !PT ;  /* 0x00000004ff047248 */ /* 0x000fe40007fe0100 */
[----:B------:R-:W-:Y:S02]  /*0170*/  VIADDMNMX R5, R3, 0xffffff80, R14, PT ;  /* 0xffffff8003057846 */ /* 0x000fe4000380010e */
[----:B------:R-:W-:-:S02]  /*0180*/  VIMNMX R3, PT, PT, R9, R4, PT ;  /* 0x0000000409037248 */ /* 0x000fc40003fe0100 */
[----:B------:R-:W-:Y:S02]  /*0190*/  LOP3.LUT R4, R13, 0xff, RZ, 0xc0, !PT ;  /* 0x000000ff0d047812 */ /* 0x000fe400078ec0ff */
[C---:B0-----:R-:W-:Y:S01]  /*01a0*/  LOP3.LUT R12, R6.reuse, 0xff, RZ, 0xc0, !PT ;  /* 0x000000ff060c7812 */ /* 0x041fe200078ec0ff */
[----:B------:R-:W-:Y:S01]  /*01b0*/  IMAD R8, R5, R2, R3 ;  /* 0x0000000205087224 */ /* 0x000fe200078e0203 */
[-C--:B------:R-:W-:Y:S02]  /*01c0*/  LEA.HI.SX32 R3, R13, R16.reuse, 0x18 ;  /* 0x000000100d037211 */ /* 0x080fe400078fc2ff */
[----:B------:R-:W-:Y:S02]  /*01d0*/  LEA.HI.SX32 R6, R6, R16, 0x18 ;  /* 0x0000001006067211 */ /* 0x000fe400078fc2ff */
[----:B------:R-:W-:Y:S02]  /*01e0*/  VIADDMNMX R5, R4, R17, 0x80, !PT ;  /* 0x0000008004057446 */ /* 0x000fe40007800111 */
[----:B------:R-:W-:-:S02]  /*01f0*/  VIMNMX R4, PT, PT, RZ, R3, !PT ;  /* 0x00000003ff047248 */ /* 0x000fc40007fe0100 */
[----:B------:R-:W-:Y:S02]  /*0200*/  VIADDMNMX R13, R12, R17, 0x80, !PT ;  /* 0x000000800c0d7446 */ /* 0x000fe40007800111 */
[----:B------:R-:W-:Y:S02]  /*0210*/  VIMNMX R6, PT, PT, RZ, R6, !PT ;  /* 0x00000006ff067248 */ /* 0x000fe40007fe0100 */
[----:B------:R-:W-:Y:S02]  /*0220*/  VIMNMX R3, PT, PT, R9, R4, PT ;  /* 0x0000000409037248 */ /* 0x000fe40003fe0100 */
[--C-:B------:R-:W-:Y:S02]  /*0230*/  VIADDMNMX R4, R13, 0xffffff80, R14.reuse, PT ;  /* 0xffffff800d047846 */ /* 0x100fe4000380010e */
[----:B-1----:R-:W-:Y:S02]  /*0240*/  IADD3 R22, P0, PT, R8, R18, RZ ;  /* 0x0000001208167210 */ /* 0x002fe40007f1e0ff */
[----:B------:R-:W-:-:S02]  /*0250*/  VIADDMNMX R5, R5, 0xffffff80, R14, PT ;  /* 0xffffff8005057846 */ /* 0x000fc4000380010e */
[----:B------:R-:W-:Y:S02]  /*0260*/  VIMNMX R13, PT, PT, R9, R6, PT ;  /* 0x00000006090d7248 */ /* 0x000fe40003fe0100 */
[----:B------:R-:W-:Y:S01]  /*0270*/  LEA.HI.X.SX32 R23, R8, R19, 0x1, P0 ;  /* 0x0000001308177211 */ /* 0x000fe200000f0eff */
[-C--:B------:R-:W-:Y:S02]  /*0280*/  IMAD R3, R5, R2.reuse, R3 ;  /* 0x0000000205037224 */ /* 0x080fe400078e0203 */
[----:B------:R-:W-:Y:S02]  /*0290*/  IMAD R8, R4, R2, R13 ;  /* 0x0000000204087224 */ /* 0x000fe400078e020d */
[----:B------:R-:W0:Y:S01]  /*02a0*/  LDC.64 R4, c[0x3][0x18] ;  /* 0x00c00600ff047b82 */ /* 0x000e220000000a00 */
[----:B--2---:R-:W-:Y:S01]  /*02b0*/  LOP3.LUT R12, R10, 0xff, RZ, 0xc0, !PT ;  /* 0x000000ff0a0c7812 */ /* 0x004fe200078ec0ff */
[----:B------:R-:W2:Y:S01]  /*02c0*/  LDG.E.U8.CONSTANT R22, desc[UR4][R22.64] ;  /* 0x0000000416167981 */ /* 0x000ea2000c1e9100 */
[----:B------:R-:W-:-:S02]  /*02d0*/  LOP3.LUT R6, R7, 0xff, RZ, 0xc0, !PT ;  /* 0x000000ff07067812 */ /* 0x000fc400078ec0ff */
[-C--:B------:R-:W-:Y:S02]  /*02e0*/  LEA.HI.SX32 R10, R10, R16.reuse, 0x18 ;  /* 0x000000100a0a7211 */ /* 0x080fe400078fc2ff */
[----:B------:R-:W-:Y:S02]  /*02f0*/  LEA.HI.SX32 R7, R7, R16, 0x18 ;  /* 0x0000001007077211 */ /* 0x000fe400078fc2ff */
[-C--:B------:R-:W-:Y:S02]  /*0300*/  VIADDMNMX R15, R12, R17.reuse, 0x80, !PT ;  /* 0x000000800c0f7446 */ /* 0x080fe40007800111 */
[----:B------:R-:W-:Y:S02]  /*0310*/  VIADDMNMX R13, R6, R17, 0x80, !PT ;  /* 0x00000080060d7446 */ /* 0x000fe40007800111 */
[----:B------:R-:W-:Y:S02]  /*0320*/  VIMNMX R10, PT, PT, RZ, R10, !PT ;  /* 0x0000000aff0a7248 */ /* 0x000fe40007fe0100 */
[----:B------:R-:W-:-:S02]  /*0330*/  IADD3 R12, P1, PT, R8, R18, RZ ;  /* 0x00000012080c7210 */ /* 0x000fc40007f3e0ff */
[----:B------:R-:W-:Y:S02]  /*0340*/  VIMNMX R6, PT, PT, RZ, R7, !PT ;  /* 0x00000007ff067248 */ /* 0x000fe40007fe0100 */
[--C-:B------:R-:W-:Y:S02]  /*0350*/  VIADDMNMX R24, R15, 0xffffff80, R14.reuse, PT ;  /* 0xffffff800f187846 */ /* 0x100fe4000380010e */
[----:B------:R-:W-:Y:S02]  /*0360*/  IADD3 R20, P0, PT, R3, R18, RZ ;  /* 0x0000001203147210 */ /* 0x000fe40007f1e0ff */
[----:B------:R-:W-:Y:S02]  /*0370*/  VIADDMNMX R7, R13, 0xffffff80, R14, PT ;  /* 0xffffff800d077846 */ /* 0x000fe4000380010e */
[----:B------:R-:W-:Y:S02]  /*0380*/  VIMNMX R15, PT, PT, R9, R10, PT ;  /* 0x0000000a090f7248 */ /* 0x000fe40003fe0100 */
[----:B------:R-:W-:-:S02]  /*0390*/  LEA.HI.X.SX32 R13, R8, R19, 0x1, P1 ;  /* 0x00000013080d7211 */ /* 0x000fc400008f0eff */
[----:B------:R-:W-:Y:S01]  /*03a0*/  LOP3.LUT R8, R11, 0xff, RZ, 0xc0, !PT ;  /* 0x000000ff0b087812 */ /* 0x000fe200078ec0ff */
[----:B------:R-:W-:Y:S01]  /*03b0*/  IMAD R10, R24, R2, R15 ;  /* 0x00000002180a7224 */ /* 0x000fe200078e020f */
[----:B------:R-:W-:Y:S01]  /*03c0*/  LEA.HI.X.SX32 R21, R3, R19, 0x1, P0 ;  /* 0x0000001303157211 */ /* 0x000fe200000f0eff */
[----:B------:R-:W3:Y:S01]  /*03d0*/  LDG.E.U8.CONSTANT R12, desc[UR4][R12.64] ;  /* 0x000000040c0c7981 */ /* 0x000ee2000c1e9100 */
[----:B------:R-:W-:Y:S02]  /*03e0*/  VIMNMX R3, PT, PT, R9, R6, PT ;  /* 0x0000000609037248 */ /* 0x000fe40003fe0100 */
[----:B------:R-:W-:Y:S01]  /*03f0*/  VIADDMNMX R15, R8, R17, 0x80, !PT ;  /* 0x00000080080f7446 */ /* 0x000fe20007800111 */
[----:B------:R1:W2:Y:S01]  /*0400*/  LDG.E.U8.CONSTANT R23, desc[UR4][R20.64] ;  /* 0x0000000414177981 */ /* 0x0002a2000c1e9100 */
[C---:B0-----:R-:W-:Y:S01]  /*0410*/  LOP3.LUT R24, R4.reuse, 0xff, RZ, 0xc0, !PT ;  /* 0x000000ff04187812 */ /* 0x041fe200078ec0ff */
[----:B------:R-:W-:Y:S01]  /*0420*/  IMAD R3, R7, R2, R3 ;  /* 0x0000000207037224 */ /* 0x000fe200078e0203 */
[-C--:B------:R-:W-:Y:S01]  /*0430*/  LEA.HI.SX32 R8, R4, R16.reuse, 0x18 ;  /* 0x0000001004087211 */ /* 0x080fe200078fc2ff */
[----:B------:R-:W0:Y:S01]  /*0440*/  LDC.64 R6, c[0x3][0x20] ;  /* 0x00c00800ff067b82 */ /* 0x000e220000000a00 */
[----:B------:R-:W-:-:S02]  /*0450*/  LEA.HI.SX32 R11, R11, R16, 0x18 ;  /* 0x000000100b0b7211 */ /* 0x000fc400078fc2ff */
[----:B------:R-:W-:Y:S02]  /*0460*/  VIADDMNMX R25, R24, R17, 0x80, !PT ;  /* 0x0000008018197446 */ /* 0x000fe40007800111 */
[----:B------:R-:W-:Y:S02]  /*0470*/  VIMNMX R8, PT, PT, RZ, R8, !PT ;  /* 0x00000008ff087248 */ /* 0x000fe40007fe0100 */
[----:B------:R-:W-:Y:S02]  /*0480*/  VIMNMX R4, PT, PT, RZ, R11, !PT ;  /* 0x0000000bff047248 */ /* 0x000fe40007fe0100 */
[----:B------:R-:W-:Y:S02]  /*0490*/  VIADDMNMX R26, R25, 0xffffff80, R14, PT ;  /* 0xffffff80191a7846 */ /* 0x000fe4000380010e */
[----:B------:R-:W-:Y:S02]  /*04a0*/  VIMNMX R11, PT, PT, R9, R8, PT ;  /* 0x00000008090b7248 */ /* 0x000fe40003fe0100 */
[----:B------:R-:W-:-:S03]  /*04b0*/  IADD3 R24, P1, PT, R10, R18, RZ ;  /* 0x000000120a187210 */ /* 0x000fc60007f3e0ff */
[----:B------:R-:W-:Y:S01]  /*04c0*/  IMAD R28, R26, R2, R11 ;  /* 0x000000021a1c7224 */ /* 0x000fe200078e020b */
[-C--:B------:R-:W-:Y:S02]  /*04d0*/  LEA.HI.X.SX32 R25, R10, R19.reuse, 0x1, P1 ;  /* 0x000000130a197211 */ /* 0x080fe400008f0eff */
[----:B------:R-:W4:Y:S01]  /*04e0*/  LDC.64 R10, c[0x3][0x28] ;  /* 0x00c00a00ff0a7b82 */ /* 0x000f220000000a00 */
[----:B-1----:R-:W-:Y:S02]  /*04f0*/  IADD3 R20, P0, PT, R3, R18, RZ ;  /* 0x0000001203147210 */ /* 0x002fe40007f1e0ff */
[----:B------:R-:W-:Y:S02]  /*0500*/  VIADDMNMX R15, R15, 0xffffff80, R14, PT ;  /* 0xffffff800f0f7846 */ /* 0x000fe4000380010e */
[----:B------:R-:W-:Y:S02]  /*0510*/  LEA.HI.X.SX32 R21, R3, R19, 0x1, P0 ;  /* 0x0000001303157211 */ /* 0x000fe400000f0eff */
[----:B------:R-:W-:-:S02]  /*0520*/  VIMNMX R3, PT, PT, R9, R4, PT ;  /* 0x0000000409037248 */ /* 0x000fc40003fe0100 */
[----:B------:R-:W-:Y:S01]  /*0530*/  LOP3.LUT R4, R5, 0xff, RZ, 0xc0, !PT ;  /* 0x000000ff05047812 */ /* 0x000fe200078ec0ff */
[----:B------:R1:W3:Y:S02]  /*0540*/  LDG.E.U8.CONSTANT R13, desc[UR4][R20.64] ;  /* 0x00000004140d7981 */ /* 0x0002e4000c1e9100 */
[----:B------:R-:W-:Y:S01]  /*0550*/  IMAD R15, R15, R2, R3 ;  /* 0x000000020f0f7224 */ /* 0x000fe200078e0203 */
[-C--:B------:R-:W-:Y:S01]  /*0560*/  LEA.HI.SX32 R5, R5, R16.reuse, 0x18 ;  /* 0x0000001005057211 */ /* 0x080fe200078fc2ff */
[----:B------:R5:W3:Y:S01]  /*0570*/  LDG.E.U8.CONSTANT R3, desc[UR4][R24.64] ;  /* 0x0000000418037981 */ /* 0x000ae2000c1e9100 */
[----:B------:R-:W-:Y:S02]  /*0580*/  VIADDMNMX R27, R4, R17, 0x80, !PT ;  /* 0x00000080041b7446 */ /* 0x000fe40007800111 */
[C---:B0-----:R-:W-:Y:S02]  /*0590*/  LOP3.LUT R8, R6.reuse, 0xff, RZ, 0xc0, !PT ;  /* 0x000000ff06087812 */ /* 0x041fe400078ec0ff */
[----:B------:R-:W-:-:S02]  /*05a0*/  LEA.HI.SX32 R4, R6, R16, 0x18 ;  /* 0x0000001006047211 */ /* 0x000fc400078fc2ff */
[----:B------:R-:W-:Y:S02]  /*05b0*/  IADD3 R26, P0, PT, R15, R18, RZ ;  /* 0x000000120f1a7210 */ /* 0x000fe40007f1e0ff */
[----:B------:R-:W-:Y:S02]  /*05c0*/  VIMNMX R6, PT, PT, RZ, R5, !PT ;  /* 0x00000005ff067248 */ /* 0x000fe40007fe0100 */
[----:B------:R-:W-:Y:S02]  /*05d0*/  VIADDMNMX R29, R8, R17, 0x80, !PT ;  /* 0x00000080081d7446 */ /* 0x000fe40007800111 */
[----:B-1----:R-:W-:Y:S02]  /*05e0*/  VIMNMX R20, PT, PT, RZ, R4, !PT ;  /* 0x00000004ff147248 */ /* 0x002fe40007fe0100 */
[----:B------:R-:W-:Y:S02]  /*05f0*/  VIADDMNMX R8, R27, 0xffffff80, R14, PT ;  /* 0xffffff801b087846 */ /* 0x000fe4000380010e */
[----:B------:R-:W-:-:S02]  /*0600*/  IADD3 R4, P1, PT, R28, R18, RZ ;  /* 0x000000121c047210 */ /* 0x000fc40007f3e0ff */
[-C--:B------:R-:W-:Y:S02]  /*0610*/  LEA.HI.X.SX32 R27, R15, R19.reuse, 0x1, P0 ;  /* 0x000000130f1b7211 */ /* 0x080fe400000f0eff */
[----:B------:R-:W-:Y:S02]  /*0620*/  VIMNMX R15, PT, PT, R9, R6, PT ;  /* 0x00000006090f7248 */ /* 0x000fe40003fe0100 */
[----:B------:R-:W-:Y:S02]  /*0630*/  VIADDMNMX R29, R29, 0xffffff80, R14, PT ;  /* 0xffffff801d1d7846 */ /* 0x000fe4000380010e */
[----:B-----5:R-:W-:Y:S02]  /*0640*/  VIMNMX R25, PT, PT, R9, R20, PT ;  /* 0x0000001409197248 */ /* 0x020fe40003fe0100 */
[----:B------:R-:W-:Y:S02]  /*0650*/  LEA.HI.X.SX32 R5, R28, R19, 0x1, P1 ;  /* 0x000000131c057211 */ /* 0x000fe400008f0eff */
[C---:B------:R-:W-:Y:S01]  /*0660*/  LOP3.LUT R24, R7.reuse, 0xff, RZ, 0xc0, !PT ;  /* 0x000000ff07187812 */ /* 0x040fe200078ec0ff */
[----:B------:R-:W-:Y:S01]  /*0670*/  IMAD R6, R8, R2, R15 ;  /* 0x0000000208067224 */ /* 0x000fe200078e020f */
[----:B----4-:R-:W-:Y:S01]  /*0680*/  LOP3.LUT R28, R10, 0xff, RZ, 0xc0, !PT ;  /* 0x000000ff0a1c7812 */ /* 0x010fe200078ec0ff */
[----:B------:R0:W4:Y:S01]  /*0690*/  LDG.E.U8.CONSTANT R21, desc[UR4][R4.64] ;  /* 0x0000000404157981 */ /* 0x000122000c1e9100 */
[----:B------:R-:W-:Y:S01]  /*06a0*/  LEA.HI.SX32 R7, R7, R16, 0x18 ;  /* 0x0000001007077211 */ /* 0x000fe200078fc2ff */
[----:B------:R-:W-:Y:S01]  /*06b0*/  IMAD R8, R29, R2, R25 ;  /* 0x000000021d087224 */ /* 0x000fe200078e0219 */
[C---:B------:R-:W-:Y:S01]  /*06c0*/  LOP3.LUT R30, R11.reuse, 0xff, RZ, 0xc0, !PT ;  /* 0x000000ff0b1e7812 */ /* 0x040fe200078ec0ff */
[----:B------:R1:W5:Y:S01]  /*06d0*/  LDG.E.U8.CONSTANT R20, desc[UR4][R26.64] ;  /* 0x000000041a147981 */ /* 0x000362000c1e9100 */
[----:B------:R-:W-:-:S02]  /*06e0*/  LEA.HI.SX32 R25, R11, R16, 0x18 ;  /* 0x000000100b197211 */ /* 0x000fc400078fc2ff */
[-C--:B------:R-:W-:Y:S02]  /*06f0*/  VIADDMNMX R11, R24, R17.reuse, 0x80, !PT ;  /* 0x00000080180b7446 */ /* 0x080fe40007800111 */
[----:B------:R-:W-:Y:S02]  /*0700*/  VIADDMNMX R15, R28, R17, 0x80, !PT ;  /* 0x000000801c0f7446 */ /* 0x000fe40007800111 */
[----:B0-----:R-:W-:Y:S01]  /*0710*/  VIMNMX R4, PT, PT, RZ, R7, !PT ;  /* 0x00000007ff047248 */ /* 0x001fe20007fe0100 */
[----:B------:R-:W0:Y:S01]  /*0720*/  LDC.64 R28, c[0x3][0x30] ;  /* 0x00c00c00ff1c7b82 */ /* 0x000e220000000a00 */
[----:B------:R-:W-:Y:S02]  /*0730*/  LEA.HI.SX32 R10, R10, R16, 0x18 ;  /* 0x000000100a0a7211 */ /* 0x000fe400078fc2ff */
[----:B------:R-:W-:Y:S02]  /*0740*/  VIADDMNMX R11, R11, 0xffffff80, R14, PT ;  /* 0xffffff800b0b7846 */ /* 0x000fe4000380010e */
[----:B------:R-:W-:-:S02]  /*0750*/  VIMNMX R5, PT, PT, R9, R4, PT ;  /* 0x0000000409057248 */ /* 0x000fc40003fe0100 */
[----:B------:R-:W-:Y:S02]  /*0760*/  VIMNMX R10, PT, PT, RZ, R10, !PT ;  /* 0x0000000aff0a7248 */ /* 0x000fe40007fe0100 */
[----:B-1----:R-:W-:Y:S01]  /*0770*/  VIADDMNMX R27, R30, R17, 0x80, !PT ;  /* 0x000000801e1b7446 */ /* 0x002fe20007800111 */
[----:B------:R-:W-:Y:S01]  /*0780*/  IMAD R5, R11, R2, R5 ;  /* 0x000000020b057224 */ /* 0x000fe200078e0205 */
[----:B------:R-:W-:Y:S02]  /*0790*/  VIMNMX R24, PT, PT, RZ, R25, !PT ;  /* 0x00000019ff187248 */ /* 0x000fe40007fe0100 */
[----:B------:R-:W-:Y:S02]  /*07a0*/  IADD3 R26, P0, PT, R6, R18, RZ ;  /* 0x00000012061a7210 */ /* 0x000fe40007f1e0ff */
[----:B------:R-:W-:Y:S02]  /*07b0*/  VIADDMNMX R15, R15, 0xffffff80, R14, PT ;  /* 0xffffff800f0f7846 */ /* 0x000fe4000380010e */
[----:B------:R-:W-:-:S02]  /*07c0*/  VIMNMX R7, PT, PT, R9, R10, PT ;  /* 0x0000000a09077248 */ /* 0x000fc40003fe0100 */
[----:B------:R-:W-:Y:S02]  /*07d0*/  VIADDMNMX R4, R27, 0xffffff80, R14, PT ;  /* 0xffffff801b047846 */ /* 0x000fe4000380010e */
[----:B------:R-:W-:Y:S02]  /*07e0*/  VIMNMX R25, PT, PT, R9, R24, PT ;  /* 0x0000001809197248 */ /* 0x000fe40003fe0100 */
[-C--:B------:R-:W-:Y:S02]  /*07f0*/  LEA.HI.X.SX32 R27, R6, R19.reuse, 0x1, P0 ;  /* 0x00000013061b7211 */ /* 0x080fe400000f0eff */
[-C--:B------:R-:W-:Y:S02]  /*0800*/  IADD3 R24, P1, PT, R8, R18.reuse, RZ ;  /* 0x0000001208187210 */ /* 0x080fe40007f3e0ff */
[----:B------:R-:W-:Y:S01]  /*0810*/  IADD3 R10, P0, PT, R5, R18, RZ ;  /* 0x00000012050a7210 */ /* 0x000fe20007f1e0ff */
[-C--:B------:R-:W-:Y:S01]  /*0820*/  IMAD R7, R15, R2.reuse, R7 ;  /* 0x000000020f077224 */ /* 0x080fe200078e0207 */
[----:B0-----:R-:W-:Y:S01]  /*0830*/  LOP3.LUT R32, R29, 0xff, RZ, 0xc0, !PT ;  /* 0x000000ff1d207812 */ /* 0x001fe200078ec0ff */
[----:B------:R-:W-:Y:S01]  /*0840*/  IMAD R15, R4, R2, R25 ;  /* 0x00000002040f7224 */ /* 0x000fe200078e0219 */
[-C--:B------:R-:W-:Y:S01]  /*0850*/  LEA.HI.X.SX32 R25, R8, R19.reuse, 0x1, P1 ;  /* 0x0000001308197211 */ /* 0x080fe200008f0eff */
[----:B------:R-:W4:Y:S01]  /*0860*/  LDG.E.U8.CONSTANT R26, desc[UR4][R26.64] ;  /* 0x000000041a1a7981 */ /* 0x000f22000c1e9100 */
[----:B------:R-:W-:-:S02]  /*0870*/  LEA.HI.X.SX32 R11, R5, R19, 0x1, P0 ;  /* 0x00000013050b7211 */ /* 0x000fc400000f0eff */
[-C--:B------:R-:W-:Y:S01]  /*0880*/  IADD3 R6, P2, PT, R7, R18.reuse, RZ ;  /* 0x0000001207067210 */ /* 0x080fe20007f5e0ff */
[----:B------:R0:W4:Y:S01]  /*0890*/  LDG.E.U8.CONSTANT R24, desc[UR4][R24.64] ;  /* 0x0000000418187981 */ /* 0x000122000c1e9100 */
[----:B------:R-:W-:-:S03]  /*08a0*/  IADD3 R4, P1, PT, R15, R18, RZ ;  /* 0x000000120f047210 */ /* 0x000fc60007f3e0ff */
[----:B------:R-:W4:Y:S01]  /*08b0*/  LDG.E.U8.CONSTANT R31, desc[UR4][R10.64] ;  /* 0x000000040a1f7981 */ /* 0x000f22000c1e9100 */
[C---:B------:R-:W-:Y:S02]  /*08c0*/  LOP3.LUT R8, R28.reuse, 0xff, RZ, 0xc0, !PT ;  /* 0x000000ff1c087812 */ /* 0x040fe400078ec0ff */
[-C--:B------:R-:W-:Y:S02]  /*08d0*/  LEA.HI.SX32 R28, R28, R16.reuse, 0x18 ;  /* 0x000000101c1c7211 */ /* 0x080fe400078fc2ff */
[----:B------:R-:W-:Y:S02]  /*08e0*/  LEA.HI.SX32 R29, R29, R16, 0x18 ;  /* 0x000000101d1d7211 */ /* 0x000fe400078fc2ff */
[-C--:B------:R-:W-:Y:S02]  /*08f0*/  LEA.HI.X.SX32 R7, R7, R19.reuse, 0x1, P2 ;  /* 0x0000001307077211 */ /* 0x080fe400010f0eff */
[----:B------:R-:W-:Y:S02]  /*0900*/  LEA.HI.X.SX32 R5, R15, R19, 0x1, P1 ;  /* 0x000000130f057211 */ /* 0x000fe400008f0eff */
[----:B------:R-:W-:Y:S01]  /*0910*/  VIADDMNMX R15, R8, R17, 0x80, !PT ;  /* 0x00000080080f7446 */ /* 0x000fe20007800111 */
[----:B------:R1:W4:Y:S01]  /*0920*/  LDG.E.U8.CONSTANT R30, desc[UR4][R6.64] ;  /* 0x00000004061e7981 */ /* 0x000322000c1e9100 */
[----:B------:R-:W-:-:S02]  /*0930*/  VIMNMX R28, PT, PT, RZ, R28, !PT ;  /* 0x0000001cff1c7248 */ /* 0x000fc40007fe0100 */
[----:B0-----:R-:W-:Y:S01]  /*0940*/  VIADDMNMX R25, R32, R17, 0x80, !PT ;  /* 0x0000008020197446 */ /* 0x001fe20007800111 */
[----:B------:R0:W4:Y:S01]  /*0950*/  LDG.E.U8.CONSTANT R33, desc[UR4][R4.64] ;  /* 0x0000000404217981 */ /* 0x000122000c1e9100 */
[----:B------:R-:W-:Y:S02]  /*0960*/  VIMNMX R8, PT, PT, RZ, R29, !PT ;  /* 0x0000001dff087248 */ /* 0x000fe40007fe0100 */
[--C-:B------:R-:W-:Y:S02]  /*0970*/  VIADDMNMX R15, R15, 0xffffff80, R14.reuse, PT ;  /* 0xffffff800f0f7846 */ /* 0x100fe4000380010e */
[----:B------:R-:W-:Y:S02]  /*0980*/  VIADDMNMX R25, R25, 0xffffff80, R14, PT ;  /* 0xffffff8019197846 */ /* 0x000fe4000380010e */
[C---:B-1----:R-:W-:Y:S02]  /*0990*/  VIMNMX R7, PT, PT, R9.reuse, R8, PT ;  /* 0x0000000809077248 */ /* 0x042fe40003fe0100 */
[----:B0-----:R-:W-:-:S03]  /*09a0*/  VIMNMX R5, PT, PT, R9, R28, PT ;  /* 0x0000001c09057248 */ /* 0x001fc60003fe0100 */
[-C--:B------:R-:W-:Y:S02]  /*09b0*/  IMAD R7, R25, R2.reuse, R7 ;  /* 0x0000000219077224 */ /* 0x080fe400078e0207 */
[----:B------:R-:W-:-:S03]  /*09c0*/  IMAD R5, R15, R2, R5 ;  /* 0x000000020f057224 */ /* 0x000fc600078e0205 */
[-C--:B------:R-:W-:Y:S02]  /*09d0*/  IADD3 R10, P1, PT, R7, R18.reuse, RZ ;  /* 0x00000012070a7210 */ /* 0x080fe40007f3e0ff */
[----:B------:R-:W-:Y:S02]  /*09e0*/  IADD3 R28, P0, PT, R5, R18, RZ ;  /* 0x00000012051c7210 */ /* 0x000fe40007f1e0ff */
[-C--:B------:R-:W-:Y:S02]  /*09f0*/  LEA.HI.X.SX32 R11, R7, R19.reuse, 0x1, P1 ;  /* 0x00000013070b7211 */ /* 0x080fe400008f0eff */
[----:B------:R-:W-:Y:S01]  /*0a00*/  LEA.HI.X.SX32 R29, R5, R19, 0x1, P0 ;  /* 0x00000013051d7211 */ /* 0x000fe200000f0eff */
[----:B------:R-:W0:Y:S02]  /*0a10*/  LDC.64 R6, c[0x3][0x40] ;  /* 0x00c01000ff067b82 */ /* 0x000e240000000a00 */
[----:B------:R-:W4:Y:S04]  /*0a20*/  LDG.E.U8.CONSTANT R15, desc[UR4][R10.64] ;  /* 0x000000040a0f7981 */ /* 0x000f28000c1e9100 */
[----:B------:R1:W4:Y:S02]  /*0a30*/  LDG.E.U8.CONSTANT R8, desc[UR4][R28.64] ;  /* 0x000000041c087981 */ /* 0x000324000c1e9100 */
[----:B------:R-:W0:Y:S08]  /*0a40*/  LDC.64 R4, c[0x3][0x38] ;  /* 0x00c00e00ff047b82 */ /* 0x000e300000000a00 */
[----:B-1----:R-:W1:Y:S01]  /*0a50*/  LDC.64 R28, c[0x3][0x58] ;  /* 0x00c01600ff1c7b82 */ /* 0x002e620000000a00 */
[----:B--2---:R-:W-:-:S02]  /*0a60*/  ISETP.GE.U32.AND P0, PT, R22, R23, PT ;  /* 0x000000171600720c */ /* 0x004fc40003f06070 */
[C---:B0-----:R-:W-:Y:S02]  /*0a70*/  LOP3.LUT R22, R5.reuse, 0xff, RZ, 0xc0, !PT ;  /* 0x000000ff05167812 */ /* 0x041fe400078ec0ff */
[----:B------:R-:W-:Y:S02]  /*0a80*/  LEA.HI.SX32 R5, R5, R16, 0x18 ;  /* 0x0000001005057211 */ /* 0x000fe400078fc2ff */
[----:B------:R-:W-:Y:S02]  /*0a90*/  VIADDMNMX R11, R22, R17, 0x80, !PT ;  /* 0x00000080160b7446 */ /* 0x000fe40007800111 */
[----:B------:R-:W-:-:S04]  /*0aa0*/  VIMNMX R10, PT, PT, RZ, R5, !PT ;  /* 0x00000005ff0a7248 */ /* 0x000fc80007fe0100 */
[----:B------:R-:W-:Y:S02]  /*0ab0*/  VIMNMX R5, PT, PT, R9, R10, PT ;  /* 0x0000000a09057248 */ /* 0x000fe40003fe0100 */
[----:B---3--:R-:W-:Y:S02]  /*0ac0*/  ISETP.GE.U32.AND P6, PT, R12, R13, PT ;  /* 0x0000000d0c00720c */ /* 0x008fe40003fc6070 */
[----:B------:R-:W0:Y:S01]  /*0ad0*/  LDC.64 R12, c[0x3][0x48] ;  /* 0x00c01200ff0c7b82 */ /* 0x000e220000000a00 */
[----:B------:R-:W-:Y:S02]  /*0ae0*/  LOP3.LUT R22, R6, 0xff, RZ, 0xc0, !PT ;  /* 0x000000ff06167812 */ /* 0x000fe400078ec0ff */
[----:B-----5:R-:W-:Y:S02]  /*0af0*/  ISETP.GE.U32.AND P5, PT, R3, R20, PT ;  /* 0x000000140300720c */ /* 0x020fe40003fa6070 */
[----:B------:R-:W-:-:S04]  /*0b00*/  LOP3.LUT R20, R4, 0xff, RZ, 0xc0, !PT ;  /* 0x000000ff04147812 */ /* 0x000fc800078ec0ff */
[----:B------:R-:W-:Y:S02]  /*0b10*/  VIADDMNMX R3, R20, R17, 0x80, !PT ;  /* 0x0000008014037446 */ /* 0x000fe40007800111 */
[----:B------:R-:W-:Y:S02]  /*0b20*/  VIADDMNMX R20, R11, 0xffffff80, R14, PT ;  /* 0xffffff800b147846 */ /* 0x000fe4000380010e */
[----:B------:R-:W-:-:S03]  /*0b30*/  LEA.HI.SX32 R4, R4, R16, 0x18 ;  /* 0x0000001004047211 */ /* 0x000fc600078fc2ff */
[----:B------:R-:W-:Y:S01]  /*0b40*/  IMAD R10, R20, R2, R5 ;  /* 0x00000002140a7224 */ /* 0x000fe200078e0205 */
[----:B------:R-:W-:Y:S02]  /*0b50*/  VIMNMX R4, PT, PT, RZ, R4, !PT ;  /* 0x00000004ff047248 */ /* 0x000fe40007fe0100 */
[----:B------:R-:W-:Y:S02]  /*0b60*/  LEA.HI.SX32 R20, R6, R16, 0x18 ;  /* 0x0000001006147211 */ /* 0x000fe400078fc2ff */
[----:B------:R-:W-:Y:S02]  /*0b70*/  VIADDMNMX R3, R3, 0xffffff80, R14, PT ;  /* 0xffffff8003037846 */ /* 0x000fe4000380010e */
[----:B------:R-:W-:Y:S02]  /*0b80*/  VIMNMX R11, PT, PT, R9, R4, PT ;  /* 0x00000004090b7248 */ /* 0x000fe40003fe0100 */
[----:B------:R-:W-:Y:S01]  /*0b90*/  VIMNMX R20, PT, PT, RZ, R20, !PT ;  /* 0x00000014ff147248 */ /* 0x000fe20007fe0100 */
[----:B------:R-:W2:Y:S02]  /*0ba0*/  LDC.64 R4, c[0x3][0x50] ;  /* 0x00c01400ff047b82 */ /* 0x000ea40000000a00 */
[----:B------:R-:W-:Y:S01]  /*0bb0*/  IMAD R11, R3, R2, R11 ;  /* 0x00000002030b7224 */ /* 0x000fe200078e020b */
[----:B0-----:R-:W-:-:S02]  /*0bc0*/  LOP3.LUT R6, R13, 0xff, RZ, 0xc0, !PT ;  /* 0x000000ff0d067812 */ /* 0x001fc400078ec0ff */
[----:B----4-:R-:W-:Y:S02]  /*0bd0*/  ISETP.GE.U32.AND P4, PT, R21, R26, PT ;  /* 0x0000001a1500720c */ /* 0x010fe40003f86070 */
[C---:B------:R-:W-:Y:S02]  /*0be0*/  LEA.HI.SX32 R21, R7.reuse, R16, 0x18 ;  /* 0x0000001007157211 */ /* 0x040fe400078fc2ff */
[----:B------:R-:W-:Y:S02]  /*0bf0*/  ISETP.GE.U32.AND P3, PT, R24, R31, PT ;  /* 0x0000001f1800720c */ /* 0x000fe40003f66070 */
[----:B------:R-:W-:Y:S02]  /*0c00*/  LOP3.LUT R24, R7, 0xff, RZ, 0xc0, !PT ;  /* 0x000000ff07187812 */ /* 0x000fe400078ec0ff */
[----:B------:R-:W-:Y:S02]  /*0c10*/  LOP3.LUT R26, R12, 0xff, RZ, 0xc0, !PT ;  /* 0x000000ff0c1a7812 */ /* 0x000fe400078ec0ff */
[----:B------:R-:W-:-:S02]  /*0c20*/  VIADDMNMX R7, R22, R17, 0x80, !PT ;  /* 0x0000008016077446 */ /* 0x000fc40007800111 */
[----:B------:R-:W-:Y:S02]  /*0c30*/  VIADDMNMX R23, R24, R17, 0x80, !PT ;  /* 0x0000008018177446 */ /* 0x000fe40007800111 */
[----:B------:R-:W-:Y:S02]  /*0c40*/  LEA.HI.SX32 R24, R12, R16, 0x18 ;  /* 0x000000100c187211 */ /* 0x000fe400078fc2ff */
[----:B------:R-:W-:Y:S02]  /*0c50*/  VIMNMX R22, PT, PT, RZ, R21, !PT ;  /* 0x00000015ff167248 */ /* 0x000fe40007fe0100 */
[----:B------:R-:W-:Y:S02]  /*0c60*/  VIADDMNMX R25, R26, R17, 0x80, !PT ;  /* 0x000000801a197446 */ /* 0x000fe40007800111 */
[----:B------:R-:W-:Y:S02]  /*0c70*/  VIADDMNMX R12, R7, 0xffffff80, R14, PT ;  /* 0xffffff80070c7846 */ /* 0x000fe4000380010e */
[----:B------:R-:W-:-:S02]  /*0c80*/  VIMNMX R24, PT, PT, RZ, R24, !PT ;  /* 0x00000018ff187248 */ /* 0x000fc40007fe0100 */
[----:B------:R-:W-:Y:S02]  /*0c90*/  VIMNMX R7, PT, PT, R9, R20, PT ;  /* 0x0000001409077248 */ /* 0x000fe40003fe0100 */
[----:B------:R-:W-:Y:S02]  /*0ca0*/  ISETP.GE.U32.AND P1, PT, R30, R33, PT ;  /* 0x000000211e00720c */ /* 0x000fe40003f26070 */
[--C-:B------:R-:W-:Y:S02]  /*0cb0*/  VIADDMNMX R23, R23, 0xffffff80, R14.reuse, PT ;  /* 0xffffff8017177846 */ /* 0x100fe4000380010e */
[----:B------:R-:W-:Y:S02]  /*0cc0*/  VIMNMX R21, PT, PT, R9, R22, PT ;  /* 0x0000001609157248 */ /* 0x000fe40003fe0100 */
[----:B------:R-:W-:Y:S01]  /*0cd0*/  VIADDMNMX R20, R25, 0xffffff80, R14, PT ;  /* 0xffffff8019147846 */ /* 0x000fe2000380010e */
[----:B------:R-:W-:Y:S01]  /*0ce0*/  IMAD R7, R12, R2, R7 ;  /* 0x000000020c077224 */ /* 0x000fe200078e0207 */
[----:B------:R-:W-:-:S02]  /*0cf0*/  VIMNMX R25, PT, PT, R9, R24, PT ;  /* 0x0000001809197248 */ /* 0x000fc40003fe0100 */
[----:B------:R-:W-:Y:S02]  /*0d00*/  P2R R3, PR, RZ, 0x2 ;  /* 0x00000002ff037803 */ /* 0x000fe40000000000 */
[----:B------:R-:W-:Y:S01]  /*0d10*/  LEA.HI.SX32 R12, R13, R16, 0x18 ;  /* 0x000000100d0c7211 */ /* 0x000fe200078fc2ff */
[----:B------:R-:W-:Y:S01]  /*0d20*/  IMAD R13, R23, R2, R21 ;  /* 0x00000002170d7224 */ /* 0x000fe200078e0215 */
[C---:B------:R-:W-:Y:S02]  /*0d30*/  IADD3 R24, P1, PT, R11.reuse, R18, RZ ;  /* 0x000000120b187210 */ /* 0x040fe40007f3e0ff */
[----:B------:R-:W-:Y:S01]  /*0d40*/  VIADDMNMX R21, R6, R17, 0x80, !PT ;  /* 0x0000008006157446 */ /* 0x000fe20007800111 */
[----:B------:R-:W-:Y:S01]  /*0d50*/  IMAD R6, R20, R2, R25 ;  /* 0x0000000214067224 */ /* 0x000fe200078e0219 */
[----:B------:R-:W-:Y:S02]  /*0d60*/  LEA.HI.X.SX32 R25, R11, R19, 0x1, P1 ;  /* 0x000000130b197211 */ /* 0x000fe400008f0eff */
[----:B------:R-:W-:-:S04]  /*0d70*/  IADD3 R26, P1, PT, R10, R18, RZ ;  /* 0x000000120a1a7210 */ /* 0x000fc80007f3e0ff */
[----:B------:R-:W-:Y:S02]  /*0d80*/  LEA.HI.X.SX32 R27, R10, R19, 0x1, P1 ;  /* 0x000000130a1b7211 */ /* 0x000fe400008f0eff */
[----:B------:R-:W-:Y:S02]  /*0d90*/  ISETP.GE.U32.AND P2, PT, R8, R15, PT ;  /* 0x0000000f0800720c */ /* 0x000fe40003f46070 */
[----:B------:R0:W3:Y:S04]  /*0da0*/  LDG.E.U8.CONSTANT R8, desc[UR4][R24.64] ;  /* 0x0000000418087981 */ /* 0x0000e8000c1e9100 */
[----:B------:R-:W3:Y:S01]  /*0db0*/  LDG.E.U8.CONSTANT R27, desc[UR4][R26.64] ;  /* 0x000000041a1b7981 */ /* 0x000ee2000c1e9100 */
[----:B------:R-:W-:Y:S02]  /*0dc0*/  VIMNMX R12, PT, PT, RZ, R12, !PT ;  /* 0x0000000cff0c7248 */ /* 0x000fe40007fe0100 */
[----:B--2---:R-:W-:-:S02]  /*0dd0*/  LOP3.LUT R22, R4, 0xff, RZ, 0xc0, !PT ;  /* 0x000000ff04167812 */ /* 0x004fc400078ec0ff */
[----:B------:R-:W-:Y:S02]  /*0de0*/  LEA.HI.SX32 R4, R4, R16, 0x18 ;  /* 0x0000001004047211 */ /* 0x000fe400078fc2ff */
[----:B------:R-:W-:Y:S02]  /*0df0*/  VIADDMNMX R20, R21, 0xffffff80, R14, PT ;  /* 0xffffff8015147846 */ /* 0x000fe4000380010e */
[----:B------:R-:W-:Y:S02]  /*0e00*/  VIMNMX R21, PT, PT, R9, R12, PT ;  /* 0x0000000c09157248 */ /* 0x000fe40003fe0100 */
[----:B------:R-:W-:Y:S02]  /*0e10*/  VIMNMX R12, PT, PT, RZ, R4, !PT ;  /* 0x00000004ff0c7248 */ /* 0x000fe40007fe0100 */
[----:B------:R-:W-:Y:S01]  /*0e20*/  IADD3 R4, P1, PT, R7, R18, RZ ;  /* 0x0000001207047210 */ /* 0x000fe20007f3e0ff */
[----:B------:R-:W-:Y:S01]  /*0e30*/  IMAD R11, R20, R2, R21 ;  /* 0x00000002140b7224 */ /* 0x000fe200078e0215 */
[----:B------:R-:W-:-:S02]  /*0e40*/  LOP3.LUT R20, R5, 0xff, RZ, 0xc0, !PT ;  /* 0x000000ff05147812 */ /* 0x000fc400078ec0ff */
[----:B------:R-:W-:Y:S02]  /*0e50*/  LEA.HI.SX32 R10, R5, R16, 0x18 ;  /* 0x00000010050a7211 */ /* 0x000fe400078fc2ff */
[----:B------:R-:W-:Y:S02]  /*0e60*/  VIMNMX R21, PT, PT, R9, R12, PT ;  /* 0x0000000c09157248 */ /* 0x000fe40003fe0100 */
[----:B------:R-:W-:Y:S02]  /*0e70*/  LEA.HI.X.SX32 R5, R7, R19, 0x1, P1 ;  /* 0x0000001307057211 */ /* 0x000fe400008f0eff */
[----:B------:R-:W-:-:S03]  /*0e80*/  IADD3 R12, P1, PT, R13, R18, RZ ;  /* 0x000000120d0c7210 */ /* 0x000fc60007f3e0ff */
[----:B------:R2:W4:Y:S01]  /*0e90*/  LDG.E.U8.CONSTANT R4, desc[UR4][R4.64] ;  /* 0x0000000404047981 */ /* 0x000522000c1e9100 */
[----:B------:R-:W-:-:S06]  /*0ea0*/  LEA.HI.X.SX32 R13, R13, R19, 0x1, P1 ;  /* 0x000000130d0d7211 */ /* 0x000fcc00008f0eff */
[----:B------:R-:W4:Y:S01]  /*0eb0*/  LDG.E.U8.CONSTANT R13, desc[UR4][R12.64] ;  /* 0x000000040c0d7981 */ /* 0x000f22000c1e9100 */
[-C--:B------:R-:W-:Y:S02]  /*0ec0*/  VIADDMNMX R23, R22, R17.reuse, 0x80, !PT ;  /* 0x0000008016177446 */ /* 0x080fe40007800111 */
[----:B------:R-:W-:Y:S02]  /*0ed0*/  VIADDMNMX R7, R20, R17, 0x80, !PT ;  /* 0x0000008014077446 */ /* 0x000fe40007800111 */
[--C-:B------:R-:W-:Y:S02]  /*0ee0*/  VIADDMNMX R23, R23, 0xffffff80, R14.reuse, PT ;  /* 0xffffff8017177846 */ /* 0x100fe4000380010e */
[----:B------:R-:W-:Y:S02]  /*0ef0*/  VIMNMX R10, PT, PT, RZ, R10, !PT ;  /* 0x0000000aff0a7248 */ /* 0x000fe40007fe0100 */
[----:B------:R-:W-:Y:S01]  /*0f00*/  IADD3 R30, P1, PT, R6, R18, RZ ;  /* 0x00000012061e7210 */ /* 0x000fe20007f3e0ff */
[----:B------:R-:W-:Y:S01]  /*0f10*/  IMAD R23, R23, R2, R21 ;  /* 0x0000000217177224 */ /* 0x000fe200078e0215 */
[----:B------:R-:W-:-:S02]  /*0f20*/  VIADDMNMX R21, R7, 0xffffff80, R14, PT ;  /* 0xffffff8007157846 */ /* 0x000fc4000380010e */
[----:B------:R-:W-:Y:S02]  /*0f30*/  VIMNMX R7, PT, PT, R9, R10, PT ;  /* 0x0000000a09077248 */ /* 0x000fe40003fe0100 */
[-C--:B------:R-:W-:Y:S02]  /*0f40*/  LEA.HI.X.SX32 R31, R6, R19.reuse, 0x1, P1 ;  /* 0x00000013061f7211 */ /* 0x080fe400008f0eff */
[----:B------:R-:W-:Y:S01]  /*0f50*/  IADD3 R20, P1, PT, R11, R18, RZ ;  /* 0x000000120b147210 */ /* 0x000fe20007f3e0ff */
[----:B------:R-:W-:Y:S02]  /*0f60*/  IMAD R22, R21, R2, R7 ;  /* 0x0000000215167224 */ /* 0x000fe400078e0207 */
[----:B------:R-:W5:Y:S01]  /*0f70*/  LDG.E.U8.CONSTANT R30, desc[UR4][R30.64] ;  /* 0x000000041e1e7981 */ /* 0x000f62000c1e9100 */
[----:B------:R-:W-:-:S06]  /*0f80*/  LEA.HI.X.SX32 R21, R11, R19, 0x1, P1 ;  /* 0x000000130b157211 */ /* 0x000fcc00008f0eff */
[----:B------:R-:W5:Y:S01]  /*0f90*/  LDG.E.U8.CONSTANT R21, desc[UR4][R20.64] ;  /* 0x0000000414157981 */ /* 0x000f62000c1e9100 */
[----:B------:R-:W-:-:S04]  /*0fa0*/  IADD3 R6, P1, PT, R23, R18, RZ ;  /* 0x0000001217067210 */ /* 0x000fc80007f3e0ff */
[----:B------:R-:W-:Y:S02]  /*0fb0*/  LEA.HI.X.SX32 R7, R23, R19, 0x1, P1 ;  /* 0x0000001317077211 */ /* 0x000fe400008f0eff */
[----:B------:R-:W-:-:S04]  /*0fc0*/  IADD3 R10, P1, PT, R22, R18, RZ ;  /* 0x00000012160a7210 */ /* 0x000fc80007f3e0ff */
[----:B------:R-:W-:Y:S01]  /*0fd0*/  LEA.HI.X.SX32 R11, R22, R19, 0x1, P1 ;  /* 0x00000013160b7211 */ /* 0x000fe200008f0eff */
[----:B------:R-:W5:Y:S04]  /*0fe0*/  LDG.E.U8.CONSTANT R7, desc[UR4][R6.64] ;  /* 0x0000000406077981 */ /* 0x000f68000c1e9100 */
[----:B------:R4:W5:Y:S01]  /*0ff0*/  LDG.E.U8.CONSTANT R10, desc[UR4][R10.64] ;  /* 0x000000040a0a7981 */ /* 0x000962000c1e9100 */
[C---:B-1----:R-:W-:Y:S02]  /*1000*/  LOP3.LUT R22, R28.reuse, 0xff, RZ, 0xc0, !PT ;  /* 0x000000ff1c167812 */ /* 0x042fe400078ec0ff */
[----:B------:R-:W-:Y:S02]  /*1010*/  LEA.HI.SX32 R28, R28, R16, 0x18 ;  /* 0x000000101c1c7211 */ /* 0x000fe400078fc2ff */
[----:B------:R-:W-:-:S02]  /*1020*/  VIADDMNMX R15, R22, R17, 0x80, !PT ;  /* 0x00000080160f7446 */ /* 0x000fc40007800111 */
[----:B------:R-:W-:Y:S02]  /*1030*/  VIMNMX R28, PT, PT, RZ, R28, !PT ;  /* 0x0000001cff1c7248 */ /* 0x000fe40007fe0100 */
[----:B------:R-:W-:Y:S02]  /*1040*/  VIADDMNMX R22, R15, 0xffffff80, R14, PT ;  /* 0xffffff800f167846 */ /* 0x000fe4000380010e */
[----:B------:R-:W-:-:S05]  /*1050*/  VIMNMX R15, PT, PT, R9, R28, PT ;  /* 0x0000001c090f7248 */ /* 0x000fca0003fe0100 */
[----:B------:R-:W-:Y:S01]  /*1060*/  IMAD R15, R22, R2, R15 ;  /* 0x00000002160f7224 */ /* 0x000fe200078e020f */
[C---:B0-----:R-:W-:Y:S02]  /*1070*/  LOP3.LUT R24, R29.reuse, 0xff, RZ, 0xc0, !PT ;  /* 0x000000ff1d187812 */ /* 0x041fe400078ec0ff */
[----:B------:R-:W-:Y:S02]  /*1080*/  LEA.HI.SX32 R29, R29, R16, 0x18 ;  /* 0x000000101d1d7211 */ /* 0x000fe400078fc2ff */
[----:B------:R-:W-:-:S04]  /*1090*/  IADD3 R22, P1, PT, R15, R18, RZ ;  /* 0x000000120f167210 */ /* 0x000fc80007f3e0ff */
[----:B------:R-:W-:Y:S02]  /*10a0*/  LEA.HI.X.SX32 R23, R15, R19, 0x1, P1 ;  /* 0x000000130f177211 */ /* 0x000fe400008f0eff */
[----:B------:R-:W-:Y:S02]  /*10b0*/  VIADDMNMX R15, R24, R17, 0x80, !PT ;  /* 0x00000080180f7446 */ /* 0x000fe40007800111 */
[----:B------:R-:W-:Y:S01]  /*10c0*/  VIMNMX R24, PT, PT, RZ, R29, !PT ;  /* 0x0000001dff187248 */ /* 0x000fe20007fe0100 */
[----:B------:R-:W5:Y:S01]  /*10d0*/  LDG.E.U8.CONSTANT R22, desc[UR4][R22.64] ;  /* 0x0000000416167981 */ /* 0x000f62000c1e9100 */
[----:B------:R-:W-:Y:S01]  /*10e0*/  VIADDMNMX R25, R15, 0xffffff80, R14, PT ;  /* 0xffffff800f197846 */ /* 0x000fe2000380010e */
[----:B------:R-:W0:Y:S01]  /*10f0*/  LDC.64 R28, c[0x3][0x68] ;  /* 0x00c01a00ff1c7b82 */ /* 0x000e220000000a00 */
[----:B------:R-:W-:-:S05]  /*1100*/  VIMNMX R15, PT, PT, R9, R24, PT ;  /* 0x00000018090f7248 */ /* 0x000fca0003fe0100 */
[----:B------:R-:W-:-:S05]  /*1110*/  IMAD R15, R25, R2, R15 ;  /* 0x00000002190f7224 */ /* 0x000fca00078e020f */
[----:B------:R-:W-:-:S04]  /*1120*/  IADD3 R24, P1, PT, R15, R18, RZ ;  /* 0x000000120f187210 */ /* 0x000fc80007f3e0ff */
[----:B------:R-:W-:-:S06]  /*1130*/  LEA.HI.X.SX32 R25, R15, R19, 0x1, P1 ;  /* 0x000000130f197211 */ /* 0x000fcc00008f0eff */
[----:B------:R-:W5:Y:S01]  /*1140*/  LDG.E.U8.CONSTANT R25, desc[UR4][R24.64] ;  /* 0x0000000418197981 */ /* 0x000f62000c1e9100 */
[----:B---3--:R-:W-:Y:S02]  /*1150*/  ISETP.GE.U32.AND P1, PT, R8, R27, PT ;  /* 0x0000001b0800720c */ /* 0x008fe40003f26070 */
[----:B------:R-:W1:Y:S02]  /*1160*/  LDC.64 R26, c[0x3][0x60] ;  /* 0x00c01800ff1a7b82 */ /* 0x000e640000000a00 */
[----:B--2---:R-:W-:Y:S02]  /*1170*/  P2R R5, PR, RZ, 0x2 ;  /* 0x00000002ff057803 */ /* 0x004fe40000000000 */
[C---:B-1----:R-:W-:Y:S02]  /*1180*/  LOP3.LUT R8, R26.reuse, 0xff, RZ, 0xc0, !PT ;  /* 0x000000ff1a087812 */ /* 0x042fe400078ec0ff */
[----:B------:R-:W-:Y:S02]  /*1190*/  LEA.HI.SX32 R26, R26, R16, 0x18 ;  /* 0x000000101a1a7211 */ /* 0x000fe400078fc2ff */
[----:B------:R-:W-:-:S02]  /*11a0*/  VIADDMNMX R15, R8, R17, 0x80, !PT ;  /* 0x00000080080f7446 */ /* 0x000fc40007800111 */
[----:B------:R-:W-:Y:S02]  /*11b0*/  VIMNMX R26, PT, PT, RZ, R26, !PT ;  /* 0x0000001aff1a7248 */ /* 0x000fe40007fe0100 */
[----:B------:R-:W-:Y:S02]  /*11c0*/  VIADDMNMX R8, R15, 0xffffff80, R14, PT ;  /* 0xffffff800f087846 */ /* 0x000fe4000380010e */
[----:B------:R-:W-:-:S05]  /*11d0*/  VIMNMX R15, PT, PT, R9, R26, PT ;  /* 0x0000001a090f7248 */ /* 0x000fca0003fe0100 */
[----:B------:R-:W-:-:S05]  /*11e0*/  IMAD R8, R8, R2, R15 ;  /* 0x0000000208087224 */ /* 0x000fca00078e020f */
[----:B------:R-:W-:-:S04]  /*11f0*/  IADD3 R34, P1, PT, R8, R18, RZ ;  /* 0x0000001208227210 */ /* 0x000fc80007f3e0ff */
[----:B------:R-:W-:Y:S02]  /*1200*/  LEA.HI.X.SX32 R35, R8, R19, 0x1, P1 ;  /* 0x0000001308237211 */ /* 0x000fe400008f0eff */
[C---:B------:R-:W-:Y:S02]  /*1210*/  LOP3.LUT R8, R27.reuse, 0xff, RZ, 0xc0, !PT ;  /* 0x000000ff1b087812 */ /* 0x040fe400078ec0ff */
[----:B------:R-:W-:Y:S01]  /*1220*/  LEA.HI.SX32 R27, R27, R16, 0x18 ;  /* 0x000000101b1b7211 */ /* 0x000fe200078fc2ff */
[----:B------:R-:W2:Y:S01]  /*1230*/  LDG.E.U8.CONSTANT R34, desc[UR4][R34.64] ;  /* 0x0000000422227981 */ /* 0x000ea2000c1e9100 */
[----:B------:R-:W-:Y:S02]  /*1240*/  VIADDMNMX R15, R8, R17, 0x80, !PT ;  /* 0x00000080080f7446 */ /* 0x000fe40007800111 */
[----:B------:R-:W-:Y:S02]  /*1250*/  VIMNMX R8, PT, PT, RZ, R27, !PT ;  /* 0x0000001bff087248 */ /* 0x000fe40007fe0100 */
[----:B------:R-:W-:-:S02]  /*1260*/  VIADDMNMX R26, R15, 0xffffff80, R14, PT ;  /* 0xffffff800f1a7846 */ /* 0x000fc4000380010e */
[----:B------:R-:W-:-:S05]  /*1270*/  VIMNMX R15, PT, PT, R9, R8, PT ;  /* 0x00000008090f7248 */ /* 0x000fca0003fe0100 */
[----:B------:R-:W-:Y:S01]  /*1280*/  IMAD R15, R26, R2, R15 ;  /* 0x000000021a0f7224 */ /* 0x000fe200078e020f */
[----:B0-----:R-:W-:-:S04]  /*1290*/  LOP3.LUT R8, R28, 0xff, RZ, 0xc0, !PT ;  /* 0x000000ff1c087812 */ /* 0x001fc800078ec0ff */
[C---:B------:R-:W-:Y:S02]  /*12a0*/  IADD3 R26, P1, PT, R15.reuse, R18, RZ ;  /* 0x000000120f1a7210 */ /* 0x040fe40007f3e0ff */
[----:B------:R-:W-:Y:S02]  /*12b0*/  LEA.HI.SX32 R28, R28, R16, 0x18 ;  /* 0x000000101c1c7211 */ /* 0x000fe400078fc2ff */
[----:B------:R-:W-:Y:S02]  /*12c0*/  LEA.HI.X.SX32 R27, R15, R19, 0x1, P1 ;  /* 0x000000130f1b7211 */ /* 0x000fe400008f0eff */
[----:B----4-:R-:W-:Y:S02]  /*12d0*/  ISETP.GE.U32.AND P1, PT, R4, R13, PT ;  /* 0x0000000d0400720c */ /* 0x010fe40003f26070 */
[----:B------:R-:W-:Y:S02]  /*12e0*/  VIADDMNMX R13, R8, R17, 0x80, !PT ;  /* 0x00000080080d7446 */ /* 0x000fe40007800111 */
[----:B------:R-:W-:-:S02]  /*12f0*/  VIMNMX R28, PT, PT, RZ, R28, !PT ;  /* 0x0000001cff1c7248 */ /* 0x000fc40007fe0100 */
[----:B------:R-:W-:Y:S02]  /*1300*/  VIADDMNMX R8, R13, 0xffffff80, R14, PT ;  /* 0xffffff800d087846 */ /* 0x000fe4000380010e */
[----:B------:R-:W-:-:S05]  /*1310*/  VIMNMX R13, PT, PT, R9, R28, PT ;  /* 0x0000001c090d7248 */ /* 0x000fca0003fe0100 */
[----:B------:R-:W-:Y:S01]  /*1320*/  IMAD R8, R8, R2, R13 ;  /* 0x0000000208087224 */ /* 0x000fe200078e020d */
[----:B------:R-:W-:-:S04]  /*1330*/  P2R R4, PR, RZ, 0x2 ;  /* 0x00000002ff047803 */ /* 0x000fc80000000000 */
[----:B------:R-:W-:-:S04]  /*1340*/  IADD3 R12, P1, PT, R8, R18, RZ ;  /* 0x00000012080c7210 */ /* 0x000fc80007f3e0ff */
[----:B------:R-:W-:Y:S02]  /*1350*/  LEA.HI.X.SX32 R13, R8, R19, 0x1, P1 ;  /* 0x00000013080d7211 */ /* 0x000fe400008f0eff */
[C---:B------:R-:W-:Y:S02]  /*1360*/  LOP3.LUT R8, R29.reuse, 0xff, RZ, 0xc0, !PT ;  /* 0x000000ff1d087812 */ /* 0x040fe400078ec0ff */
[----:B------:R-:W-:Y:S01]  /*1370*/  LEA.HI.SX32 R29, R29, R16, 0x18 ;  /* 0x000000101d1d7211 */ /* 0x000fe200078fc2ff */
[----:B------:R0:W3:Y:S01]  /*1380*/  LDG.E.U8.CONSTANT R35, desc[UR4][R12.64] ;  /* 0x000000040c237981 */ /* 0x0000e2000c1e9100 */
[----:B------:R-:W-:Y:S02]  /*1390*/  VIADDMNMX R15, R8, R17, 0x80, !PT ;  /* 0x00000080080f7446 */ /* 0x000fe40007800111 */
[----:B------:R-:W-:Y:S02]  /*13a0*/  VIMNMX R8, PT, PT, RZ, R29, !PT ;  /* 0x0000001dff087248 */ /* 0x000fe40007fe0100 */
[----:B------:R-:W-:-:S02]  /*13b0*/  VIADDMNMX R28, R15, 0xffffff80, R14, PT ;  /* 0xffffff800f1c7846 */ /* 0x000fc4000380010e */
[----:B------:R-:W-:Y:S02]  /*13c0*/  VIMNMX R15, PT, PT, R9, R8, PT ;  /* 0x00000008090f7248 */ /* 0x000fe40003fe0100 */
[----:B------:R-:W-:Y:S01]  /*13d0*/  SEL R11, RZ, 0x4, P5 ;  /* 0x00000004ff0b7807 */ /* 0x000fe20002800000 */
[----:B0-----:R-:W0:Y:S02]  /*13e0*/  LDC.64 R12, c[0x3][0x88] ;  /* 0x00c02200ff0c7b82 */ /* 0x001e240000000a00 */
[----:B------:R-:W-:-:S06]  /*13f0*/  IMAD R15, R28, R2, R15 ;  /* 0x000000021c0f7224 */ /* 0x000fcc00078e020f */
[----:B------:R-:W1:Y:S01]  /*1400*/  LDC.64 R28, c[0x3][0x70] ;  /* 0x00c01c00ff1c7b82 */ /* 0x000e620000000a00 */
[----:B------:R-:W-:-:S04]  /*1410*/  IADD3 R32, P1, PT, R15, R18, RZ ;  /* 0x000000120f207210 */ /* 0x000fc80007f3e0ff */
[----:B------:R-:W-:Y:S02]  /*1420*/  LEA.HI.X.SX32 R33, R15, R19, 0x1, P1 ;  /* 0x000000130f217211 */ /* 0x000fe400008f0eff */
[----:B-----5:R-:W-:-:S03]  /*1430*/  ISETP.GE.U32.AND P1, PT, R30, R21, PT ;  /* 0x000000151e00720c */ /* 0x020fc60003f26070 */
[----:B------:R-:W3:Y:S01]  /*1440*/  LDG.E.U8.CONSTANT R32, desc[UR4][R32.64] ;  /* 0x0000000420207981 */ /* 0x000ee2000c1e9100 */
[C---:B-1----:R-:W-:Y:S02]  /*1450*/  LOP3.LUT R8, R28.reuse, 0xff, RZ, 0xc0, !PT ;  /* 0x000000ff1c087812 */ /* 0x042fe400078ec0ff */
[----:B------:R-:W-:Y:S02]  /*1460*/  LEA.HI.SX32 R28, R28, R16, 0x18 ;  /* 0x000000101c1c7211 */ /* 0x000fe400078fc2ff */
[----:B------:R-:W-:Y:S02]  /*1470*/  VIADDMNMX R15, R8, R17, 0x80, !PT ;  /* 0x00000080080f7446 */ /* 0x000fe40007800111 */
[----:B------:R-:W-:Y:S02]  /*1480*/  VIMNMX R28, PT, PT, RZ, R28, !PT ;  /* 0x0000001cff1c7248 */ /* 0x000fe40007fe0100 */
        /* <DEDUP_REMOVED lines=8> */
[----:B------:R-:W4:Y:S01]  /*1510*/  LDG.E.U8.CONSTANT R33, desc[UR4][R20.64] ;  /* 0x0000000414217981 */ /* 0x000f22000c1e9100 */
[----:B------:R-:W-:Y:S02]  /*1520*/  VIADDMNMX R15, R8, R17, 0x80, !PT ;  /* 0x00000080080f7446 */ /* 0x000fe40007800111 */
[----:B------:R-:W-:Y:S02]  /*1530*/  VIMNMX R8, PT, PT, RZ, R29, !PT ;  /* 0x0000001dff087248 */ /* 0x000fe40007fe0100 */
[----:B------:R-:W-:-:S02]  /*1540*/  VIADDMNMX R28, R15, 0xffffff80, R14, PT ;  /* 0xffffff800f1c7846 */ /* 0x000fc4000380010e */
[----:B------:R-:W-:-:S05]  /*1550*/  VIMNMX R15, PT, PT, R9, R8, PT ;  /* 0x00000008090f7248 */ /* 0x000fca0003fe0100 */
[----:B------:R-:W-:-:S05]  /*1560*/  IMAD R15, R28, R2, R15 ;  /* 0x000000021c0f7224 */ /* 0x000fca00078e020f */
[----:B------:R-:W-:-:S04]  /*1570*/  IADD3 R28, P1, PT, R15, R18, RZ ;  /* 0x000000120f1c7210 */ /* 0x000fc80007f3e0ff */
[----:B------:R-:W-:Y:S02]  /*1580*/  LEA.HI.X.SX32 R29, R15, R19, 0x1, P1 ;  /* 0x000000130f1d7211 */ /* 0x000fe400008f0eff */
[----:B------:R-:W-:Y:S02]  /*1590*/  ISETP.GE.U32.AND P1, PT, R7, R10, PT ;  /* 0x0000000a0700720c */ /* 0x000fe40003f26070 */
[----:B------:R-:W-:Y:S02]  /*15a0*/  SEL R10, RZ, 0x2, P6 ;  /* 0x00000002ff0a7807 */ /* 0x000fe40003000000 */
[----:B------:R-:W-:Y:S02]  /*15b0*/  P2R R7, PR, RZ, 0x2 ;  /* 0x00000002ff077803 */ /* 0x000fe40000000000 */
[----:B------:R-:W-:Y:S02]  /*15c0*/  ISETP.NE.AND P1, PT, R3, RZ, PT ;  /* 0x000000ff0300720c */ /* 0x000fe40003f25270 */
[----:B------:R-:W-:-:S04]  /*15d0*/  SEL R3, RZ, 0x1, P0 ;  /* 0x00000001ff037807 */ /* 0x000fc80000000000 */
[----:B------:R-:W-:Y:S02]  /*15e0*/  IADD3 R3, PT, PT, R11, R10, R3 ;  /* 0x0000000a0b037210 */ /* 0x000fe40007ffe003 */
[----:B------:R-:W1:Y:S01]  /*15f0*/  LDC.64 R10, c[0x3][0x78] ;  /* 0x00c01e00ff0a7b82 */ /* 0x000e620000000a00 */
[----:B------:R-:W-:Y:S02]  /*1600*/  SEL R15, RZ, 0x8, P4 ;  /* 0x00000008ff0f7807 */ /* 0x000fe40002000000 */
[----:B------:R-:W-:-:S04]  /*1610*/  SEL R30, RZ, 0x10, P3 ;  /* 0x00000010ff1e7807 */ /* 0x000fc80001800000 */
[----:B------:R-:W-:Y:S02]  /*1620*/  IADD3 R15, PT, PT, R30, R15, R3 ;  /* 0x0000000f1e0f7210 */ /* 0x000fe40007ffe003 */
[C---:B-1----:R-:W-:Y:S02]  /*1630*/  LOP3.LUT R36, R10.reuse, 0xff, RZ, 0xc0, !PT ;  /* 0x000000ff0a247812 */ /* 0x042fe400078ec0ff */
[----:B------:R-:W-:-:S04]  /*1640*/  LEA.HI.SX32 R10, R10, R16, 0x18 ;  /* 0x000000100a0a7211 */ /* 0x000fc800078fc2ff */
[----:B------:R-:W-:Y:S02]  /*1650*/  VIMNMX R10, PT, PT, RZ, R10, !PT ;  /* 0x0000000aff0a7248 */ /* 0x000fe40007fe0100 */
[----:B------:R-:W-:Y:S02]  /*1660*/  VIADDMNMX R31, R36, R17, 0x80, !PT ;  /* 0x00000080241f7446 */ /* 0x000fe40007800111 */
[----:B------:R-:W-:Y:S02]  /*1670*/  VIMNMX R23, PT, PT, R9, R10, PT ;  /* 0x0000000a09177248 */ /* 0x000fe40003fe0100 */
[C---:B------:R-:W-:Y:S02]  /*1680*/  LOP3.LUT R10, R11.reuse, 0xff, RZ, 0xc0, !PT ;  /* 0x000000ff0b0a7812 */ /* 0x040fe400078ec0ff */
[----:B------:R-:W-:Y:S02]  /*1690*/  LEA.HI.SX32 R11, R11, R16, 0x18 ;  /* 0x000000100b0b7211 */ /* 0x000fe400078fc2ff */
[----:B------:R-:W-:-:S02]  /*16a0*/  VIADDMNMX R31, R31, 0xffffff80, R14, PT ;  /* 0xffffff801f1f7846 */ /* 0x000fc4000380010e */
[----:B------:R-:W-:Y:S02]  /*16b0*/  VIADDMNMX R3, R10, R17, 0x80, !PT ;  /* 0x000000800a037446 */ /* 0x000fe40007800111 */
[----:B------:R-:W-:Y:S01]  /*16c0*/  VIMNMX R10, PT, PT, RZ, R11, !PT ;  /* 0x0000000bff0a7248 */ /* 0x000fe20007fe0100 */
[----:B------:R-:W-:Y:S01]  /*16d0*/  IMAD R23, R31, R2, R23 ;  /* 0x000000021f177224 */ /* 0x000fe200078e0217 */
[----:B------:R-:W-:Y:S02]  /*16e0*/  VIADDMNMX R11, R3, 0xffffff80, R14, PT ;  /* 0xffffff80030b7846 */ /* 0x000fe4000380010e */
[----:B------:R-:W-:Y:S02]  /*16f0*/  VIMNMX R3, PT, PT, R9, R10, PT ;  /* 0x0000000a09037248 */ /* 0x000fe40003fe0100 */
[----:B------:R-:W-:-:S03]  /*1700*/  IADD3 R24, P3, PT, R23, R18, RZ ;  /* 0x0000001217187210 */ /* 0x000fc60007f7e0ff */
[----:B------:R-:W-:Y:S01]  /*1710*/  IMAD R3, R11, R2, R3 ;  /* 0x000000020b037224 */ /* 0x000fe200078e0203 */
[----:B------:R-:W-:Y:S01]  /*1720*/  ISETP.GE.U32.AND P0, PT, R22, R25, PT ;  /* 0x000000191600720c */ /* 0x000fe20003f06070 */
[----:B------:R-:W1:Y:S01]  /*1730*/  LDC.64 R10, c[0x3][0x80] ;  /* 0x00c02000ff0a7b82 */ /* 0x000e620000000a00 */
[----:B------:R-:W-:Y:S02]  /*1740*/  LEA.HI.X.SX32 R25, R23, R19, 0x1, P3 ;  /* 0x0000001317197211 */ /* 0x000fe400018f0eff */
[----:B------:R-:W-:-:S04]  /*1750*/  IADD3 R30, P3, PT, R3, R18, RZ ;  /* 0x00000012031e7210 */ /* 0x000fc80007f7e0ff */
[----:B------:R-:W-:Y:S02]  /*1760*/  LEA.HI.X.SX32 R31, R3, R19, 0x1, P3 ;  /* 0x00000013031f7211 */ /* 0x000fe400018f0eff */
[----:B------:R5:W2:Y:S01]  /*1770*/  LDG.E.U8.CONSTANT R3, desc[UR4][R26.64] ;  /* 0x000000041a037981 */ /* 0x000aa2000c1e9100 */
[----:B------:R-:W-:-:S03]  /*1780*/  P2R R8, PR, RZ, 0x1 ;  /* 0x00000001ff087803 */ /* 0x000fc60000000000 */
[----:B------:R-:W4:Y:S01]  /*1790*/  LDG.E.U8.CONSTANT R31, desc[UR4][R30.64] ;  /* 0x000000041e1f7981 */ /* 0x000f22000c1e9100 */
[C---:B-1----:R-:W-:Y:S02]  /*17a0*/  LOP3.LUT R22, R10.reuse, 0xff, RZ, 0xc0, !PT ;  /* 0x000000ff0a167812 */ /* 0x042fe400078ec0ff */
[----:B------:R-:W-:Y:S02]  /*17b0*/  LEA.HI.SX32 R10, R10, R16, 0x18 ;  /* 0x000000100a0a7211 */ /* 0x000fe400078fc2ff */
[----:B------:R-:W-:Y:S02]  /*17c0*/  VIADDMNMX R23, R22, R17, 0x80, !PT ;  /* 0x0000008016177446 */ /* 0x000fe40007800111 */
[----:B------:R-:W-:Y:S02]  /*17d0*/  VIMNMX R10, PT, PT, RZ, R10, !PT ;  /* 0x0000000aff0a7248 */ /* 0x000fe40007fe0100 */
[----:B------:R-:W-:Y:S02]  /*17e0*/  VIADDMNMX R22, R23, 0xffffff80, R14, PT ;  /* 0xffffff8017167846 */ /* 0x000fe4000380010e */
[----:B------:R-:W-:-:S02]  /*17f0*/  VIMNMX R23, PT, PT, R9, R10, PT ;  /* 0x0000000a09177248 */ /* 0x000fc40003fe0100 */
[C---:B------:R-:W-:Y:S02]  /*1800*/  LOP3.LUT R10, R11.reuse, 0xff, RZ, 0xc0, !PT ;  /* 0x000000ff0b0a7812 */ /* 0x040fe400078ec0ff */
[----:B------:R-:W-:Y:S02]  /*1810*/  LEA.HI.SX32 R11, R11, R16, 0x18 ;  /* 0x000000100b0b7211 */ /* 0x000fe400078fc2ff */
[----:B-----5:R-:W-:Y:S02]  /*1820*/  VIADDMNMX R27, R10, R17, 0x80, !PT ;  /* 0x000000800a1b7446 */ /* 0x020fe40007800111 */
[----:B------:R-:W-:-:S04]  /*1830*/  VIMNMX R10, PT, PT, RZ, R11, !PT ;  /* 0x0000000bff0a7248 */ /* 0x000fc80007fe0100 */
[----:B------:R-:W-:Y:S02]  /*1840*/  VIMNMX R11, PT, PT, R9, R10, PT ;  /* 0x0000000a090b7248 */ /* 0x000fe40003fe0100 */
[C---:B0-----:R-:W-:Y:S02]  /*1850*/  LOP3.LUT R10, R12.reuse, 0xff, RZ, 0xc0, !PT ;  /* 0x000000ff0c0a7812 */ /* 0x041fe400078ec0ff */
[----:B------:R-:W-:Y:S01]  /*1860*/  LEA.HI.SX32 R12, R12, R16, 0x18 ;  /* 0x000000100c0c7211 */ /* 0x000fe200078fc2ff */
[----:B------:R-:W-:Y:S01]  /*1870*/  IMAD R23, R22, R2, R23 ;  /* 0x0000000216177224 */ /* 0x000fe200078e0217 */
[----:B------:R-:W-:Y:S02]  /*1880*/  VIADDMNMX R27, R27, 0xffffff80, R14, PT ;  /* 0xffffff801b1b7846 */ /* 0x000fe4000380010e */
[----:B------:R-:W-:Y:S02]  /*1890*/  VIMNMX R12, PT, PT, RZ, R12, !PT ;  /* 0x0000000cff0c7248 */ /* 0x000fe40007fe0100 */
[----:B------:R-:W-:Y:S01]  /*18a0*/  IADD3 R22, P3, PT, R23, R18, RZ ;  /* 0x0000001217167210 */ /* 0x000fe20007f7e0ff */
[----:B------:R-:W-:-:S03]  /*18b0*/  IMAD R11, R27, R2, R11 ;  /* 0x000000021b0b7224 */ /* 0x000fc600078e020b */
[----:B------:R-:W-:Y:S02]  /*18c0*/  LEA.HI.X.SX32 R23, R23, R19, 0x1, P3 ;  /* 0x0000001317177211 */ /* 0x000fe400018f0eff */
[----:B------:R-:W-:-:S04]  /*18d0*/  IADD3 R26, P3, PT, R11, R18, RZ ;  /* 0x000000120b1a7210 */ /* 0x000fc80007f7e0ff */
[----:B------:R-:W-:-:S05]  /*18e0*/  LEA.HI.X.SX32 R27, R11, R19, 0x1, P3 ;  /* 0x000000130b1b7211 */ /* 0x000fca00018f0eff */
[----:B------:R-:W5:Y:S01]  /*18f0*/  LDG.E.U8.CONSTANT R26, desc[UR4][R26.64] ;  /* 0x000000041a1a7981 */ /* 0x000f62000c1e9100 */
[----:B--2---:R-:W-:-:S03]  /*1900*/  ISETP.GE.U32.AND P5, PT, R34, R3, PT ;  /* 0x000000032200720c */ /* 0x004fc60003fa6070 */
[----:B------:R0:W4:Y:S01]  /*1910*/  LDG.E.U8.CONSTANT R34, desc[UR4][R28.64] ;  /* 0x000000041c227981 */ /* 0x000122000c1e9100 */
[----:B------:R-:W-:-:S04]  /*1920*/  VIADDMNMX R3, R10, R17, 0x80, !PT ;  /* 0x000000800a037446 */ /* 0x000fc80007800111 */
[----:B------:R-:W-:Y:S02]  /*1930*/  VIADDMNMX R10, R3, 0xffffff80, R14, PT ;  /* 0xffffff80030a7846 */ /* 0x000fe4000380010e */
[----:B------:R-:W-:-:S05]  /*1940*/  VIMNMX R3, PT, PT, R9, R12, PT ;  /* 0x0000000c09037248 */ /* 0x000fca0003fe0100 */
[----:B------:R-:W-:Y:S01]  /*1950*/  IMAD R3, R10, R2, R3 ;  /* 0x000000020a037224 */ /* 0x000fe200078e0203 */
[C---:B------:R-:W-:Y:S02]  /*1960*/  LOP3.LUT R12, R13.reuse, 0xff, RZ, 0xc0, !PT ;  /* 0x000000ff0d0c7812 */ /* 0x040fe400078ec0ff */
[----:B------:R-:W-:Y:S02]  /*1970*/  LEA.HI.SX32 R13, R13, R16, 0x18 ;  /* 0x000000100d0d7211 */ /* 0x000fe400078fc2ff */
[----:B------:R-:W-:-:S04]  /*1980*/  IADD3 R10, P3, PT, R3, R18, RZ ;  /* 0x00000012030a7210 */ /* 0x000fc80007f7e0ff */
[----:B------:R-:W-:Y:S02]  /*1990*/  LEA.HI.X.SX32 R11, R3, R19, 0x1, P3 ;  /* 0x00000013030b7211 */ /* 0x000fe400018f0eff */
[----:B------:R-:W-:Y:S02]  /*19a0*/  VIADDMNMX R3, R12, R17, 0x80, !PT ;  /* 0x000000800c037446 */ /* 0x000fe40007800111 */
[----:B------:R-:W-:Y:S01]  /*19b0*/  VIMNMX R12, PT, PT, RZ, R13, !PT ;  /* 0x0000000dff0c7248 */ /* 0x000fe20007fe0100 */
[----:B------:R-:W2:Y:S01]  /*19c0*/  LDG.E.U8.CONSTANT R10, desc[UR4][R10.64] ;  /* 0x000000040a0a7981 */ /* 0x000ea2000c1e9100 */
[----:B------:R-:W-:Y:S02]  /*19d0*/  VIADDMNMX R13, R3, 0xffffff80, R14, PT ;  /* 0xffffff80030d7846 */ /* 0x000fe4000380010e */
[----:B------:R-:W-:Y:S02]  /*19e0*/  VIMNMX R3, PT, PT, R9, R12, PT ;  /* 0x0000000c09037248 */ /* 0x000fe40003fe0100 */
[----:B---3--:R-:W-:-:S03]  /*19f0*/  ISETP.GE.U32.AND P0, PT, R35, R32, PT ;  /* 0x000000202300720c */ /* 0x008fc60003f06070 */
[----:B------:R-:W-:Y:S01]  /*1a00*/  IMAD R3, R13, R2, R3 ;  /* 0x000000020d037224 */ /* 0x000fe200078e0203 */
[----:B------:R-:W-:Y:S02]  /*1a10*/  SEL R32, RZ, 0x20, P1 ;  /* 0x00000020ff207807 */ /* 0x000fe40000800000 */
[----:B------:R-:W-:Y:S02]  /*1a20*/  ISETP.NE.AND P1, PT, R4, RZ, PT ;  /* 0x000000ff0400720c */ /* 0x000fe40003f25270 */
[C---:B------:R-:W-:Y:S02]  /*1a30*/  IADD3 R12, P3, PT, R3.reuse, R18, RZ ;  /* 0x00000012030c7210 */ /* 0x040fe40007f7e0ff */
[----:B------:R-:W-:Y:S02]  /*1a40*/  SEL R4, RZ, 0x40, P2 ;  /* 0x00000040ff047807 */ /* 0x000fe40001000000 */
[----:B------:R-:W-:Y:S02]  /*1a50*/  LEA.HI.X.SX32 R13, R3, R19, 0x1, P3 ;  /* 0x00000013030d7211 */ /* 0x000fe400018f0eff */
[----:B------:R-:W-:-:S02]  /*1a60*/  P2R R3, PR, RZ, 0x1 ;  /* 0x00000001ff037803 */ /* 0x000fc40000000000 */
[----:B------:R-:W-:Y:S02]  /*1a70*/  ISETP.NE.AND P0, PT, R5, RZ, PT ;  /* 0x000000ff0500720c */ /* 0x000fe40003f05270 */
[----:B------:R-:W-:Y:S01]  /*1a80*/  IADD3 R15, PT, PT, R4, R32, R15 ;  /* 0x00000020040f7210 */ /* 0x000fe20007ffe00f */
[----:B------:R-:W2:Y:S01]  /*1a90*/  LDG.E.U8.CONSTANT R13, desc[UR4][R12.64] ;  /* 0x000000040c0d7981 */ /* 0x000ea2000c1e9100 */
[----:B------:R-:W1:Y:S02]  /*1aa0*/  LDC.64 R4, c[0x3][0x90] ;  /* 0x00c02400ff047b82 */ /* 0x000e640000000a00 */
        /* <DEDUP_REMOVED lines=9> */
[----:B------:R1:W3:Y:S01]  /*1b40*/  LDG.E.U8.CONSTANT R32, desc[UR4][R24.64] ;  /* 0x0000000418207981 */ /* 0x0002e2000c1e9100 */
[C---:B------:R-:W-:Y:S02]  /*1b50*/  LOP3.LUT R4, R5.reuse, 0xff, RZ, 0xc0, !PT ;  /* 0x000000ff05047812 */ /* 0x040fe400078ec0ff */
[----:B------:R-:W-:Y:S02]  /*1b60*/  LEA.HI.SX32 R5, R5, R16, 0x18 ;  /* 0x0000001005057211 */ /* 0x000fe400078fc2ff */
[----:B0-----:R-:W-:Y:S02]  /*1b70*/  VIADDMNMX R29, R4, R17, 0x80, !PT ;  /* 0x00000080041d7446 */ /* 0x001fe40007800111 */
[----:B------:R-:W-:Y:S02]  /*1b80*/  VIMNMX R4, PT, PT, RZ, R5, !PT ;  /* 0x00000005ff047248 */ /* 0x000fe40007fe0100 */
[----:B------:R-:W-:-:S02]  /*1b90*/  VIADDMNMX R29, R29, 0xffffff80, R14, PT ;  /* 0xffffff801d1d7846 */ /* 0x000fc4000380010e */
[----:B------:R-:W-:-:S05]  /*1ba0*/  VIMNMX R5, PT, PT, R9, R4, PT ;  /* 0x0000000409057248 */ /* 0x000fca0003fe0100 */
[----:B------:R-:W-:-:S05]  /*1bb0*/  IMAD R5, R29, R2, R5 ;  /* 0x000000021d057224 */ /* 0x000fca00078e0205 */
[----:B------:R-:W-:-:S04]  /*1bc0*/  IADD3 R28, P2, PT, R5, R18, RZ ;  /* 0x00000012051c7210 */ /* 0x000fc80007f5e0ff */
[----:B------:R-:W-:Y:S02]  /*1bd0*/  LEA.HI.X.SX32 R29, R5, R19, 0x1, P2 ;  /* 0x00000013051d7211 */ /* 0x000fe400010f0eff */
[----:B------:R-:W1:Y:S04]  /*1be0*/  LDC.64 R4, c[0x3][0x98] ;  /* 0x00c02600ff047b82 */ /* 0x000e680000000a00 */
[----:B------:R-:W2:Y:S01]  /*1bf0*/  LDG.E.U8.CONSTANT R29, desc[UR4][R28.64] ;  /* 0x000000041c1d7981 */ /* 0x000ea2000c1e9100 */
[----:B----4-:R-:W-:-:S03]  /*1c00*/  ISETP.GE.U32.AND P2, PT, R33, R34, PT ;  /* 0x000000222100720c */ /* 0x010fc60003f46070 */
[----:B------:R0:W5:Y:S01]  /*1c10*/  LDG.E.U8.CONSTANT R33, desc[UR4][R22.64] ;  /* 0x0000000416217981 */ /* 0x000162000c1e9100 */
        /* <DEDUP_REMOVED lines=8> */
[----:B------:R-:W-:Y:S02]  /*1ca0*/  VIADDMNMX R35, R4, R17, 0x80, !PT ;  /* 0x0000008004237446 */ /* 0x000fe40007800111 */
[----:B------:R-:W-:Y:S01]  /*1cb0*/  VIMNMX R4, PT, PT, RZ, R5, !PT ;  /* 0x00000005ff047248 */ /* 0x000fe20007fe0100 */
[----:B------:R-:W-:Y:S01]  /*1cc0*/  IMAD R25, R24, R2, R25 ;  /* 0x0000000218197224 */ /* 0x000fe200078e0219 */
[----:B------:R-:W-:Y:S02]  /*1cd0*/  VIADDMNMX R35, R35, 0xffffff80, R14, PT ;  /* 0xffffff8023237846 */ /* 0x000fe4000380010e */
[----:B------:R-:W-:-:S02]  /*1ce0*/  VIMNMX R5, PT, PT, R9, R4, PT ;  /* 0x0000000409057248 */ /* 0x000fc40003fe0100 */
[----:B------:R-:W-:-:S03]  /*1cf0*/  IADD3 R24, P3, PT, R25, R18, RZ ;  /* 0x0000001219187210 */ /* 0x000fc60007f7e0ff */
[----:B------:R-:W-:Y:S01]  /*1d00*/  IMAD R5, R35, R2, R5 ;  /* 0x0000000223057224 */ /* 0x000fe200078e0205 */
[----:B------:R-:W-:Y:S01]  /*1d10*/  LEA.HI.X.SX32 R25, R25, R19, 0x1, P3 ;  /* 0x0000001319197211 */ /* 0x000fe200018f0eff */
[----:B------:R-:W1:Y:S03]  /*1d20*/  LDC.64 R34, c[0x3][0xc0] ;  /* 0x00c03000ff227b82 */ /* 0x000e660000000a00 */
[----:B------:R-:W-:-:S04]  /*1d30*/  IADD3 R4, P3, PT, R5, R18, RZ ;  /* 0x0000001205047210 */ /* 0x000fc80007f7e0ff */
[----:B------:R-:W-:-:S05]  /*1d40*/  LEA.HI.X.SX32 R5, R5, R19, 0x1, P3 ;  /* 0x0000001305057211 */ /* 0x000fca00018f0eff */
[----:B------:R-:W4:Y:S01]  /*1d50*/  LDG.E.U8.CONSTANT R4, desc[UR4][R4.64] ;  /* 0x0000000404047981 */ /* 0x000f22000c1e9100 */
[----:B---3--:R-:W-:Y:S02]  /*1d60*/  ISETP.GE.U32.AND P4, PT, R32, R31, PT ;  /* 0x0000001f2000720c */ /* 0x008fe40003f86070 */
[----:B------:R-:W0:Y:S02]  /*1d70*/  LDC.64 R30, c[0x3][0xa0] ;  /* 0x00c02800ff1e7b82 */ /* 0x000e240000000a00 */
[C---:B0-----:R-:W-:Y:S02]  /*1d80*/  LOP3.LUT R22, R30.reuse, 0xff, RZ, 0xc0, !PT ;  /* 0x000000ff1e167812 */ /* 0x041fe400078ec0ff */
[----:B------:R-:W-:Y:S02]  /*1d90*/  LEA.HI.SX32 R30, R30, R16, 0x18 ;  /* 0x000000101e1e7211 */ /* 0x000fe400078fc2ff */
[----:B------:R-:W-:Y:S02]  /*1da0*/  VIADDMNMX R23, R22, R17, 0x80, !PT ;  /* 0x0000008016177446 */ /* 0x000fe40007800111 */
[----:B------:R-:W-:-:S02]  /*1db0*/  VIMNMX R30, PT, PT, RZ, R30, !PT ;  /* 0x0000001eff1e7248 */ /* 0x000fc40007fe0100 */
[--C-:B------:R-:W-:Y:S02]  /*1dc0*/  VIADDMNMX R22, R23, 0xffffff80, R14.reuse, PT ;  /* 0xffffff8017167846 */ /* 0x100fe4000380010e */
[----:B------:R-:W-:Y:S02]  /*1dd0*/  VIMNMX R23, PT, PT, R9, R30, PT ;  /* 0x0000001e09177248 */ /* 0x000fe40003fe0100 */
[C---:B------:R-:W-:Y:S02]  /*1de0*/  LOP3.LUT R30, R31.reuse, 0xff, RZ, 0xc0, !PT ;  /* 0x000000ff1f1e7812 */ /* 0x040fe400078ec0ff */
[----:B------:R-:W-:Y:S02]  /*1df0*/  LEA.HI.SX32 R31, R31, R16, 0x18 ;  /* 0x000000101f1f7211 */ /* 0x000fe400078fc2ff */
[----:B------:R-:W-:Y:S02]  /*1e00*/  VIADDMNMX R27, R30, R17, 0x80, !PT ;  /* 0x000000801e1b7446 */ /* 0x000fe40007800111 */
[----:B------:R-:W-:Y:S01]  /*1e10*/  VIMNMX R30, PT, PT, RZ, R31, !PT ;  /* 0x0000001fff1e7248 */ /* 0x000fe20007fe0100 */
[----:B------:R-:W-:Y:S01]  /*1e20*/  IMAD R23, R22, R2, R23 ;  /* 0x0000000216177224 */ /* 0x000fe200078e0217 */
[----:B------:R-:W-:-:S02]  /*1e30*/  VIADDMNMX R31, R27, 0xffffff80, R14, PT ;  /* 0xffffff801b1f7846 */ /* 0x000fc4000380010e */
[----:B------:R-:W-:Y:S02]  /*1e40*/  VIMNMX R27, PT, PT, R9, R30, PT ;  /* 0x0000001e091b7248 */ /* 0x000fe40003fe0100 */
[----:B------:R-:W-:-:S03]  /*1e50*/  IADD3 R22, P3, PT, R23, R18, RZ ;  /* 0x0000001217167210 */ /* 0x000fc60007f7e0ff */
[----:B------:R-:W-:Y:S01]  /*1e60*/  IMAD R27, R31, R2, R27 ;  /* 0x000000021f1b7224 */ /* 0x000fe200078e021b */
[----:B------:R-:W-:Y:S02]  /*1e70*/  LEA.HI.X.SX32 R23, R23, R19, 0x1, P3 ;  /* 0x0000001317177211 */ /* 0x000fe400018f0eff */
[----:B------:R-:W-:Y:S02]  /*1e80*/  SEL R30, RZ, 0x100, P1 ;  /* 0x00000100ff1e7807 */ /* 0x000fe40000800000 */
[----:B------:R-:W-:Y:S01]  /*1e90*/  ISETP.NE.AND P1, PT, R7, RZ, PT ;  /* 0x000000ff0700720c */ /* 0x000fe20003f25270 */
[----:B------:R-:W3:Y:S01]  /*1ea0*/  LDG.E.U8.CONSTANT R22, desc[UR4][R22.64] ;  /* 0x0000000416167981 */ /* 0x000ee2000c1e9100 */
[----:B-----5:R-:W-:Y:S02]  /*1eb0*/  ISETP.GE.U32.AND P3, PT, R33, R26, PT ;  /* 0x0000001a2100720c */ /* 0x020fe40003f66070 */
[----:B------:R-:W-:-:S04]  /*1ec0*/  IADD3 R26, P6, PT, R27, R18, RZ ;  /* 0x000000121b1a7210 */ /* 0x000fc80007fde0ff */
[----:B------:R-:W-:Y:S02]  /*1ed0*/  LEA.HI.X.SX32 R27, R27, R19, 0x1, P6 ;  /* 0x000000131b1b7211 */ /* 0x000fe400030f0eff */
[----:B------:R-:W-:Y:S02]  /*1ee0*/  ISETP.NE.AND P6, PT, R6, RZ, PT ;  /* 0x000000ff0600720c */ /* 0x000fe40003fc5270 */
[----:B------:R-:W-:-:S04]  /*1ef0*/  SEL R6, RZ, 0x80, P0 ;  /* 0x00000080ff067807 */ /* 0x000fc80000000000 */
[----:B------:R-:W-:Y:S02]  /*1f00*/  IADD3 R15, PT, PT, R30, R6, R15 ;  /* 0x000000061e0f7210 */ /* 0x000fe40007ffe00f */
[----:B------:R-:W0:Y:S01]  /*1f10*/  LDC.64 R30, c[0x3][0xa8] ;  /* 0x00c02a00ff1e7b82 */ /* 0x000e220000000a00 */
[----:B------:R-:W-:Y:S02]  /*1f20*/  ISETP.NE.AND P0, PT, R8, RZ, PT ;  /* 0x000000ff0800720c */ /* 0x000fe40003f05270 */
[----:B------:R-:W-:Y:S02]  /*1f30*/  SEL R7, RZ, 0x200, P6 ;  /* 0x00000200ff077807 */ /* 0x000fe40003000000 */
[----:B------:R-:W-:Y:S02]  /*1f40*/  SEL R8, RZ, 0x400, P1 ;  /* 0x00000400ff087807 */ /* 0x000fe40000800000 */
[C---:B0-----:R-:W-:Y:S02]  /*1f50*/  LOP3.LUT R32, R30.reuse, 0xff, RZ, 0xc0, !PT ;  /* 0x000000ff1e207812 */ /* 0x041fe400078ec0ff */
[----:B------:R-:W-:-:S02]  /*1f60*/  LEA.HI.SX32 R30, R30, R16, 0x18 ;  /* 0x000000101e1e7211 */ /* 0x000fc400078fc2ff */
[----:B------:R-:W-:Y:S02]  /*1f70*/  VIADDMNMX R33, R32, R17, 0x80, !PT ;  /* 0x0000008020217446 */ /* 0x000fe40007800111 */
[----:B------:R-:W-:Y:S02]  /*1f80*/  VIMNMX R30, PT, PT, RZ, R30, !PT ;  /* 0x0000001eff1e7248 */ /* 0x000fe40007fe0100 */
[----:B------:R-:W-:Y:S02]  /*1f90*/  VIADDMNMX R33, R33, 0xffffff80, R14, PT ;  /* 0xffffff8021217846 */ /* 0x000fe4000380010e */
[----:B------:R-:W-:-:S05]  /*1fa0*/  VIMNMX R11, PT, PT, R9, R30, PT ;  /* 0x0000001e090b7248 */ /* 0x000fca0003fe0100 */
[----:B------:R-:W-:Y:S01]  /*1fb0*/  IMAD R11, R33, R2, R11 ;  /* 0x00000002210b7224 */ /* 0x000fe200078e020b */
[----:B------:R-:W-:Y:S02]  /*1fc0*/  IADD3 R7, PT, PT, R8, R7, R15 ;  /* 0x0000000708077210 */ /* 0x000fe40007ffe00f */
[----:B------:R-:W-:Y:S01]  /*1fd0*/  LOP3.LUT R8, R31, 0xff, RZ, 0xc0, !PT ;  /* 0x000000ff1f087812 */ /* 0x000fe200078ec0ff */
[----:B------:R0:W4:Y:S01]  /*1fe0*/  LDG.E.U8.CONSTANT R15, desc[UR4][R24.64] ;  /* 0x00000004180f7981 */ /* 0x000122000c1e9100 */
[----:B------:R-:W-:Y:S02]  /*1ff0*/  IADD3 R12, P1, PT, R11, R18, RZ ;  /* 0x000000120b0c7210 */ /* 0x000fe40007f3e0ff */
[----:B------:R-:W-:Y:S02]  /*2000*/  LEA.HI.SX32 R31, R31, R16, 0x18 ;  /* 0x000000101f1f7211 */ /* 0x000fe400078fc2ff */
[----:B--2---:R-:W-:Y:S02]  /*2010*/  ISETP.GE.U32.AND P6, PT, R10, R13, PT ;  /* 0x0000000d0a00720c */ /* 0x004fe40003fc6070 */
[----:B------:R-:W-:-:S02]  /*2020*/  LEA.HI.X.SX32 R13, R11, R19, 0x1, P1 ;  /* 0x000000130b0d7211 */ /* 0x000fc400008f0eff */
[----:B------:R-:W-:Y:S01]  /*2030*/  VIADDMNMX R11, R8, R17, 0x80, !PT ;  /* 0x00000080080b7446 */ /* 0x000fe20007800111 */
[----:B0-----:R-:W0:Y:S01]  /*2040*/  LDC.64 R24, c[0x3][0xb8] ;  /* 0x00c02e00ff187b82 */ /* 0x001e220000000a00 */
[----:B------:R-:W-:Y:S02]  /*2050*/  VIMNMX R8, PT, PT, RZ, R31, !PT ;  /* 0x0000001fff087248 */ /* 0x000fe40007fe0100 */
[----:B------:R-:W-:Y:S02]  /*2060*/  VIADDMNMX R10, R11, 0xffffff80, R14, PT ;  /* 0xffffff800b0a7846 */ /* 0x000fe4000380010e */
[----:B------:R-:W-:Y:S02]  /*2070*/  VIMNMX R11, PT, PT, R9, R8, PT ;  /* 0x00000008090b7248 */ /* 0x000fe40003fe0100 */
[----:B------:R2:W5:Y:S01]  /*2080*/  LDG.E.U8.CONSTANT R8, desc[UR4][R20.64] ;  /* 0x0000000414087981 */ /* 0x000562000c1e9100 */
[----:B------:R-:W1:Y:S02]  /*2090*/  LDC.64 R30, c[0x3][0xb0] ;  /* 0x00c02c00ff1e7b82 */ /* 0x000e640000000a00 */
[----:B------:R-:W-:-:S05]  /*20a0*/  IMAD R10, R10, R2, R11 ;  /* 0x000000020a0a7224 */ /* 0x000fca00078e020b */
[----:B------:R-:W-:-:S04]  /*20b0*/  IADD3 R32, P1, PT, R10, R18, RZ ;  /* 0x000000120a207210 */ /* 0x000fc80007f3e0ff */
[----:B------:R-:W-:Y:S02]  /*20c0*/  LEA.HI.X.SX32 R33, R10, R19, 0x1, P1 ;  /* 0x000000130a217211 */ /* 0x000fe400008f0eff */
[----:B------:R-:W-:-:S04]  /*20d0*/  P2R R6, PR, RZ, 0x40 ;  /* 0x00000040ff067803 */ /* 0x000fc80000000000 */
[----:B------:R-:W3:Y:S01]  /*20e0*/  LDG.E.U8.CONSTANT R33, desc[UR4][R32.64] ;  /* 0x0000000420217981 */ /* 0x000ee2000c1e9100 */
[C---:B-1----:R-:W-:Y:S02]  /*20f0*/  LOP3.LUT R10, R30.reuse, 0xff, RZ, 0xc0, !PT ;  /* 0x000000ff1e0a7812 */ /* 0x042fe400078ec0ff */
[----:B------:R-:W-:Y:S02]  /*2100*/  LEA.HI.SX32 R30, R30, R16, 0x18 ;  /* 0x000000101e1e7211 */ /* 0x000fe400078fc2ff */
[----:B------:R-:W-:Y:S02]  /*2110*/  VIADDMNMX R11, R10, R17, 0x80, !PT ;  /* 0x000000800a0b7446 */ /* 0x000fe40007800111 */
[----:B------:R-:W-:Y:S02]  /*2120*/  VIMNMX R30, PT, PT, RZ, R30, !PT ;  /* 0x0000001eff1e7248 */ /* 0x000fe40007fe0100 */
[C---:B--2---:R-:W-:Y:S02]  /*2130*/  LOP3.LUT R20, R31.reuse, 0xff, RZ, 0xc0, !PT ;  /* 0x000000ff1f147812 */ /* 0x044fe400078ec0ff */
[----:B------:R-:W-:-:S02]  /*2140*/  LEA.HI.SX32 R31, R31, R16, 0x18 ;  /* 0x000000101f1f7211 */ /* 0x000fc400078fc2ff */
[--C-:B------:R-:W-:Y:S02]  /*2150*/  VIADDMNMX R10, R11, 0xffffff80, R14.reuse, PT ;  /* 0xffffff800b0a7846 */ /* 0x100fe4000380010e */
[----:B------:R-:W-:Y:S02]  /*2160*/  VIMNMX R11, PT, PT, R9, R30, PT ;  /* 0x0000001e090b7248 */ /* 0x000fe40003fe0100 */
[----:B------:R-:W-:Y:S02]  /*2170*/  VIADDMNMX R21, R20, R17, 0x80, !PT ;  /* 0x0000008014157446 */ /* 0x000fe40007800111 */
[----:B------:R-:W-:Y:S01]  /*2180*/  VIMNMX R20, PT, PT, RZ, R31, !PT ;  /* 0x0000001fff147248 */ /* 0x000fe20007fe0100 */
[----:B------:R-:W-:Y:S01]  /*2190*/  IMAD R11, R10, R2, R11 ;  /* 0x000000020a0b7224 */ /* 0x000fe200078e020b */
[----:B------:R-:W-:Y:S02]  /*21a0*/  VIADDMNMX R28, R21, 0xffffff80, R14, PT ;  /* 0xffffff80151c7846 */ /* 0x000fe4000380010e */
[----:B------:R-:W-:-:S02]  /*21b0*/  VIMNMX R21, PT, PT, R9, R20, PT ;  /* 0x0000001409157248 */ /* 0x000fc40003fe0100 */
[----:B------:R-:W-:-:S03]  /*21c0*/  IADD3 R10, P1, PT, R11, R18, RZ ;  /* 0x000000120b0a7210 */ /* 0x000fc60007f3e0ff */
[----:B------:R-:W-:Y:S01]  /*21d0*/  IMAD R21, R28, R2, R21 ;  /* 0x000000021c157224 */ /* 0x000fe200078e0215 */
[----:B------:R-:W-:-:S04]  /*21e0*/  LEA.HI.X.SX32 R11, R11, R19, 0x1, P1 ;  /* 0x000000130b0b7211 */ /* 0x000fc800008f0eff */
[----:B------:R-:W-:-:S04]  /*21f0*/  IADD3 R20, P1, PT, R21, R18, RZ ;  /* 0x0000001215147210 */ /* 0x000fc80007f3e0ff */
[----:B------:R-:W-:-:S05]  /*2200*/  LEA.HI.X.SX32 R21, R21, R19, 0x1, P1 ;  /* 0x0000001315157211 */ /* 0x000fca00008f0eff */
[----:B------:R-:W2:Y:S01]  /*2210*/  LDG.E.U8.CONSTANT R20, desc[UR4][R20.64] ;  /* 0x0000000414147981 */ /* 0x000ea2000c1e9100 */
[----:B-----5:R-:W-:Y:S02]  /*2220*/  ISETP.GE.U32.AND P1, PT, R8, R29, PT ;  /* 0x0000001d0800720c */ /* 0x020fe40003f26070 */
[C---:B0-----:R-:W-:Y:S02]  /*2230*/  LOP3.LUT R8, R24.reuse, 0xff, RZ, 0xc0, !PT ;  /* 0x000000ff18087812 */ /* 0x041fe400078ec0ff */
[----:B------:R-:W-:Y:S02]  /*2240*/  LEA.HI.SX32 R24, R24, R16, 0x18 ;  /* 0x0000001018187211 */ /* 0x000fe400078fc2ff */
[----:B------:R-:W-:Y:S02]  /*2250*/  VIADDMNMX R29, R8, R17, 0x80, !PT ;  /* 0x00000080081d7446 */ /* 0x000fe40007800111 */
[----:B------:R-:W-:Y:S02]  /*2260*/  VIMNMX R24, PT, PT, RZ, R24, !PT ;  /* 0x00000018ff187248 */ /* 0x000fe40007fe0100 */
[----:B------:R-:W-:-:S02]  /*2270*/  VIADDMNMX R8, R29, 0xffffff80, R14, PT ;  /* 0xffffff801d087846 */ /* 0x000fc4000380010e */
[----:B------:R-:W-:-:S05]  /*2280*/  VIMNMX R29, PT, PT, R9, R24, PT ;  /* 0x00000018091d7248 */ /* 0x000fca0003fe0100 */
[----:B------:R-:W-:-:S05]  /*2290*/  IMAD R8, R8, R2, R29 ;  /* 0x0000000208087224 */ /* 0x000fca00078e021d */
[----:B------:R-:W-:-:S04]  /*22a0*/  IADD3 R28, P6, PT, R8, R18, RZ ;  /* 0x00000012081c7210 */ /* 0x000fc80007fde0ff */
[----:B------:R-:W-:Y:S02]  /*22b0*/  LEA.HI.X.SX32 R29, R8, R19, 0x1, P6 ;  /* 0x00000013081d7211 */ /* 0x000fe400030f0eff */
[----:B----4-:R-:W-:Y:S02]  /*22c0*/  ISETP.GE.U32.AND P6, PT, R15, R4, PT ;  /* 0x000000040f00720c */ /* 0x010fe40003fc6070 */
[----:B------:R-:W3:Y:S01]  /*22d0*/  LDG.E.U8.CONSTANT R15, desc[UR4][R26.64] ;  /* 0x000000041a0f7981 */ /* 0x000ee2000c1e9100 */
[C---:B------:R-:W-:Y:S02]  /*22e0*/  LOP3.LUT R8, R25.reuse, 0xff, RZ, 0xc0, !PT ;  /* 0x000000ff19087812 */ /* 0x040fe400078ec0ff */
[----:B------:R-:W-:Y:S01]  /*22f0*/  LEA.HI.SX32 R25, R25, R16, 0x18 ;  /* 0x0000001019197211 */ /* 0x000fe200078fc2ff */
[----:B------:R-:W4:Y:S01]  /*2300*/  LDG.E.U8.CONSTANT R28, desc[UR4][R28.64] ;  /* 0x000000041c1c7981 */ /* 0x000f22000c1e9100 */
[----:B------:R-:W-:Y:S02]  /*2310*/  VIADDMNMX R5, R8, R17, 0x80, !PT ;  /* 0x0000008008057446 */ /* 0x000fe40007800111 */
[----:B------:R-:W-:-:S02]  /*2320*/  VIMNMX R8, PT, PT, RZ, R25, !PT ;  /* 0x00000019ff087248 */ /* 0x000fc40007fe0100 */
[----:B------:R-:W-:Y:S02]  /*2330*/  VIADDMNMX R24, R5, 0xffffff80, R14, PT ;  /* 0xffffff8005187846 */ /* 0x000fe4000380010e */
[----:B------:R-:W-:Y:S02]  /*2340*/  VIMNMX R5, PT, PT, R9, R8, PT ;  /* 0x0000000809057248 */ /* 0x000fe40003fe0100 */
[----:B------:R-:W-:Y:S02]  /*2350*/  SEL R4, RZ, 0x800, P0 ;  /* 0x00000800ff047807 */ /* 0x000fe40000000000 */
[----:B------:R-:W-:-:S04]  /*2360*/  SEL R8, RZ, 0x1000, P5 ;  /* 0x00001000ff087807 */ /* 0x000fc80002800000 */
[----:B------:R-:W-:Y:S02]  /*2370*/  IADD3 R7, PT, PT, R8, R4, R7 ;  /* 0x0000000408077210 */ /* 0x000fe40007ffe007 */
[C---:B------:R-:W-:Y:S01]  /*2380*/  LOP3.LUT R4, R34.reuse, 0xff, RZ, 0xc0, !PT ;  /* 0x000000ff22047812 */ /* 0x040fe200078ec0ff */
[----:B------:R0:W5:Y:S01]  /*2390*/  LDG.E.U8.CONSTANT R8, desc[UR4][R12.64] ;  /* 0x000000040c087981 */ /* 0x000162000c1e9100 */
[----:B------:R-:W-:Y:S02]  /*23a0*/  LEA.HI.SX32 R34, R34, R16, 0x18 ;  /* 0x0000001022227211 */ /* 0x000fe400078fc2ff */
[----:B------:R-:W-:Y:S02]  /*23b0*/  VIADDMNMX R25, R4, R17, 0x80, !PT ;  /* 0x0000008004197446 */ /* 0x000fe40007800111 */
[----:B------:R-:W-:Y:S01]  /*23c0*/  VIMNMX R34, PT, PT, RZ, R34, !PT ;  /* 0x00000022ff227248 */ /* 0x000fe20007fe0100 */
[----:B------:R-:W-:Y:S01]  /*23d0*/  IMAD R24, R24, R2, R5 ;  /* 0x0000000218187224 */ /* 0x000fe200078e0205 */
[----:B------:R-:W-:-:S02]  /*23e0*/  VIADDMNMX R4, R25, 0xffffff80, R14, PT ;  /* 0xffffff8019047846 */ /* 0x000fc4000380010e */
[----:B------:R-:W-:Y:S01]  /*23f0*/  VIMNMX R25, PT, PT, R9, R34, PT ;  /* 0x0000002209197248 */ /* 0x000fe20003fe0100 */
[----:B0-----:R-:W0:Y:S01]  /*2400*/  LDC.64 R12, c[0x3][0xc8] ;  /* 0x00c03200ff0c7b82 */ /* 0x001e220000000a00 */
[----:B------:R-:W-:Y:S02]  /*2410*/  P2R R5, PR, RZ, 0x40 ;  /* 0x00000040ff057803 */ /* 0x000fe40000000000 */
[----:B------:R-:W-:Y:S01]  /*2420*/  IADD3 R30, P6, PT, R24, R18, RZ ;  /* 0x00000012181e7210 */ /* 0x000fe20007fde0ff */
[----:B------:R-:W-:-:S03]  /*2430*/  IMAD R4, R4, R2, R25 ;  /* 0x0000000204047224 */ /* 0x000fc600078e0219 */
[----:B------:R-:W-:Y:S02]  /*2440*/  LEA.HI.X.SX32 R31, R24, R19, 0x1, P6 ;  /* 0x00000013181f7211 */ /* 0x000fe400030f0eff */
[----:B------:R-:W-:-:S04]  /*2450*/  IADD3 R24, P0, PT, R4, R18, RZ ;  /* 0x0000001204187210 */ /* 0x000fc80007f1e0ff */
[----:B------:R-:W-:Y:S01]  /*2460*/  LEA.HI.X.SX32 R25, R4, R19, 0x1, P0 ;  /* 0x0000001304197211 */ /* 0x000fe200000f0eff */
[----:B------:R-:W4:Y:S01]  /*2470*/  LDG.E.U8.CONSTANT R31, desc[UR4][R30.64] ;  /* 0x000000041e1f7981 */ /* 0x000f22000c1e9100 */
        /* <DEDUP_REMOVED lines=9> */
[----:B------:R-:W-:-:S06]  /*2510*/  LEA.HI.X.SX32 R27, R23, R19, 0x1, P0 ;  /* 0x00000013171b7211 */ /* 0x000fcc00000f0eff */
[----:B------:R-:W4:Y:S01]  /*2520*/  LDG.E.U8.CONSTANT R27, desc[UR4][R26.64] ;  /* 0x000000041a1b7981 */ /* 0x000f22000c1e9100 */
[----:B---3--:R-:W-:Y:S02]  /*2530*/  ISETP.GE.U32.AND P0, PT, R22, R15, PT ;  /* 0x0000000f1600720c */ /* 0x008fe40003f06070 */
[C---:B0-----:R-:W-:Y:S02]  /*2540*/  LOP3.LUT R22, R12.reuse, 0xff, RZ, 0xc0, !PT ;  /* 0x000000ff0c167812 */ /* 0x041fe400078ec0ff */
[----:B------:R-:W-:Y:S02]  /*2550*/  LEA.HI.SX32 R12, R12, R16, 0x18 ;  /* 0x000000100c0c7211 */ /* 0x000fe400078fc2ff */
[----:B------:R-:W-:Y:S02]  /*2560*/  VIADDMNMX R15, R22, R17, 0x80, !PT ;  /* 0x00000080160f7446 */ /* 0x000fe40007800111 */
[----:B------:R-:W-:Y:S02]  /*2570*/  VIMNMX R12, PT, PT, RZ, R12, !PT ;  /* 0x0000000cff0c7248 */ /* 0x000fe40007fe0100 */
[----:B------:R-:W-:-:S02]  /*2580*/  VIADDMNMX R22, R15, 0xffffff80, R14, PT ;  /* 0xffffff800f167846 */ /* 0x000fc4000380010e */
[----:B------:R-:W-:-:S05]  /*2590*/  VIMNMX R15, PT, PT, R9, R12, PT ;  /* 0x0000000c090f7248 */ /* 0x000fca0003fe0100 */
[----:B------:R-:W-:Y:S01]  /*25a0*/  IMAD R15, R22, R2, R15 ;  /* 0x00000002160f7224 */ /* 0x000fe200078e020f */
[----:B------:R-:W-:-:S04]  /*25b0*/  P2R R4, PR, RZ, 0x1 ;  /* 0x00000001ff047803 */ /* 0x000fc80000000000 */
[----:B------:R-:W-:-:S04]  /*25c0*/  IADD3 R22, P0, PT, R15, R18, RZ ;  /* 0x000000120f167210 */ /* 0x000fc80007f1e0ff */
[----:B------:R-:W-:Y:S02]  /*25d0*/  LEA.HI.X.SX32 R23, R15, R19, 0x1, P0 ;  /* 0x000000130f177211 */ /* 0x000fe400000f0eff */
[----:B------:R0:W2:Y:S01]  /*25e0*/  LDG.E.U8.CONSTANT R15, desc[UR4][R10.64] ;  /* 0x000000040a0f7981 */ /* 0x0000a2000c1e9100 */
[----:B-----5:R-:W-:Y:S02]  /*25f0*/  ISETP.GE.U32.AND P5, PT, R8, R33, PT ;  /* 0x000000210800720c */ /* 0x020fe40003fa6070 */
[----:B------:R-:W1:Y:S01]  /*2600*/  LDC.64 R32, c[0x3][0xd0] ;  /* 0x00c03400ff207b82 */ /* 0x000e620000000a00 */
[C---:B------:R-:W-:Y:S02]  /*2610*/  LOP3.LUT R12, R13.reuse, 0xff, RZ, 0xc0, !PT ;  /* 0x000000ff0d0c7812 */ /* 0x040fe400078ec0ff */
[----:B------:R-:W-:Y:S02]  /*2620*/  LEA.HI.SX32 R13, R13, R16, 0x18 ;  /* 0x000000100d0d7211 */ /* 0x000fe400078fc2ff */
[----:B------:R-:W-:-:S02]  /*2630*/  VIADDMNMX R35, R12, R17, 0x80, !PT ;  /* 0x000000800c237446 */ /* 0x000fc40007800111 */
[----:B------:R-:W-:Y:S02]  /*2640*/  VIMNMX R12, PT, PT, RZ, R13, !PT ;  /* 0x0000000dff0c7248 */ /* 0x000fe40007fe0100 */
[----:B------:R-:W-:Y:S02]  /*2650*/  VIADDMNMX R35, R35, 0xffffff80, R14, PT ;  /* 0xffffff8023237846 */ /* 0x000fe4000380010e */
[----:B------:R-:W-:Y:S02]  /*2660*/  VIMNMX R13, PT, PT, R9, R12, PT ;  /* 0x0000000c090d7248 */ /* 0x000fe40003fe0100 */
[C---:B-1----:R-:W-:Y:S02]  /*2670*/  LOP3.LUT R8, R32.reuse, 0xff, RZ, 0xc0, !PT ;  /* 0x000000ff20087812 */ /* 0x042fe400078ec0ff */
[----:B------:R-:W-:Y:S02]  /*2680*/  LEA.HI.SX32 R32, R32, R16, 0x18 ;  /* 0x0000001020207211 */ /* 0x000fe400078fc2ff */
[----:B0-----:R-:W-:-:S02]  /*2690*/  VIADDMNMX R11, R8, R17, 0x80, !PT ;  /* 0x00000080080b7446 */ /* 0x001fc40007800111 */
[----:B------:R-:W-:Y:S01]  /*26a0*/  VIMNMX R32, PT, PT, RZ, R32, !PT ;  /* 0x00000020ff207248 */ /* 0x000fe20007fe0100 */
[----:B------:R-:W-:Y:S01]  /*26b0*/  IMAD R13, R35, R2, R13 ;  /* 0x00000002230d7224 */ /* 0x000fe200078e020d */
[----:B------:R-:W-:Y:S01]  /*26c0*/  VIADDMNMX R8, R11, 0xffffff80, R14, PT ;  /* 0xffffff800b087846 */ /* 0x000fe2000380010e */
[----:B------:R-:W0:Y:S01]  /*26d0*/  LDC.64 R34, c[0x3][0xf0] ;  /* 0x00c03c00ff227b82 */ /* 0x000e220000000a00 */
[----:B------:R-:W-:Y:S02]  /*26e0*/  VIMNMX R11, PT, PT, R9, R32, PT ;  /* 0x00000020090b7248 */ /* 0x000fe40003fe0100 */
[----:B------:R-:W-:-:S03]  /*26f0*/  IADD3 R12, P0, PT, R13, R18, RZ ;  /* 0x000000120d0c7210 */ /* 0x000fc60007f1e0ff */
[----:B------:R-:W-:Y:S01]  /*2700*/  IMAD R8, R8, R2, R11 ;  /* 0x0000000208087224 */ /* 0x000fe200078e020b */
[----:B------:R-:W-:-:S04]  /*2710*/  LEA.HI.X.SX32 R13, R13, R19, 0x1, P0 ;  /* 0x000000130d0d7211 */ /* 0x000fc800000f0eff */
[C---:B------:R-:W-:Y:S02]  /*2720*/  IADD3 R10, P0, PT, R8.reuse, R18, RZ ;  /* 0x00000012080a7210 */ /* 0x040fe40007f1e0ff */
[----:B------:R-:W3:Y:S02]  /*2730*/  LDG.E.U8.CONSTANT R13, desc[UR4][R12.64] ;  /* 0x000000040c0d7981 */ /* 0x000ee4000c1e9100 */
[----:B------:R-:W-:Y:S02]  /*2740*/  LEA.HI.X.SX32 R11, R8, R19, 0x1, P0 ;  /* 0x00000013080b7211 */ /* 0x000fe400000f0eff */
[C---:B------:R-:W-:Y:S02]  /*2750*/  LOP3.LUT R8, R33.reuse, 0xff, RZ, 0xc0, !PT ;  /* 0x000000ff21087812 */ /* 0x040fe400078ec0ff */
[----:B------:R-:W-:Y:S01]  /*2760*/  LEA.HI.SX32 R33, R33, R16, 0x18 ;  /* 0x0000001021217211 */ /* 0x000fe200078fc2ff */
[----:B------:R-:W5:Y:S01]  /*2770*/  LDG.E.U8.CONSTANT R10, desc[UR4][R10.64] ;  /* 0x000000040a0a7981 */ /* 0x000f62000c1e9100 */
[----:B------:R-:W-:-:S02]  /*2780*/  VIADDMNMX R21, R8, R17, 0x80, !PT ;  /* 0x0000008008157446 */ /* 0x000fc40007800111 */
[----:B------:R-:W-:Y:S02]  /*2790*/  VIMNMX R8, PT, PT, RZ, R33, !PT ;  /* 0x00000021ff087248 */ /* 0x000fe40007fe0100 */
[----:B------:R-:W-:Y:S02]  /*27a0*/  VIADDMNMX R32, R21, 0xffffff80, R14, PT ;  /* 0xffffff8015207846 */ /* 0x000fe4000380010e */
[----:B------:R-:W-:-:S05]  /*27b0*/  VIMNMX R21, PT, PT, R9, R8, PT ;  /* 0x0000000809157248 */ /* 0x000fca0003fe0100 */
[----:B------:R-:W-:Y:S01]  /*27c0*/  IMAD R21, R32, R2, R21 ;  /* 0x0000000220157224 */ /* 0x000fe200078e0215 */
[----:B------:R-:W-:Y:S02]  /*27d0*/  SEL R8, RZ, 0x10000, P3 ;  /* 0x00010000ff087807 */ /* 0x000fe40001800000 */
[----:B--2---:R-:W-:Y:S02]  /*27e0*/  ISETP.GE.U32.AND P0, PT, R15, R20, PT ;  /* 0x000000140f00720c */ /* 0x004fe40003f06070 */
[----:B------:R-:W-:-:S04]  /*27f0*/  IADD3 R20, P6, PT, R21, R18, RZ ;  /* 0x0000001215147210 */ /* 0x000fc80007fde0ff */
[----:B------:R-:W-:Y:S02]  /*2800*/  LEA.HI.X.SX32 R21, R21, R19, 0x1, P6 ;  /* 0x0000001315157211 */ /* 0x000fe400030f0eff */
[----:B------:R-:W-:-:S04]  /*2810*/  ISETP.NE.AND P6, PT, R3, RZ, PT ;  /* 0x000000ff0300720c */ /* 0x000fc80003fc5270 */
[----:B------:R-:W-:Y:S02]  /*2820*/  SEL R32, RZ, 0x2000, P6 ;  /* 0x00002000ff207807 */ /* 0x000fe40003000000 */
[----:B------:R-:W-:Y:S02]  /*2830*/  ISETP.NE.AND P6, PT, R6, RZ, PT ;  /* 0x000000ff0600720c */ /* 0x000fe40003fc5270 */
[----:B------:R-:W-:-:S04]  /*2840*/  SEL R6, RZ, 0x4000, P2 ;  /* 0x00004000ff067807 */ /* 0x000fc80001000000 */
[----:B------:R-:W-:Y:S02]  /*2850*/  IADD3 R15, PT, PT, R6, R32, R7 ;  /* 0x00000020060f7210 */ /* 0x000fe40007ffe007 */
[----:B------:R-:W1:Y:S01]  /*2860*/  LDC.64 R32, c[0x3][0xd8] ;  /* 0x00c03600ff207b82 */ /* 0x000e620000000a00 */
[----:B------:R-:W-:-:S04]  /*2870*/  SEL R3, RZ, 0x8000, P4 ;  /* 0x00008000ff037807 */ /* 0x000fc80002000000 */
[----:B------:R-:W-:Y:S02]  /*2880*/  IADD3 R3, PT, PT, R8, R3, R15 ;  /* 0x0000000308037210 */ /* 0x000fe40007ffe00f */
[----:B----4-:R-:W-:Y:S02]  /*2890*/  ISETP.GE.U32.AND P2, PT, R28, R31, PT ;  /* 0x0000001f1c00720c */ /* 0x010fe40003f46070 */
[C---:B-1----:R-:W-:Y:S02]  /*28a0*/  LOP3.LUT R8, R33.reuse, 0xff, RZ, 0xc0, !PT ;  /* 0x000000ff21087812 */ /* 0x042fe400078ec0ff */
[----:B------:R-:W-:Y:S02]  /*28b0*/  LEA.HI.SX32 R33, R33, R16, 0x18 ;  /* 0x0000001021217211 */ /* 0x000fe400078fc2ff */
[----:B------:R-:W-:Y:S02]  /*28c0*/  VIADDMNMX R15, R8, R17, 0x80, !PT ;  /* 0x00000080080f7446 */ /* 0x000fe40007800111 */
[----:B------:R-:W-:-:S02]  /*28d0*/  VIMNMX R8, PT, PT, RZ, R33, !PT ;  /* 0x00000021ff087248 */ /* 0x000fc40007fe0100 */
[----:B------:R-:W-:Y:S02]  /*28e0*/  VIADDMNMX R28, R15, 0xffffff80, R14, PT ;  /* 0xffffff800f1c7846 */ /* 0x000fe4000380010e */
[----:B------:R-:W-:Y:S02]  /*28f0*/  VIMNMX R15, PT, PT, R9, R8, PT ;  /* 0x00000008090f7248 */ /* 0x000fe40003fe0100 */
[C---:B------:R-:W-:Y:S02]  /*2900*/  LOP3.LUT R6, R32.reuse, 0xff, RZ, 0xc0, !PT ;  /* 0x000000ff20067812 */ /* 0x040fe400078ec0ff */
[----:B------:R-:W-:Y:S01]  /*2910*/  LEA.HI.SX32 R32, R32, R16, 0x18 ;  /* 0x0000001020207211 */ /* 0x000fe200078fc2ff */
[----:B------:R-:W-:Y:S02]  /*2920*/  IMAD R15, R28, R2, R15 ;  /* 0x000000021c0f7224 */ /* 0x000fe400078e020f */
[----:B------:R-:W1:Y:S01]  /*2930*/  LDC.64 R28, c[0x3][0xe0] ;  /* 0x00c03800ff1c7b82 */ /* 0x000e620000000a00 */
[----:B------:R-:W-:-:S02]  /*2940*/  VIADDMNMX R7, R6, R17, 0x80, !PT ;  /* 0x0000008006077446 */ /* 0x000fc40007800111 */
[----:B------:R-:W-:Y:S02]  /*2950*/  VIMNMX R32, PT, PT, RZ, R32, !PT ;  /* 0x00000020ff207248 */ /* 0x000fe40007fe0100 */
[----:B------:R-:W-:Y:S02]  /*2960*/  VIADDMNMX R6, R7, 0xffffff80, R14, PT ;  /* 0xffffff8007067846 */ /* 0x000fe4000380010e */
[----:B------:R-:W-:-:S05]  /*2970*/  VIMNMX R7, PT, PT, R9, R32, PT ;  /* 0x0000002009077248 */ /* 0x000fca0003fe0100 */
[----:B------:R-:W-:-:S05]  /*2980*/  IMAD R7, R6, R2, R7 ;  /* 0x0000000206077224 */ /* 0x000fca00078e0207 */
[----:B------:R-:W-:-:S04]  /*2990*/  IADD3 R6, P3, PT, R7, R18, RZ ;  /* 0x0000001207067210 */ /* 0x000fc80007f7e0ff */
[-C--:B------:R-:W-:Y:S02]  /*29a0*/  LEA.HI.X.SX32 R7, R7, R19.reuse, 0x1, P3 ;  /* 0x0000001307077211 */ /* 0x080fe400018f0eff */
[C---:B------:R-:W-:Y:S02]  /*29b0*/  IADD3 R32, P3, PT, R15.reuse, R18, RZ ;  /* 0x000000120f207210 */ /* 0x040fe40007f7e0ff */
[C---:B-1----:R-:W-:Y:S02]  /*29c0*/  LOP3.LUT R8, R28.reuse, 0xff, RZ, 0xc0, !PT ;  /* 0x000000ff1c087812 */ /* 0x042fe400078ec0ff */
[----:B------:R-:W-:Y:S02]  /*29d0*/  LEA.HI.SX32 R28, R28, R16, 0x18 ;  /* 0x000000101c1c7211 */ /* 0x000fe400078fc2ff */
[----:B------:R-:W-:Y:S02]  /*29e0*/  LEA.HI.X.SX32 R33, R15, R19, 0x1, P3 ;  /* 0x000000130f217211 */ /* 0x000fe400018f0eff */
[----:B------:R-:W-:-:S02]  /*29f0*/  VIADDMNMX R15, R8, R17, 0x80, !PT ;  /* 0x00000080080f7446 */ /* 0x000fc40007800111 */
[----:B------:R-:W-:Y:S01]  /*2a00*/  VIMNMX R28, PT, PT, RZ, R28, !PT ;  /* 0x0000001cff1c7248 */ /* 0x000fe20007fe0100 */
[----:B------:R-:W2:Y:S01]  /*2a10*/  LDG.E.U8.CONSTANT R32, desc[UR4][R32.64] ;  /* 0x0000000420207981 */ /* 0x000ea2000c1e9100 */
        /* <DEDUP_REMOVED lines=8> */
[----:B------:R-:W-:Y:S02]  /*2aa0*/  VIADDMNMX R15, R26, R17, 0x80, !PT ;  /* 0x000000801a0f7446 */ /* 0x000fe40007800111 */
[----:B------:R-:W-:Y:S02]  /*2ab0*/  VIMNMX R26, PT, PT, RZ, R29, !PT ;  /* 0x0000001dff1a7248 */ /* 0x000fe40007fe0100 */
[----:B------:R-:W-:-:S02]  /*2ac0*/  VIADDMNMX R25, R15, 0xffffff80, R14, PT ;  /* 0xffffff800f197846 */ /* 0x000fc4000380010e */
[----:B------:R-:W-:Y:S02]  /*2ad0*/  VIMNMX R15, PT, PT, R9, R26, PT ;  /* 0x0000001a090f7248 */ /* 0x000fe40003fe0100 */
[----:B------:R-:W-:-:S03]  /*2ae0*/  ISETP.GE.U32.AND P4, PT, R24, R27, PT ;  /* 0x0000001b1800720c */ /* 0x000fc60003f86070 */
[----:B------:R-:W-:Y:S02]  /*2af0*/  IMAD R15, R25, R2, R15 ;  /* 0x00000002190f7224 */ /* 0x000fe400078e020f */
[----:B------:R-:W1:Y:S03]  /*2b00*/  LDC.64 R24, c[0x3][0xe8] ;  /* 0x00c03a00ff187b82 */ /* 0x000e660000000a00 */
[----:B------:R-:W-:-:S04]  /*2b10*/  IADD3 R28, P3, PT, R15, R18, RZ ;  /* 0x000000120f1c7210 */ /* 0x000fc80007f7e0ff */
[----:B------:R-:W-:-:S06]  /*2b20*/  LEA.HI.X.SX32 R29, R15, R19, 0x1, P3 ;  /* 0x000000130f1d7211 */ /* 0x000fcc00018f0eff */
[----:B------:R-:W4:Y:S01]  /*2b30*/  LDG.E.U8.CONSTANT R29, desc[UR4][R28.64] ;  /* 0x000000041c1d7981 */ /* 0x000f22000c1e9100 */
[C---:B-1----:R-:W-:Y:S02]  /*2b40*/  LOP3.LUT R22, R24.reuse, 0xff, RZ, 0xc0, !PT ;  /* 0x000000ff18167812 */ /* 0x042fe400078ec0ff */
[----:B------:R-:W-:Y:S02]  /*2b50*/  LEA.HI.SX32 R24, R24, R16, 0x18 ;  /* 0x0000001018187211 */ /* 0x000fe400078fc2ff */
[----:B------:R-:W-:Y:S02]  /*2b60*/  VIADDMNMX R15, R22, R17, 0x80, !PT ;  /* 0x00000080160f7446 */ /* 0x000fe40007800111 */
[----:B------:R-:W-:Y:S02]  /*2b70*/  VIMNMX R24, PT, PT, RZ, R24, !PT ;  /* 0x00000018ff187248 */ /* 0x000fe40007fe0100 */
        /* <DEDUP_REMOVED lines=9> */
[----:B------:R-:W4:Y:S01]  /*2c10*/  LDG.E.U8.CONSTANT R22, desc[UR4][R22.64] ;  /* 0x0000000416167981 */ /* 0x000f22000c1e9100 */
[----:B------:R-:W-:Y:S02]  /*2c20*/  VIADDMNMX R24, R15, 0xffffff80, R14, PT ;  /* 0xffffff800f187846 */ /* 0x000fe4000380010e */
[----:B------:R-:W-:-:S05]  /*2c30*/  VIMNMX R15, PT, PT, R9, R12, PT ;  /* 0x0000000c090f7248 */ /* 0x000fca0003fe0100 */
[----:B------:R-:W-:Y:S01]  /*2c40*/  IMAD R15, R24, R2, R15 ;  /* 0x00000002180f7224 */ /* 0x000fe200078e020f */
[----:B---3--:R-:W-:-:S04]  /*2c50*/  ISETP.GE.U32.AND P3, PT, R8, R13, PT ;  /* 0x0000000d0800720c */ /* 0x008fc80003f66070 */
[----:B------:R-:W-:Y:S02]  /*2c60*/  P2R R8, PR, RZ, 0x8 ;  /* 0x00000008ff087803 */ /* 0x000fe40000000000 */
[----:B------:R-:W-:-:S04]  /*2c70*/  IADD3 R26, P3, PT, R15, R18, RZ ;  /* 0x000000120f1a7210 */ /* 0x000fc80007f7e0ff */
[----:B------:R-:W-:Y:S02]  /*2c80*/  LEA.HI.X.SX32 R27, R15, R19, 0x1, P3 ;  /* 0x000000130f1b7211 */ /* 0x000fe400018f0eff */
[----:B------:R1:W5:Y:S01]  /*2c90*/  LDG.E.U8.CONSTANT R15, desc[UR4][R20.64] ;  /* 0x00000004140f7981 */ /* 0x000362000c1e9100 */
[----:B------:R-:W-:Y:S02]  /*2ca0*/  SEL R12, RZ, 0x20000, P6 ;  /* 0x00020000ff0c7807 */ /* 0x000fe40003000000 */
[----:B------:R-:W-:Y:S01]  /*2cb0*/  SEL R13, RZ, 0x40000, P1 ;  /* 0x00040000ff0d7807 */ /* 0x000fe20000800000 */
[----:B------:R-:W3:Y:S01]  /*2cc0*/  LDG.E.U8.CONSTANT R27, desc[UR4][R26.64] ;  /* 0x000000041a1b7981 */ /* 0x000ee2000c1e9100 */
[C---:B0-----:R-:W-:Y:S02]  /*2cd0*/  LOP3.LUT R24, R34.reuse, 0xff, RZ, 0xc0, !PT ;  /* 0x000000ff22187812 */ /* 0x041fe400078ec0ff */
[----:B------:R-:W-:Y:S02]  /*2ce0*/  LEA.HI.SX32 R34, R34, R16, 0x18 ;  /* 0x0000001022227211 */ /* 0x000fe400078fc2ff */
[----:B------:R-:W-:-:S02]  /*2cf0*/  IADD3 R12, PT, PT, R13, R12, R3 ;  /* 0x0000000c0d0c7210 */ /* 0x000fc40007ffe003 */
[----:B------:R-:W-:Y:S02]  /*2d00*/  VIADDMNMX R3, R24, R17, 0x80, !PT ;  /* 0x0000008018037446 */ /* 0x000fe40007800111 */
[----:B------:R-:W-:Y:S02]  /*2d10*/  VIMNMX R34, PT, PT, RZ, R34, !PT ;  /* 0x00000022ff227248 */ /* 0x000fe40007fe0100 */
[----:B------:R-:W-:Y:S02]  /*2d20*/  VIADDMNMX R13, R3, 0xffffff80, R14, PT ;  /* 0xffffff80030d7846 */ /* 0x000fe4000380010e */
[----:B------:R-:W-:-:S05]  /*2d30*/  VIMNMX R3, PT, PT, R9, R34, PT ;  /* 0x0000002209037248 */ /* 0x000fca0003fe0100 */
[----:B------:R-:W-:Y:S02]  /*2d40*/  IMAD R3, R13, R2, R3 ;  /* 0x000000020d037224 */ /* 0x000fe400078e0203 */
[----:B------:R0:W2:Y:S01]  /*2d50*/  LDG.E.U8.CONSTANT R13, desc[UR4][R6.64] ;  /* 0x00000004060d7981 */ /* 0x0000a2000c1e9100 */
[----:B-1----:R-:W-:Y:S02]  /*2d60*/  LOP3.LUT R20, R35, 0xff, RZ, 0xc0, !PT ;  /* 0x000000ff23147812 */ /* 0x002fe400078ec0ff */
[----:B------:R-:W-:Y:S02]  /*2d70*/  IADD3 R24, P1, PT, R3, R18, RZ ;  /* 0x0000001203187210 */ /* 0x000fe40007f3e0ff */
[----:B------:R-:W-:Y:S02]  /*2d80*/  LEA.HI.SX32 R35, R35, R16, 0x18 ;  /* 0x0000001023237211 */ /* 0x000fe400078fc2ff */
[----:B------:R-:W-:Y:S02]  /*2d90*/  LEA.HI.X.SX32 R25, R3, R19, 0x1, P1 ;  /* 0x0000001303197211 */ /* 0x000fe400008f0eff */
[----:B------:R-:W-:Y:S01]  /*2da0*/  VIADDMNMX R3, R20, R17, 0x80, !PT ;  /* 0x0000008014037446 */ /* 0x000fe20007800111 */
[----:B0-----:R-:W0:Y:S01]  /*2db0*/  LDC.64 R6, c[0x3][0x100] ;  /* 0x00c04000ff067b82 */ /* 0x001e220000000a00 */
[----:B------:R-:W-:Y:S01]  /*2dc0*/  VIMNMX R20, PT, PT, RZ, R35, !PT ;  /* 0x00000023ff147248 */ /* 0x000fe20007fe0100 */
[----:B------:R-:W3:Y:S01]  /*2dd0*/  LDG.E.U8.CONSTANT R24, desc[UR4][R24.64] ;  /* 0x0000000418187981 */ /* 0x000ee2000c1e9100 */
[----:B------:R-:W-:-:S02]  /*2de0*/  VIADDMNMX R11, R3, 0xffffff80, R14, PT ;  /* 0xffffff80030b7846 */ /* 0x000fc4000380010e */
[----:B------:R-:W-:-:S05]  /*2df0*/  VIMNMX R3, PT, PT, R9, R20, PT ;  /* 0x0000001409037248 */ /* 0x000fca0003fe0100 */
[----:B------:R-:W-:-:S05]  /*2e00*/  IMAD R3, R11, R2, R3 ;  /* 0x000000020b037224 */ /* 0x000fca00078e0203 */
[----:B------:R-:W-:-:S04]  /*2e10*/  IADD3 R20, P1, PT, R3, R18, RZ ;  /* 0x0000001203147210 */ /* 0x000fc80007f3e0ff */
[----:B------:R-:W-:-:S06]  /*2e20*/  LEA.HI.X.SX32 R21, R3, R19, 0x1, P1 ;  /* 0x0000001303157211 */ /* 0x000fcc00008f0eff */
[----:B------:R-:W3:Y:S01]  /*2e30*/  LDG.E.U8.CONSTANT R21, desc[UR4][R20.64] ;  /* 0x0000000414157981 */ /* 0x000ee2000c1e9100 */
[----:B-----5:R-:W-:-:S04]  /*2e40*/  ISETP.GE.U32.AND P1, PT, R10, R15, PT ;  /* 0x0000000f0a00720c */ /* 0x020fc80003f26070 */
[----:B------:R-:W-:Y:S02]  /*2e50*/  P2R R3, PR, RZ, 0x2 ;  /* 0x00000002ff037803 */ /* 0x000fe40000000000 */
[----:B------:R-:W-:Y:S02]  /*2e60*/  ISETP.NE.AND P1, PT, R4, RZ, PT ;  /* 0x000000ff0400720c */ /* 0x000fe40003f25270 */
[C---:B0-----:R-:W-:Y:S02]  /*2e70*/  LOP3.LUT R4, R6.reuse, 0xff, RZ, 0xc0, !PT ;  /* 0x000000ff06047812 */ /* 0x041fe400078ec0ff */
[----:B------:R-:W-:Y:S02]  /*2e80*/  LEA.HI.SX32 R6, R6, R16, 0x18 ;  /* 0x0000001006067211 */ /* 0x000fe400078fc2ff */
[----:B------:R-:W-:Y:S02]  /*2e90*/  VIADDMNMX R11, R4, R17, 0x80, !PT ;  /* 0x00000080040b7446 */ /* 0x000fe40007800111 */
[----:B------:R-:W-:-:S02]  /*2ea0*/  VIMNMX R6, PT, PT, RZ, R6, !PT ;  /* 0x00000006ff067248 */ /* 0x000fc40007fe0100 */
[----:B------:R-:W-:Y:S02]  /*2eb0*/  VIADDMNMX R4, R11, 0xffffff80, R14, PT ;  /* 0xffffff800b047846 */ /* 0x000fe4000380010e */
[----:B------:R-:W-:-:S05]  /*2ec0*/  VIMNMX R11, PT, PT, R9, R6, PT ;  /* 0x00000006090b7248 */ /* 0x000fca0003fe0100 */
[----:B------:R-:W-:-:S05]  /*2ed0*/  IMAD R4, R4, R2, R11 ;  /* 0x0000000204047224 */ /* 0x000fca00078e020b */
[----:B------:R-:W-:-:S04]  /*2ee0*/  IADD3 R10, P3, PT, R4, R18, RZ ;  /* 0x00000012040a7210 */ /* 0x000fc80007f7e0ff */
[----:B------:R-:W-:Y:S02]  /*2ef0*/  LEA.HI.X.SX32 R11, R4, R19, 0x1, P3 ;  /* 0x00000013040b7211 */ /* 0x000fe400018f0eff */
[----:B------:R0:W4:Y:S01]  /*2f00*/  LDG.E.U8.CONSTANT R4, desc[UR4][R30.64] ;  /* 0x000000041e047981 */ /* 0x000122000c1e9100 */
[C---:B------:R-:W-:Y:S02]  /*2f10*/  LOP3.LUT R6, R7.reuse, 0xff, RZ, 0xc0, !PT ;  /* 0x000000ff07067812 */ /* 0x040fe400078ec0ff */
        /* <DEDUP_REMOVED lines=8> */
[----:B--2---:R-:W-:Y:S02]  /*2fa0*/  ISETP.GE.U32.AND P3, PT, R13, R32, PT ;  /* 0x000000200d00720c */ /* 0x004fe40003f66070 */
[----:B------:R-:W0:Y:S02]  /*2fb0*/  LDC.64 R32, c[0x3][0x108] ;  /* 0x00c04200ff207b82 */ /* 0x000e240000000a00 */
[C---:B0-----:R-:W-:Y:S02]  /*2fc0*/  LOP3.LUT R30, R32.reuse, 0xff, RZ, 0xc0, !PT ;  /* 0x000000ff201e7812 */ /* 0x041fe400078ec0ff */
[----:B------:R-:W-:Y:S02]  /*2fd0*/  LEA.HI.SX32 R32, R32, R16, 0x18 ;  /* 0x0000001020207211 */ /* 0x000fe400078fc2ff */
[----:B------:R-:W-:-:S02]  /*2fe0*/  VIADDMNMX R13, R30, R17, 0x80, !PT ;  /* 0x000000801e0d7446 */ /* 0x000fc40007800111 */
        /* <DEDUP_REMOVED lines=9> */
[----:B------:R-:W-:Y:S02]  /*3080*/  VIMNMX R28, PT, PT, RZ, R33, !PT ;  /* 0x00000021ff1c7248 */ /* 0x000fe40007fe0100 */
[----:B------:R-:W-:Y:S02]  /*3090*/  VIADDMNMX R15, R13, 0xffffff80, R14, PT ;  /* 0xffffff800d0f7846 */ /* 0x000fe4000380010e */
[----:B------:R-:W-:-:S05]  /*30a0*/  VIMNMX R13, PT, PT, R9, R28, PT ;  /* 0x0000001c090d7248 */ /* 0x000fca0003fe0100 */
[----:B------:R-:W-:Y:S01]  /*30b0*/  IMAD R13, R15, R2, R13 ;  /* 0x000000020f0d7224 */ /* 0x000fe200078e020d */
[----:B------:R-:W-:Y:S02]  /*30c0*/  SEL R32, RZ, 0x400000, P0 ;  /* 0x00400000ff207807 */ /* 0x000fe40000000000 */
[----:B----4-:R-:W-:-:S04]  /*30d0*/  ISETP.GE.U32.AND P6, PT, R4, R29, PT ;  /* 0x0000001d0400720c */ /* 0x010fc80003fc6070 */
[----:B------:R-:W-:Y:S02]  /*30e0*/  P2R R4, PR, RZ, 0x40 ;  /* 0x00000040ff047803 */ /* 0x000fe40000000000 */
[----:B------:R-:W-:-:S04]  /*30f0*/  IADD3 R34, P6, PT, R13, R18, RZ ;  /* 0x000000120d227210 */ /* 0x000fc80007fde0ff */
[----:B------:R-:W-:Y:S02]  /*3100*/  LEA.HI.X.SX32 R35, R13, R19, 0x1, P6 ;  /* 0x000000130d237211 */ /* 0x000fe400030f0eff */
[----:B------:R-:W-:Y:S02]  /*3110*/  ISETP.NE.AND P6, PT, R5, RZ, PT ;  /* 0x000000ff0500720c */ /* 0x000fe40003fc5270 */
[----:B------:R-:W-:Y:S02]  /*3120*/  SEL R13, RZ, 0x100000, P1 ;  /* 0x00100000ff0d7807 */ /* 0x000fe40000800000 */
[----:B------:R-:W-:-:S04]  /*3130*/  SEL R15, RZ, 0x80000, P6 ;  /* 0x00080000ff0f7807 */ /* 0x000fc80003000000 */
[----:B------:R-:W-:Y:S02]  /*3140*/  IADD3 R15, PT, PT, R13, R15, R12 ;  /* 0x0000000f0d0f7210 */ /* 0x000fe40007ffe00c */
[----:B------:R-:W0:Y:S01]  /*3150*/  LDC.64 R12, c[0x3][0x110] ;  /* 0x00c04400ff0c7b82 */ /* 0x000e220000000a00 */
[----:B------:R-:W-:-:S04]  /*3160*/  SEL R5, RZ, 0x200000, P5 ;  /* 0x00200000ff057807 */ /* 0x000fc80002800000 */
[----:B------:R-:W-:Y:S02]  /*3170*/  IADD3 R5, PT, PT, R32, R5, R15 ;  /* 0x0000000520057210 */ /* 0x000fe40007ffe00f */
[C---:B0-----:R-:W-:Y:S02]  /*3180*/  LOP3.LUT R36, R12.reuse, 0xff, RZ, 0xc0, !PT ;  /* 0x000000ff0c247812 */ /* 0x041fe400078ec0ff */
[----:B------:R-:W-:-:S04]  /*3190*/  LEA.HI.SX32 R12, R12, R16, 0x18 ;  /* 0x000000100c0c7211 */ /* 0x000fc800078fc2ff */
[----:B------:R-:W-:Y:S02]  /*31a0*/  VIMNMX R12, PT, PT, RZ, R12, !PT ;  /* 0x0000000cff0c7248 */ /* 0x000fe40007fe0100 */
[----:B------:R-:W-:Y:S02]  /*31b0*/  VIADDMNMX R29, R36, R17, 0x80, !PT ;  /* 0x00000080241d7446 */ /* 0x000fe40007800111 */
[----:B------:R-:W-:Y:S01]  /*31c0*/  VIMNMX R23, PT, PT, R9, R12, PT ;  /* 0x0000000c09177248 */ /* 0x000fe20003fe0100 */
[----:B------:R0:W2:Y:S01]  /*31d0*/  LDG.E.U8.CONSTANT R36, desc[UR4][R6.64] ;  /* 0x0000000406247981 */ /* 0x0000a2000c1e9100 */
        /* <DEDUP_REMOVED lines=10> */
[----:B---3--:R-:W-:Y:S02]  /*3280*/  ISETP.GE.U32.AND P1, PT, R22, R27, PT ;  /* 0x0000001b1600720c */ /* 0x008fe40003f26070 */
[----:B------:R-:W-:Y:S02]  /*3290*/  LEA.HI.X.SX32 R27, R23, R19, 0x1, P0 ;  /* 0x00000013171b7211 */ /* 0x000fe400000f0eff */
[----:B------:R-:W-:-:S04]  /*32a0*/  IADD3 R32, P0, PT, R13, R18, RZ ;  /* 0x000000120d207210 */ /* 0x000fc80007f1e0ff */
[----:B------:R-:W-:Y:S02]  /*32b0*/  LEA.HI.X.SX32 R33, R13, R19, 0x1, P0 ;  /* 0x000000130d217211 */ /* 0x000fe400000f0eff */
[----:B------:R-:W1:Y:S02]  /*32c0*/  LDC.64 R12, c[0x3][0x118] ;  /* 0x00c04600ff0c7b82 */ /* 0x000e640000000a00 */
[C---:B-1----:R-:W-:Y:S02]  /*32d0*/  LOP3.LUT R22, R12.reuse, 0xff, RZ, 0xc0, !PT ;  /* 0x000000ff0c167812 */ /* 0x042fe400078ec0ff */
        /* <DEDUP_REMOVED lines=8> */
[----:B------:R1:W2:Y:S01]  /*3360*/  LDG.E.U8.CONSTANT R15, desc[UR4][R10.64] ;  /* 0x000000040a0f7981 */ /* 0x0002a2000c1e9100 */
        /* <DEDUP_REMOVED lines=10> */
[----:B------:R-:W3:Y:S01]  /*3410*/  LDC.64 R20, c[0x3][0x120] ;  /* 0x00c04800ff147b82 */ /* 0x000ee20000000a00 */
[----:B------:R-:W-:Y:S01]  /*3420*/  P2R R28, PR, RZ, 0x2 ;  /* 0x00000002ff1c7803 */ /* 0x000fe20000000000 */
[----:B------:R-:W4:Y:S01]  /*3430*/  LDG.E.U8.CONSTANT R12, desc[UR4][R12.64] ;  /* 0x000000040c0c7981 */ /* 0x000f22000c1e9100 */
[----:B------:R-:W-:Y:S02]  /*3440*/  ISETP.NE.AND P1, PT, R8, RZ, PT ;  /* 0x000000ff0800720c */ /* 0x000fe40003f25270 */
[----:B0-----:R-:W-:Y:S02]  /*3450*/  P2R R6, PR, RZ, 0x1 ;  /* 0x00000001ff067803 */ /* 0x001fe40000000000 */
[----:B---3--:R-:W-:-:S02]  /*3460*/  LOP3.LUT R8, R20, 0xff, RZ, 0xc0, !PT ;  /* 0x000000ff14087812 */ /* 0x008fc400078ec0ff */
[----:B------:R-:W-:Y:S02]  /*3470*/  LEA.HI.SX32 R20, R20, R16, 0x18 ;  /* 0x0000001014147211 */ /* 0x000fe400078fc2ff */
[----:B-1----:R-:W-:Y:S02]  /*3480*/  VIADDMNMX R11, R8, R17, 0x80, !PT ;  /* 0x00000080080b7446 */ /* 0x002fe40007800111 */
        /* <DEDUP_REMOVED lines=8> */
[----:B------:R-:W3:Y:S01]  /*3510*/  LDG.E.U8.CONSTANT R10, desc[UR4][R10.64] ;  /* 0x000000040a0a7981 */ /* 0x000ee2000c1e9100 */
[----:B------:R-:W-:Y:S02]  /*3520*/  VIADDMNMX R7, R8, R17, 0x80, !PT ;  /* 0x0000008008077446 */ /* 0x000fe40007800111 */
[----:B------:R-:W-:Y:S02]  /*3530*/  VIMNMX R8, PT, PT, RZ, R21, !PT ;  /* 0x00000015ff087248 */ /* 0x000fe40007fe0100 */
[----:B------:R-:W-:-:S02]  /*3540*/  VIADDMNMX R20, R7, 0xffffff80, R14, PT ;  /* 0xffffff8007147846 */ /* 0x000fc4000380010e */
[----:B------:R-:W-:Y:S02]  /*3550*/  VIMNMX R7, PT, PT, R9, R8, PT ;  /* 0x0000000809077248 */ /* 0x000fe40003fe0100 */
[----:B------:R0:W5:Y:S01]  /*3560*/  LDG.E.U8.CONSTANT R8, desc[UR4][R30.64] ;  /* 0x000000041e087981 */ /* 0x000162000c1e9100 */
[----:B--2---:R-:W-:-:S03]  /*3570*/  ISETP.GE.U32.AND P0, PT, R15, R36, PT ;  /* 0x000000240f00720c */ /* 0x004fc60003f06070 */
[----:B------:R1:W5:Y:S01]  /*3580*/  LDG.E.U8.CONSTANT R15, desc[UR4][R34.64] ;  /* 0x00000004220f7981 */ /* 0x000362000c1e9100 */
[----:B------:R-:W-:Y:S01]  /*3590*/  IMAD R7, R20, R2, R7 ;  /* 0x0000000214077224 */ /* 0x000fe200078e0207 */
[----:B------:R-:W-:-:S04]  /*35a0*/  SEL R24, RZ, 0x800000, P2 ;  /* 0x00800000ff187807 */ /* 0x000fc80001000000 */
[----:B------:R-:W-:-:S04]  /*35b0*/  IADD3 R20, P5, PT, R7, R18, RZ ;  /* 0x0000001207147210 */ /* 0x000fc80007fbe0ff */
[----:B------:R-:W-:Y:S02]  /*35c0*/  LEA.HI.X.SX32 R21, R7, R19, 0x1, P5 ;  /* 0x0000001307157211 */ /* 0x000fe400028f0eff */
[----:B------:R-:W-:-:S04]  /*35d0*/  SEL R7, RZ, 0x1000000, P4 ;  /* 0x01000000ff077807 */ /* 0x000fc80002000000 */
[----:B------:R-:W-:Y:S01]  /*35e0*/  IADD3 R5, PT, PT, R7, R24, R5 ;  /* 0x0000001807057210 */ /* 0x000fe20007ffe005 */
[----:B------:R-:W3:Y:S01]  /*35f0*/  LDG.E.U8.CONSTANT R21, desc[UR4][R20.64] ;  /* 0x0000000414157981 */ /* 0x000ee2000c1e9100 */
[----:B------:R-:W2:Y:S02]  /*3600*/  LDC.64 R24, c[0x3][0x128] ;  /* 0x00c04a00ff187b82 */ /* 0x000ea40000000a00 */
[C---:B--2---:R-:W-:Y:S02]  /*3610*/  LOP3.LUT R36, R24.reuse, 0xff, RZ, 0xc0, !PT ;  /* 0x000000ff18247812 */ /* 0x044fe400078ec0ff */
[----:B------:R-:W-:Y:S02]  /*3620*/  LEA.HI.SX32 R24, R24, R16, 0x18 ;  /* 0x0000001018187211 */ /* 0x000fe400078fc2ff */
[----:B------:R-:W-:Y:S02]  /*3630*/  VIADDMNMX R7, R36, R17, 0x80, !PT ;  /* 0x0000008024077446 */ /* 0x000fe40007800111 */
[----:B------:R-:W-:Y:S01]  /*3640*/  VIMNMX R24, PT, PT, RZ, R24, !PT ;  /* 0x00000018ff187248 */ /* 0x000fe20007fe0100 */
[----:B------:R-:W2:Y:S01]  /*3650*/  LDC.64 R36, c[0x3][0x148] ;  /* 0x00c05200ff247b82 */ /* 0x000ea20000000a00 */
[----:B------:R-:W-:-:S02]  /*3660*/  VIADDMNMX R29, R7, 0xffffff80, R14, PT ;  /* 0xffffff80071d7846 */ /* 0x000fc4000380010e */
[----:B------:R-:W-:Y:S02]  /*3670*/  VIMNMX R7, PT, PT, R9, R24, PT ;  /* 0x0000001809077248 */ /* 0x000fe40003fe0100 */
[C---:B------:R-:W-:Y:S02]  /*3680*/  LOP3.LUT R24, R25.reuse, 0xff, RZ, 0xc0, !PT ;  /* 0x000000ff19187812 */ /* 0x040fe400078ec0ff */
[----:B------:R-:W-:Y:S01]  /*3690*/  LEA.HI.SX32 R25, R25, R16, 0x18 ;  /* 0x0000001019197211 */ /* 0x000fe200078fc2ff */
[----:B------:R-:W-:Y:S01]  /*36a0*/  IMAD R7, R29, R2, R7 ;  /* 0x000000021d077224 */ /* 0x000fe200078e0207 */
[----:B------:R-:W-:Y:S02]  /*36b0*/  VIADDMNMX R29, R24, R17, 0x80, !PT ;  /* 0x00000080181d7446 */ /* 0x000fe40007800111 */
[----:B------:R-:W-:Y:S02]  /*36c0*/  VIMNMX R24, PT, PT, RZ, R25, !PT ;  /* 0x00000019ff187248 */ /* 0x000fe40007fe0100 */
[----:B------:R-:W-:-:S02]  /*36d0*/  VIADDMNMX R29, R29, 0xffffff80, R14, PT ;  /* 0xffffff801d1d7846 */ /* 0x000fc4000380010e */
[----:B------:R-:W-:Y:S02]  /*36e0*/  VIMNMX R25, PT, PT, R9, R24, PT ;  /* 0x0000001809197248 */ /* 0x000fe40003fe0100 */
[----:B0-----:R-:W-:-:S03]  /*36f0*/  IADD3 R30, P2, PT, R7, R18, RZ ;  /* 0x00000012071e7210 */ /* 0x001fc60007f5e0ff */
[----:B------:R-:W-:Y:S01]  /*3700*/  IMAD R25, R29, R2, R25 ;  /* 0x000000021d197224 */ /* 0x000fe200078e0219 */
[----:B------:R-:W-:Y:S02]  /*3710*/  LEA.HI.X.SX32 R31, R7, R19, 0x1, P2 ;  /* 0x00000013071f7211 */ /* 0x000fe400010f0eff */
[----:B------:R0:W4:Y:S02]  /*3720*/  LDG.E.U8.CONSTANT R7, desc[UR4][R26.64] ;  /* 0x000000041a077981 */ /* 0x000124000c1e9100 */
[----:B-1----:R-:W-:-:S04]  /*3730*/  IADD3 R34, P2, PT, R25, R18, RZ ;  /* 0x0000001219227210 */ /* 0x002fc80007f5e0ff */
[----:B------:R-:W-:Y:S02]  /*3740*/  LEA.HI.X.SX32 R35, R25, R19, 0x1, P2 ;  /* 0x0000001319237211 */ /* 0x000fe400010f0eff */
[----:B------:R-:W0:Y:S03]  /*3750*/  LDC.64 R24, c[0x3][0x130] ;  /* 0x00c04c00ff187b82 */ /* 0x000e260000000a00 */
[----:B------:R-:W3:Y:S01]  /*3760*/  LDG.E.U8.CONSTANT R34, desc[UR4][R34.64] ;  /* 0x0000000422227981 */ /* 0x000ee2000c1e9100 */
[C---:B0-----:R-:W-:Y:S02]  /*3770*/  LOP3.LUT R26, R24.reuse, 0xff, RZ, 0xc0, !PT ;  /* 0x000000ff181a7812 */ /* 0x041fe400078ec0ff */
[----:B------:R-:W-:-:S04]  /*3780*/  LEA.HI.SX32 R24, R24, R16, 0x18 ;  /* 0x0000001018187211 */ /* 0x000fc800078fc2ff */
[----:B------:R-:W-:Y:S02]  /*3790*/  VIMNMX R24, PT, PT, RZ, R24, !PT ;  /* 0x00000018ff187248 */ /* 0x000fe40007fe0100 */
[----:B-----5:R-:W-:Y:S02]  /*37a0*/  ISETP.GE.U32.AND P4, PT, R8, R15, PT ;  /* 0x0000000f0800720c */ /* 0x020fe40003f86070 */
[----:B------:R0:W4:Y:S01]  /*37b0*/  LDG.E.U8.CONSTANT R8, desc[UR4][R32.64] ;  /* 0x0000000420087981 */ /* 0x000122000c1e9100 */
[----:B------:R-:W-:-:S04]  /*37c0*/  VIADDMNMX R15, R26, R17, 0x80, !PT ;  /* 0x000000801a0f7446 */ /* 0x000fc80007800111 */
[----:B------:R-:W-:Y:S02]  /*37d0*/  VIADDMNMX R26, R15, 0xffffff80, R14, PT ;  /* 0xffffff800f1a7846 */ /* 0x000fe4000380010e */
[----:B------:R-:W-:-:S05]  /*37e0*/  VIMNMX R15, PT, PT, R9, R24, PT ;  /* 0x00000018090f7248 */ /* 0x000fca0003fe0100 */
[----:B------:R-:W-:-:S05]  /*37f0*/  IMAD R15, R26, R2, R15 ;  /* 0x000000021a0f7224 */ /* 0x000fca00078e020f */
[----:B------:R-:W-:-:S04]  /*3800*/  IADD3 R26, P2, PT, R15, R18, RZ ;  /* 0x000000120f1a7210 */ /* 0x000fc80007f5e0ff */
[----:B------:R-:W-:Y:S02]  /*3810*/  LEA.HI.X.SX32 R27, R15, R19, 0x1, P2 ;  /* 0x000000130f1b7211 */ /* 0x000fe400010f0eff */
[----:B------:R1:W5:Y:S01]  /*3820*/  LDG.E.U8.CONSTANT R15, desc[UR4][R22.64] ;  /* 0x00000004160f7981 */ /* 0x000362000c1e9100 */
[C---:B------:R-:W-:Y:S02]  /*3830*/  LOP3.LUT R24, R25.reuse, 0xff, RZ, 0xc0, !PT ;  /* 0x000000ff19187812 */ /* 0x040fe400078ec0ff */
[----:B------:R-:W-:Y:S02]  /*3840*/  LEA.HI.SX32 R25, R25, R16, 0x18 ;  /* 0x0000001019197211 */ /* 0x000fe400078fc2ff */
[----:B------:R-:W-:Y:S02]  /*3850*/  VIADDMNMX R29, R24, R17, 0x80, !PT ;  /* 0x00000080181d7446 */ /* 0x000fe40007800111 */
[----:B------:R-:W-:Y:S02]  /*3860*/  VIMNMX R24, PT, PT, RZ, R25, !PT ;  /* 0x00000019ff187248 */ /* 0x000fe40007fe0100 */
[----:B------:R-:W-:-:S02]  /*3870*/  VIADDMNMX R29, R29, 0xffffff80, R14, PT ;  /* 0xffffff801d1d7846 */ /* 0x000fc4000380010e */
[----:B------:R-:W-:-:S05]  /*3880*/  VIMNMX R25, PT, PT, R9, R24, PT ;  /* 0x0000001809197248 */ /* 0x000fca0003fe0100 */
[----:B------:R-:W-:-:S05]  /*3890*/  IMAD R25, R29, R2, R25 ;  /* 0x000000021d197224 */ /* 0x000fca00078e0219 */
[----:B0-----:R-:W-:-:S04]  /*38a0*/  IADD3 R32, P2, PT, R25, R18, RZ ;  /* 0x0000001219207210 */ /* 0x001fc80007f5e0ff */
[----:B------:R-:W-:Y:S02]  /*38b0*/  LEA.HI.X.SX32 R33, R25, R19, 0x1, P2 ;  /* 0x0000001319217211 */ /* 0x000fe400010f0eff */
[----:B------:R-:W0:Y:S01]  /*38c0*/  LDC.64 R24, c[0x3][0x138] ;  /* 0x00c04e00ff187b82 */ /* 0x000e220000000a00 */
[----:B----4-:R-:W-:Y:S02]  /*38d0*/  ISETP.GE.U32.AND P5, PT, R7, R8, PT ;  /* 0x000000080700720c */ /* 0x010fe40003fa6070 */
[C---:B0-----:R-:W-:Y:S02]  /*38e0*/  LOP3.LUT R8, R24.reuse, 0xff, RZ, 0xc0, !PT ;  /* 0x000000ff18087812 */ /* 0x041fe400078ec0ff */
[----:B------:R-:W-:Y:S02]  /*38f0*/  LEA.HI.SX32 R24, R24, R16, 0x18 ;  /* 0x0000001018187211 */ /* 0x000fe400078fc2ff */
[----:B------:R-:W-:Y:S02]  /*3900*/  VIADDMNMX R7, R8, R17, 0x80, !PT ;  /* 0x0000008008077446 */ /* 0x000fe40007800111 */
[----:B------:R-:W-:-:S02]  /*3910*/  VIMNMX R24, PT, PT, RZ, R24, !PT ;  /* 0x00000018ff187248 */ /* 0x000fc40007fe0100 */
[----:B------:R-:W-:Y:S02]  /*3920*/  VIADDMNMX R8, R7, 0xffffff80, R14, PT ;  /* 0xffffff8007087846 */ /* 0x000fe4000380010e */
[----:B------:R-:W-:-:S05]  /*3930*/  VIMNMX R7, PT, PT, R9, R24, PT ;  /* 0x0000001809077248 */ /* 0x000fca0003fe0100 */
[----:B------:R-:W-:Y:S01]  /*3940*/  IMAD R7, R8, R2, R7 ;  /* 0x0000000208077224 */ /* 0x000fe200078e0207 */
[C---:B------:R-:W-:Y:S02]  /*3950*/  LOP3.LUT R8, R25.reuse, 0xff, RZ, 0xc0, !PT ;  /* 0x000000ff19087812 */ /* 0x040fe400078ec0ff */
[----:B------:R-:W-:Y:S02]  /*3960*/  LEA.HI.SX32 R25, R25, R16, 0x18 ;  /* 0x0000001019197211 */ /* 0x000fe400078fc2ff */
[----:B-1----:R-:W-:-:S04]  /*3970*/  IADD3 R22, P2, PT, R7, R18, RZ ;  /* 0x0000001207167210 */ /* 0x002fc80007f5e0ff */
[----:B------:R-:W-:Y:S02]  /*3980*/  LEA.HI.X.SX32 R23, R7, R19, 0x1, P2 ;  /* 0x0000001307177211 */ /* 0x000fe400010f0eff */
[----:B------:R-:W-:Y:S02]  /*3990*/  VIADDMNMX R7, R8, R17, 0x80, !PT ;  /* 0x0000008008077446 */ /* 0x000fe40007800111 */
[----:B------:R-:W-:Y:S02]  /*39a0*/  VIMNMX R8, PT, PT, RZ, R25, !PT ;  /* 0x00000019ff087248 */ /* 0x000fe40007fe0100 */
[----:B------:R-:W-:Y:S01]  /*39b0*/  VIADDMNMX R13, R7, 0xffffff80, R14, PT ;  /* 0xffffff80070d7846 */ /* 0x000fe2000380010e */
[----:B------:R-:W0:Y:S01]  /*39c0*/  LDC.64 R24, c[0x3][0x140] ;  /* 0x00c05000ff187b82 */ /* 0x000e220000000a00 */
[----:B------:R-:W-:-:S05]  /*39d0*/  VIMNMX R7, PT, PT, R9, R8, PT ;  /* 0x0000000809077248 */ /* 0x000fca0003fe0100 */
[----:B------:R-:W-:Y:S01]  /*39e0*/  IMAD R7, R13, R2, R7 ;  /* 0x000000020d077224 */ /* 0x000fe200078e0207 */
[----:B-----5:R-:W-:-:S04]  /*39f0*/  ISETP.GE.U32.AND P2, PT, R15, R12, PT ;  /* 0x0000000c0f00720c */ /* 0x020fc80003f46070 */
[----:B------:R-:W-:-:S04]  /*3a00*/  IADD3 R12, P6, PT, R7, R18, RZ ;  /* 0x00000012070c7210 */ /* 0x000fc80007fde0ff */
[----:B------:R-:W-:Y:S02]  /*3a10*/  LEA.HI.X.SX32 R13, R7, R19, 0x1, P6 ;  /* 0x00000013070d7211 */ /* 0x000fe400030f0eff */
[----:B------:R-:W-:Y:S02]  /*3a20*/  ISETP.NE.AND P6, PT, R4, RZ, PT ;  /* 0x000000ff0400720c */ /* 0x000fe40003fc5270 */
[----:B------:R-:W-:Y:S02]  /*3a30*/  SEL R4, RZ, 0x2000000, P1 ;  /* 0x02000000ff047807 */ /* 0x000fe40000800000 */
[----:B------:R-:W-:-:S04]  /*3a40*/  ISETP.NE.AND P1, PT, R3, RZ, PT ;  /* 0x000000ff0300720c */ /* 0x000fc80003f25270 */
[----:B------:R-:W-:Y:S02]  /*3a50*/  SEL R7, RZ, 0x4000000, P1 ;  /* 0x04000000ff077807 */ /* 0x000fe40000800000 */
[----:B------:R-:W-:Y:S02]  /*3a60*/  SEL R3, RZ, 0x8000000, P3 ;  /* 0x08000000ff037807 */ /* 0x000fe40001800000 */
[----:B------:R-:W-:Y:S02]  /*3a70*/  IADD3 R7, PT, PT, R7, R4, R5 ;  /* 0x0000000407077210 */ /* 0x000fe40007ffe005 */
[----:B------:R-:W-:Y:S02]  /*3a80*/  SEL R8, RZ, 0x10000000, P6 ;  /* 0x10000000ff087807 */ /* 0x000fe40003000000 */
[C---:B0-----:R-:W-:Y:S02]  /*3a90*/  LOP3.LUT R4, R24.reuse, 0xff, RZ, 0xc0, !PT ;  /* 0x000000ff18047812 */ /* 0x041fe400078ec0ff */
[----:B------:R-:W-:-:S02]  /*3aa0*/  LEA.HI.SX32 R24, R24, R16, 0x18 ;  /* 0x0000001018187211 */ /* 0x000fc400078fc2ff */
[----:B------:R-:W-:Y:S02]  /*3ab0*/  VIADDMNMX R5, R4, R17, 0x80, !PT ;  /* 0x0000008004057446 */ /* 0x000fe40007800111 */
[----:B------:R-:W-:Y:S02]  /*3ac0*/  IADD3 R11, PT, PT, R8, R3, R7 ;  /* 0x00000003080b7210 */ /* 0x000fe40007ffe007 */
[----:B------:R-:W-:Y:S02]  /*3ad0*/  VIMNMX R24, PT, PT, RZ, R24, !PT ;  /* 0x00000018ff187248 */ /* 0x000fe40007fe0100 */
[C---:B------:R-:W-:Y:S02]  /*3ae0*/  LOP3.LUT R8, R25.reuse, 0xff, RZ, 0xc0, !PT ;  /* 0x000000ff19087812 */ /* 0x040fe400078ec0ff */
[----:B------:R-:W-:Y:S02]  /*3af0*/  LEA.HI.SX32 R25, R25, R16, 0x18 ;  /* 0x0000001019197211 */ /* 0x000fe400078fc2ff */
[----:B------:R-:W-:-:S02]  /*3b00*/  VIADDMNMX R4, R5, 0xffffff80, R14, PT ;  /* 0xffffff8005047846 */ /* 0x000fc4000380010e */
[----:B------:R-:W-:Y:S02]  /*3b10*/  VIMNMX R5, PT, PT, R9, R24, PT ;  /* 0x0000001809057248 */ /* 0x000fe40003fe0100 */
[----:B------:R-:W-:Y:S02]  /*3b20*/  VIADDMNMX R3, R8, R17, 0x80, !PT ;  /* 0x0000008008037446 */ /* 0x000fe40007800111 */
[----:B------:R-:W-:Y:S01]  /*3b30*/  VIMNMX R8, PT, PT, RZ, R25, !PT ;  /* 0x00000019ff087248 */ /* 0x000fe20007fe0100 */
[----:B------:R-:W-:Y:S01]  /*3b40*/  IMAD R5, R4, R2, R5 ;  /* 0x0000000204057224 */ /* 0x000fe200078e0205 */
[----:B------:R-:W-:Y:S02]  /*3b50*/  VIADDMNMX R7, R3, 0xffffff80, R14, PT ;  /* 0xffffff8003077846 */ /* 0x000fe4000380010e */
[----:B------:R-:W-:Y:S02]  /*3b60*/  VIMNMX R3, PT, PT, R9, R8, PT ;  /* 0x0000000809037248 */ /* 0x000fe40003fe0100 */
[----:B------:R-:W-:-:S03]  /*3b70*/  IADD3 R4, P1, PT, R5, R18, RZ ;  /* 0x0000001205047210 */ /* 0x000fc60007f3e0ff */
[----:B------:R-:W-:Y:S01]  /*3b80*/  IMAD R3, R7, R2, R3 ;  /* 0x0000000207037224 */ /* 0x000fe200078e0203 */
[----:B------:R-:W-:-:S04]  /*3b90*/  LEA.HI.X.SX32 R5, R5, R19, 0x1, P1 ;  /* 0x0000001305057211 */ /* 0x000fc800008f0eff */
[----:B------:R-:W-:-:S04]  /*3ba0*/  IADD3 R24, P1, PT, R3, R18, RZ ;  /* 0x0000001203187210 */ /* 0x000fc80007f3e0ff */
[----:B------:R-:W-:Y:S02]  /*3bb0*/  LEA.HI.X.SX32 R25, R3, R19, 0x1, P1 ;  /* 0x0000001303197211 */ /* 0x000fe400008f0eff */
[----:B------:R0:W4:Y:S01]  /*3bc0*/  LDG.E.U8.CONSTANT R3, desc[UR4][R30.64] ;  /* 0x000000041e037981 */ /* 0x000122000c1e9100 */
[C---:B--2---:R-:W-:Y:S02]  /*3bd0*/  LOP3.LUT R8, R36.reuse, 0xff, RZ, 0xc0, !PT ;  /* 0x000000ff24087812 */ /* 0x044fe400078ec0ff */
[----:B------:R-:W-:Y:S01]  /*3be0*/  LEA.HI.SX32 R36, R36, R16, 0x18 ;  /* 0x0000001024247211 */ /* 0x000fe200078fc2ff */
[----:B------:R-:W2:Y:S01]  /*3bf0*/  LDG.E.U8.CONSTANT R25, desc[UR4][R24.64] ;  /* 0x0000000418197981 */ /* 0x000ea2000c1e9100 */
[----:B------:R-:W-:Y:S02]  /*3c00*/  VIADDMNMX R7, R8, R17, 0x80, !PT ;  /* 0x0000008008077446 */ /* 0x000fe40007800111 */
[----:B------:R-:W-:Y:S02]  /*3c10*/  VIMNMX R36, PT, PT, RZ, R36, !PT ;  /* 0x00000024ff247248 */ /* 0x000fe40007fe0100 */
[----:B------:R-:W-:-:S02]  /*3c20*/  VIADDMNMX R8, R7, 0xffffff80, R14, PT ;  /* 0xffffff8007087846 */ /* 0x000fc4000380010e */
[----:B------:R-:W-:-:S05]  /*3c30*/  VIMNMX R7, PT, PT, R9, R36, PT ;  /* 0x0000002409077248 */ /* 0x000fca0003fe0100 */
[----:B------:R-:W-:Y:S01]  /*3c40*/  IMAD R7, R8, R2, R7 ;  /* 0x0000000208077224 */ /* 0x000fe200078e0207 */
[C---:B------:R-:W-:Y:S02]  /*3c50*/  LOP3.LUT R8, R37.reuse, 0xff, RZ, 0xc0, !PT ;  /* 0x000000ff25087812 */ /* 0x040fe400078ec0ff */
[----:B------:R-:W-:Y:S02]  /*3c60*/  LEA.HI.SX32 R37, R37, R16, 0x18 ;  /* 0x0000001025257211 */ /* 0x000fe400078fc2ff */
[----:B------:R-:W-:Y:S02]  /*3c70*/  VIADDMNMX R15, R8, R17, 0x80, !PT ;  /* 0x00000080080f7446 */ /* 0x000fe40007800111 */
[----:B------:R-:W-:Y:S02]  /*3c80*/  VIMNMX R8, PT, PT, RZ, R37, !PT ;  /* 0x00000025ff087248 */ /* 0x000fe40007fe0100 */
[----:B---3--:R-:W-:Y:S02]  /*3c90*/  ISETP.GE.U32.AND P3, PT, R10, R21, PT ;  /* 0x000000150a00720c */ /* 0x008fe40003f66070 */
[----:B------:R-:W-:-:S02]  /*3ca0*/  VIADDMNMX R10, R15, 0xffffff80, R14, PT ;  /* 0xffffff800f0a7846 */ /* 0x000fc4000380010e */
[----:B------:R-:W-:Y:S02]  /*3cb0*/  VIMNMX R15, PT, PT, R9, R8, PT ;  /* 0x00000008090f7248 */ /* 0x000fe40003fe0100 */
[----:B------:R-:W-:-:S03]  /*3cc0*/  IADD3 R20, P1, PT, R7, R18, RZ ;  /* 0x0000001207147210 */ /* 0x000fc60007f3e0ff */
[----:B------:R-:W-:Y:S01]  /*3cd0*/  IMAD R10, R10, R2, R15 ;  /* 0x000000020a0a7224 */ /* 0x000fe200078e020f */
[-C--:B------:R-:W-:Y:S02]  /*3ce0*/  LEA.HI.X.SX32 R21, R7, R19.reuse, 0x1, P1 ;  /* 0x0000001307157211 */ /* 0x080fe400008f0eff */
[----:B------:R-:W3:Y:S02]  /*3cf0*/  LDG.E.U8.CONSTANT R7, desc[UR4][R26.64] ;  /* 0x000000041a077981 */ /* 0x000ee4000c1e9100 */
[C---:B0-----:R-:W-:Y:S02]  /*3d00*/  IADD3 R30, P1, PT, R10.reuse, R18, RZ ;  /* 0x000000120a1e7210 */ /* 0x041fe40007f3e0ff */
[----:B------:R-:W5:Y:S02]  /*3d10*/  LDG.E.U8.CONSTANT R20, desc[UR4][R20.64] ;  /* 0x0000000414147981 */ /* 0x000f64000c1e9100 */
[----:B------:R-:W-:Y:S02]  /*3d20*/  LEA.HI.X.SX32 R31, R10, R19, 0x1, P1 ;  /* 0x000000130a1f7211 */ /* 0x000fe400008f0eff */
[----:B------:R0:W3:Y:S04]  /*3d30*/  LDG.E.U8.CONSTANT R10, desc[UR4][R32.64] ;  /* 0x00000004200a7981 */ /* 0x0000e8000c1e9100 */
[----:B------:R-:W5:Y:S01]  /*3d40*/  LDG.E.U8.CONSTANT R31, desc[UR4][R30.64] ;  /* 0x000000041e1f7981 */ /* 0x000f62000c1e9100 */
[----:B----4-:R-:W-:-:S02]  /*3d50*/  ISETP.GE.U32.AND P1, PT, R3, R34, PT ;  /* 0x000000220300720c */ /* 0x010fc40003f26070 */
[----:B------:R-:W1:Y:S02]  /*3d60*/  LDC.64 R34, c[0x3][0x150] ;  /* 0x00c05400ff227b82 */ /* 0x000e640000000a00 */
[----:B------:R-:W-:Y:S02]  /*3d70*/  P2R R3, PR, RZ, 0x2 ;  /* 0x00000002ff037803 */ /* 0x000fe40000000000 */
[C---:B-1----:R-:W-:Y:S02]  /*3d80*/  LOP3.LUT R8, R34.reuse, 0xff, RZ, 0xc0, !PT ;  /* 0x000000ff22087812 */ /* 0x042fe400078ec0ff */
[----:B------:R-:W-:Y:S02]  /*3d90*/  LEA.HI.SX32 R34, R34, R16, 0x18 ;  /* 0x0000001022227211 */ /* 0x000fe400078fc2ff */
[----:B------:R-:W-:Y:S02]  /*3da0*/  VIADDMNMX R15, R8, R17, 0x80, !PT ;  /* 0x00000080080f7446 */ /* 0x000fe40007800111 */
[----:B------:R-:W-:-:S02]  /*3db0*/  VIMNMX R34, PT, PT, RZ, R34, !PT ;  /* 0x00000022ff227248 */ /* 0x000fc40007fe0100 */
[----:B------:R-:W-:Y:S02]  /*3dc0*/  VIADDMNMX R8, R15, 0xffffff80, R14, PT ;  /* 0xffffff800f087846 */ /* 0x000fe4000380010e */
[----:B------:R-:W-:Y:S02]  /*3dd0*/  VIMNMX R15, PT, PT, R9, R34, PT ;  /* 0x00000022090f7248 */ /* 0x000fe40003fe0100 */
[C---:B0-----:R-:W-:Y:S01]  /*3de0*/  LOP3.LUT R32, R35.reuse, 0xff, RZ, 0xc0, !PT ;  /* 0x000000ff23207812 */ /* 0x041fe200078ec0ff */
[----:B------:R0:W2:Y:S01]  /*3df0*/  LDG.E.U8.CONSTANT R34, desc[UR4][R4.64] ;  /* 0x0000000404227981 */ /* 0x0000a2000c1e9100 */
[----:B------:R-:W-:Y:S01]  /*3e00*/  LEA.HI.SX32 R35, R35, R16, 0x18 ;  /* 0x0000001023237211 */ /* 0x000fe200078fc2ff */
[----:B------:R-:W-:Y:S01]  /*3e10*/  IMAD R8, R8, R2, R15 ;  /* 0x0000000208087224 */ /* 0x000fe200078e020f */
[----:B------:R-:W-:Y:S02]  /*3e20*/  VIADDMNMX R15, R32, R17, 0x80, !PT ;  /* 0x00000080200f7446 */ /* 0x000fe40007800111 */
[----:B------:R-:W-:-:S02]  /*3e30*/  VIMNMX R32, PT, PT, RZ, R35, !PT ;  /* 0x00000023ff207248 */ /* 0x000fc40007fe0100 */
[----:B------:R-:W-:Y:S02]  /*3e40*/  VIADDMNMX R29, R15, 0xffffff80, R14, PT ;  /* 0xffffff800f1d7846 */ /* 0x000fe4000380010e */
[----:B------:R-:W-:Y:S01]  /*3e50*/  VIMNMX R15, PT, PT, R9, R32, PT ;  /* 0x00000020090f7248 */ /* 0x000fe20003fe0100 */
[----:B0-----:R-:W0:Y:S01]  /*3e60*/  LDC.64 R4, c[0x3][0x160] ;  /* 0x00c05800ff047b82 */ /* 0x001e220000000a00 */
[----:B------:R-:W-:-:S03]  /*3e70*/  IADD3 R26, P1, PT, R8, R18, RZ ;  /* 0x00000012081a7210 */ /* 0x000fc60007f3e0ff */
[----:B------:R-:W-:Y:S01]  /*3e80*/  IMAD R15, R29, R2, R15 ;  /* 0x000000021d0f7224 */ /* 0x000fe200078e020f */
[----:B------:R-:W-:Y:S01]  /*3e90*/  LEA.HI.X.SX32 R27, R8, R19, 0x1, P1 ;  /* 0x00000013081b7211 */ /* 0x000fe200008f0eff */
[----:B------:R-:W4:Y:S04]  /*3ea0*/  LDG.E.U8.CONSTANT R29, desc[UR4][R12.64] ;  /* 0x000000040c1d7981 */ /* 0x000f28000c1e9100 */
[----:B------:R1:W4:Y:S01]  /*3eb0*/  LDG.E.U8.CONSTANT R8, desc[UR4][R22.64] ;  /* 0x0000000416087981 */ /* 0x000322000c1e9100 */
[----:B------:R-:W-:-:S04]  /*3ec0*/  IADD3 R32, P1, PT, R15, R18, RZ ;  /* 0x000000120f207210 */ /* 0x000fc80007f3e0ff */
[----:B------:R-:W-:Y:S02]  /*3ed0*/  LEA.HI.X.SX32 R33, R15, R19, 0x1, P1 ;  /* 0x000000130f217211 */ /* 0x000fe400008f0eff */
[----:B---3--:R-:W-:-:S03]  /*3ee0*/  ISETP.GE.U32.AND P1, PT, R7, R10, PT ;  /* 0x0000000a0700720c */ /* 0x008fc60003f26070 */
[----:B------:R-:W3:Y:S01]  /*3ef0*/  LDG.E.U8.CONSTANT R32, desc[UR4][R32.64] ;  /* 0x0000000420207981 */ /* 0x000ee2000c1e9100 */
[----:B------:R-:W-:Y:S02]  /*3f00*/  P2R R15, PR, RZ, 0x2 ;  /* 0x00000002ff0f7803 */ /* 0x000fe40000000000 */
[----:B------:R-:W-:Y:S02]  /*3f10*/  ISETP.NE.AND P1, PT, R6, RZ, PT ;  /* 0x000000ff0600720c */ /* 0x000fe40003f25270 */
[----:B------:R-:W5:Y:S02]  /*3f20*/  LDC.64 R6, c[0x3][0x158] ;  /* 0x00c05600ff067b82 */ /* 0x000f640000000a00 */
[C---:B-----5:R-:W-:Y:S02]  /*3f30*/  LOP3.LUT R10, R6.reuse, 0xff, RZ, 0xc0, !PT ;  /* 0x000000ff060a7812 */ /* 0x060fe400078ec0ff */
[----:B------:R-:W-:Y:S02]  /*3f40*/  LEA.HI.SX32 R6, R6, R16, 0x18 ;  /* 0x0000001006067211 */ /* 0x000fe400078fc2ff */
[----:B-1----:R-:W-:-:S02]  /*3f50*/  VIADDMNMX R23, R10, R17, 0x80, !PT ;  /* 0x000000800a177446 */ /* 0x002fc40007800111 */
[----:B------:R-:W-:Y:S02]  /*3f60*/  VIMNMX R6, PT, PT, RZ, R6, !PT ;  /* 0x00000006ff067248 */ /* 0x000fe40007fe0100 */
[----:B------:R-:W-:Y:S02]  /*3f70*/  VIADDMNMX R10, R23, 0xffffff80, R14, PT ;  /* 0xffffff80170a7846 */ /* 0x000fe4000380010e */
[----:B------:R-:W-:Y:S02]  /*3f80*/  VIMNMX R23, PT, PT, R9, R6, PT ;  /* 0x0000000609177248 */ /* 0x000fe40003fe0100 */
[C---:B------:R-:W-:Y:S02]  /*3f90*/  LOP3.LUT R6, R7.reuse, 0xff, RZ, 0xc0, !PT ;  /* 0x000000ff07067812 */ /* 0x040fe400078ec0ff */
[----:B------:R-:W-:Y:S02]  /*3fa0*/  LEA.HI.SX32 R7, R7, R16, 0x18 ;  /* 0x0000001007077211 */ /* 0x000fe400078fc2ff */
[----:B------:R-:W-:-:S02]  /*3fb0*/  VIADDMNMX R13, R6, R17, 0x80, !PT ;  /* 0x00000080060d7446 */ /* 0x000fc40007800111 */
[----:B------:R-:W-:Y:S01]  /*3fc0*/  VIMNMX R6, PT, PT, RZ, R7, !PT ;  /* 0x00000007ff067248 */ /* 0x000fe20007fe0100 */
[----:B------:R-:W-:Y:S01]  /*3fd0*/  IMAD R10, R10, R2, R23 ;  /* 0x000000020a0a7224 */ /* 0x000fe200078e0217 */
[----:B------:R-:W-:Y:S02]  /*3fe0*/  VIADDMNMX R13, R13, 0xffffff80, R14, PT ;  /* 0xffffff800d0d7846 */ /* 0x000fe4000380010e */
[----:B------:R-:W-:Y:S02]  /*3ff0*/  VIMNMX R7, PT, PT, R9, R6, PT ;  /* 0x0000000609077248 */ /* 0x000fe40003fe0100 */
[----:B------:R-:W-:-:S03]  /*4000*/  IADD3 R22, P6, PT, R10, R18, RZ ;  /* 0x000000120a167210 */ /* 0x000fc60007fde0ff */
[----:B------:R-:W-:Y:S01]  /*4010*/  IMAD R7, R13, R2, R7 ;  /* 0x000000020d077224 */ /* 0x000fe200078e0207 */
[-C--:B------:R-:W-:Y:S02]  /*4020*/  LEA.HI.X.SX32 R23, R10, R19.reuse, 0x1, P6 ;  /* 0x000000130a177211 */ /* 0x080fe400030f0eff */
[C---:B0-----:R-:W-:Y:S02]  /*4030*/  LOP3.LUT R6, R4.reuse, 0xff, RZ, 0xc0, !PT ;  /* 0x000000ff04067812 */ /* 0x041fe400078ec0ff */
[C---:B------:R-:W-:Y:S02]  /*4040*/  IADD3 R12, P6, PT, R7.reuse, R18, RZ ;  /* 0x00000012070c7210 */ /* 0x040fe40007fde0ff */
[----:B------:R-:W-:Y:S02]  /*4050*/  LEA.HI.SX32 R4, R4, R16, 0x18 ;  /* 0x0000001004047211 */ /* 0x000fe400078fc2ff */
[----:B------:R-:W-:Y:S02]  /*4060*/  LEA.HI.X.SX32 R13, R7, R19, 0x1, P6 ;  /* 0x00000013070d7211 */ /* 0x000fe400030f0eff */
[----:B------:R-:W-:-:S02]  /*4070*/  VIADDMNMX R7, R6, R17, 0x80, !PT ;  /* 0x0000008006077446 */ /* 0x000fc40007800111 */
[----:B------:R-:W-:Y:S01]  /*4080*/  VIMNMX R4, PT, PT, RZ, R4, !PT ;  /* 0x00000004ff047248 */ /* 0x000fe20007fe0100 */
[----:B------:R0:W5:Y:S01]  /*4090*/  LDG.E.U8.CONSTANT R33, desc[UR4][R12.64] ;  /* 0x000000040c217981 */ /* 0x000162000c1e9100 */
[----:B------:R-:W-:Y:S02]  /*40a0*/  VIADDMNMX R6, R7, 0xffffff80, R14, PT ;  /* 0xffffff8007067846 */ /* 0x000fe4000380010e */
[----:B------:R-:W-:Y:S02]  /*40b0*/  VIMNMX R7, PT, PT, R9, R4, PT ;  /* 0x0000000409077248 */ /* 0x000fe40003fe0100 */
[C---:B------:R-:W-:Y:S02]  /*40c0*/  LOP3.LUT R4, R5.reuse, 0xff, RZ, 0xc0, !PT ;  /* 0x000000ff05047812 */ /* 0x040fe400078ec0ff */
[----:B------:R-:W-:Y:S01]  /*40d0*/  LEA.HI.SX32 R5, R5, R16, 0x18 ;  /* 0x0000001005057211 */ /* 0x000fe200078fc2ff */
[----:B------:R-:W-:Y:S01]  /*40e0*/  IMAD R7, R6, R2, R7 ;  /* 0x0000000206077224 */ /* 0x000fe200078e0207 */
[----:B0-----:R-:W0:Y:S01]  /*40f0*/  LDC.64 R12, c[0x3][0x178] ;  /* 0x00c05e00ff0c7b82 */ /* 0x001e220000000a00 */
[----:B----4-:R-:W-:-:S02]  /*4100*/  ISETP.GE.U32.AND P6, PT, R8, R29, PT ;  /* 0x0000001d0800720c */ /* 0x010fc40003fc6070 */
[----:B------:R-:W-:Y:S02]  /*4110*/  VIADDMNMX R29, R4, R17, 0x80, !PT ;  /* 0x00000080041d7446 */ /* 0x000fe40007800111 */
[----:B------:R-:W-:Y:S02]  /*4120*/  VIMNMX R4, PT, PT, RZ, R5, !PT ;  /* 0x00000005ff047248 */ /* 0x000fe40007fe0100 */
[----:B------:R-:W-:Y:S02]  /*4130*/  P2R R10, PR, RZ, 0x40 ;  /* 0x00000040ff0a7803 */ /* 0x000fe40000000000 */
[----:B------:R-:W-:Y:S02]  /*4140*/  IADD3 R6, P6, PT, R7, R18, RZ ;  /* 0x0000001207067210 */ /* 0x000fe40007fde0ff */
[----:B------:R-:W-:Y:S02]  /*4150*/  VIADDMNMX R29, R29, 0xffffff80, R14, PT ;  /* 0xffffff801d1d7846 */ /* 0x000fe4000380010e */
[----:B------:R-:W-:-:S02]  /*4160*/  VIMNMX R5, PT, PT, R9, R4, PT ;  /* 0x0000000409057248 */ /* 0x000fc40003fe0100 */
[----:B------:R-:W-:Y:S02]  /*4170*/  LEA.HI.X.SX32 R7, R7, R19, 0x1, P6 ;  /* 0x0000001307077211 */ /* 0x000fe400030f0eff */
[----:B--2---:R-:W-:Y:S01]  /*4180*/  ISETP.GE.U32.AND P6, PT, R34, R25, PT ;  /* 0x000000192200720c */ /* 0x004fe20003fc6070 */
[----:B------:R-:W-:-:S03]  /*4190*/  IMAD R5, R29, R2, R5 ;  /* 0x000000021d057224 */ /* 0x000fc600078e0205 */
[----:B------:R-:W-:Y:S02]  /*41a0*/  P2R R8, PR, RZ, 0x40 ;  /* 0x00000040ff087803 */ /* 0x000fe40000000000 */
[C---:B------:R-:W-:Y:S02]  /*41b0*/  IADD3 R24, P6, PT, R5.reuse, R18, RZ ;  /* 0x0000001205187210 */ /* 0x040fe40007fde0ff */
[----:B------:R-:W-:Y:S02]  /*41c0*/  SEL R29, RZ, 0x2, P4 ;  /* 0x00000002ff1d7807 */ /* 0x000fe40002000000 */
[----:B------:R-:W-:Y:S02]  /*41d0*/  LEA.HI.X.SX32 R25, R5, R19, 0x1, P6 ;  /* 0x0000001305197211 */ /* 0x000fe400030f0eff */
[----:B------:R-:W-:Y:S02]  /*41e0*/  ISETP.NE.AND P6, PT, R28, RZ, PT ;  /* 0x000000ff1c00720c */ /* 0x000fe40003fc5270 */
[----:B------:R-:W-:-:S02]  /*41f0*/  SEL R28, RZ, 0x1, P0 ;  /* 0x00000001ff1c7807 */ /* 0x000fc40000000000 */
[----:B------:R-:W-:-:S04]  /*4200*/  SEL R34, RZ, 0x4, P5 ;  /* 0x00000004ff227807 */ /* 0x000fc80002800000 */
[----:B------:R-:W-:Y:S02]  /*4210*/  IADD3 R28, PT, PT, R34, R29, R28 ;  /* 0x0000001d221c7210 */ /* 0x000fe40007ffe01c */
[----:B------:R-:W3:Y:S01]  /*4220*/  LDG.E.U8.CONSTANT R29, desc[UR4][R26.64] ;  /* 0x000000041a1d7981 */ /* 0x000ee2000c1e9100 */
[----:B------:R-:W-:Y:S02]  /*4230*/  SEL R4, RZ, 0x20000000, P6 ;  /* 0x20000000ff047807 */ /* 0x000fe40003000000 */
[----:B------:R-:W-:-:S04]  /*4240*/  SEL R5, RZ, 0x40000000, P1 ;  /* 0x40000000ff057807 */ /* 0x000fc80000800000 */
[----:B------:R-:W-:Y:S02]  /*4250*/  IADD3 R11, PT, PT, R5, R4, R11 ;  /* 0x00000004050b7210 */ /* 0x000fe40007ffe00b */
[----:B------:R-:W1:Y:S02]  /*4260*/  LDC.64 R4, c[0x3][0x168] ;  /* 0x00c05a00ff047b82 */ /* 0x000e640000000a00 */
[----:B-1----:R-:W-:-:S04]  /*4270*/  LOP3.LUT R34, R4, 0xff, RZ, 0xc0, !PT ;  /* 0x000000ff04227812 */ /* 0x002fc800078ec0ff */
[----:B------:R-:W-:Y:S02]  /*4280*/  VIADDMNMX R21, R34, R17, 0x80, !PT ;  /* 0x0000008022157446 */ /* 0x000fe40007800111 */
[----:B------:R-:W5:Y:S01]  /*4290*/  LDG.E.U8.CONSTANT R34, desc[UR4][R22.64] ;  /* 0x0000000416227981 */ /* 0x000f62000c1e9100 */
[----:B------:R-:W-:-:S03]  /*42a0*/  ISETP.NE.AND P1, PT, R3, RZ, PT ;  /* 0x000000ff0300720c */ /* 0x000fc60003f25270 */
[----:B------:R-:W2:Y:S01]  /*42b0*/  LDG.E.U8.CONSTANT R3, desc[UR4][R6.64] ;  /* 0x0000000406037981 */ /* 0x000ea2000c1e9100 */
[----:B------:R-:W-:Y:S02]  /*42c0*/  LEA.HI.SX32 R4, R4, R16, 0x18 ;  /* 0x0000001004047211 */ /* 0x000fe400078fc2ff */
[----:B------:R-:W-:Y:S02]  /*42d0*/  ISETP.GE.U32.AND P0, PT, R20, R31, PT ;  /* 0x0000001f1400720c */ /* 0x000fe40003f06070 */
[----:B------:R-:W-:Y:S02]  /*42e0*/  VIMNMX R4, PT, PT, RZ, R4, !PT ;  /* 0x00000004ff047248 */ /* 0x000fe40007fe0100 */
[----:B------:R-:W-:Y:S02]  /*42f0*/  VIADDMNMX R20, R21, 0xffffff80, R14, PT ;  /* 0xffffff8015147846 */ /* 0x000fe4000380010e */
[----:B------:R-:W-:Y:S02]  /*4300*/  VIMNMX R21, PT, PT, R9, R4, PT ;  /* 0x0000000409157248 */ /* 0x000fe40003fe0100 */
[----:B------:R-:W-:-:S02]  /*4310*/  LOP3.LUT R4, R5, 0xff, RZ, 0xc0, !PT ;  /* 0x000000ff05047812 */ /* 0x000fc400078ec0ff */
[----:B------:R-:W-:Y:S01]  /*4320*/  LEA.HI.SX32 R5, R5, R16, 0x18 ;  /* 0x0000001005057211 */ /* 0x000fe200078fc2ff */
[----:B------:R-:W-:Y:S01]  /*4330*/  IMAD R20, R20, R2, R21 ;  /* 0x0000000214147224 */ /* 0x000fe200078e0215 */
[----:B------:R-:W-:Y:S02]  /*4340*/  VIADDMNMX R21, R4, R17, 0x80, !PT ;  /* 0x0000008004157446 */ /* 0x000fe40007800111 */
[----:B------:R-:W-:Y:S02]  /*4350*/  VIMNMX R4, PT, PT, RZ, R5, !PT ;  /* 0x00000005ff047248 */ /* 0x000fe40007fe0100 */
[----:B------:R-:W-:Y:S02]  /*4360*/  VIADDMNMX R21, R21, 0xffffff80, R14, PT ;  /* 0xffffff8015157846 */ /* 0x000fe4000380010e */
[----:B------:R-:W-:Y:S02]  /*4370*/  VIMNMX R5, PT, PT, R9, R4, PT ;  /* 0x0000000409057248 */ /* 0x000fe40003fe0100 */
[----:B------:R-:W-:-:S03]  /*4380*/  IADD3 R30, P4, PT, R20, R18, RZ ;  /* 0x00000012141e7210 */ /* 0x000fc60007f9e0ff */
[----:B------:R-:W-:Y:S01]  /*4390*/  IMAD R5, R21, R2, R5 ;  /* 0x0000000215057224 */ /* 0x000fe200078e0205 */
[----:B------:R-:W-:Y:S02]  /*43a0*/  LEA.HI.X.SX32 R31, R20, R19, 0x1, P4 ;  /* 0x00000013141f7211 */ /* 0x000fe400020f0eff */
[----:B------:R-:W1:Y:S01]  /*43b0*/  LDC.64 R20, c[0x3][0x170] ;  /* 0x00c05c00ff147b82 */ /* 0x000e620000000a00 */
[----:B---3--:R-:W-:Y:S02]  /*43c0*/  ISETP.GE.U32.AND P5, PT, R29, R32, PT ;  /* 0x000000201d00720c */ /* 0x008fe40003fa6070 */
[----:B------:R3:W2:Y:S01]  /*43d0*/  LDG.E.U8.CONSTANT R32, desc[UR4][R24.64] ;  /* 0x0000000418207981 */ /* 0x0006a2000c1e9100 */
[C---:B-1----:R-:W-:Y:S02]  /*43e0*/  LOP3.LUT R36, R20.reuse, 0xff, RZ, 0xc0, !PT ;  /* 0x000000ff14247812 */ /* 0x042fe400078ec0ff */
[----:B------:R-:W-:Y:S02]  /*43f0*/  LEA.HI.SX32 R20, R20, R16, 0x18 ;  /* 0x0000001014147211 */ /* 0x000fe400078fc2ff */
[----:B------:R-:W-:-:S02]  /*4400*/  VIADDMNMX R35, R36, R17, 0x80, !PT ;  /* 0x0000008024237446 */ /* 0x000fc40007800111 */
[----:B------:R-:W-:Y:S02]  /*4410*/  VIMNMX R20, PT, PT, RZ, R20, !PT ;  /* 0x00000014ff147248 */ /* 0x000fe40007fe0100 */
[----:B------:R-:W-:Y:S01]  /*4420*/  VIADDMNMX R36, R35, 0xffffff80, R14, PT ;  /* 0xffffff8023247846 */ /* 0x000fe2000380010e */
[----:B---3--:R-:W1:Y:S01]  /*4430*/  LDC.64 R24, c[0x3][0x180] ;  /* 0x00c06000ff187b82 */ /* 0x008e620000000a00 */
[----:B------:R-:W-:Y:S02]  /*4440*/  VIMNMX R35, PT, PT, R9, R20, PT ;  /* 0x0000001409237248 */ /* 0x000fe40003fe0100 */
[C---:B------:R-:W-:Y:S02]  /*4450*/  LOP3.LUT R20, R21.reuse, 0xff, RZ, 0xc0, !PT ;  /* 0x000000ff15147812 */ /* 0x040fe400078ec0ff */
[----:B------:R-:W-:Y:S02]  /*4460*/  LEA.HI.SX32 R21, R21, R16, 0x18 ;  /* 0x0000001015157211 */ /* 0x000fe400078fc2ff */
[----:B------:R-:W-:-:S02]  /*4470*/  VIADDMNMX R23, R20, R17, 0x80, !PT ;  /* 0x0000008014177446 */ /* 0x000fc40007800111 */
[----:B------:R-:W-:Y:S01]  /*4480*/  VIMNMX R20, PT, PT, RZ, R21, !PT ;  /* 0x00000015ff147248 */ /* 0x000fe20007fe0100 */
[----:B------:R-:W-:Y:S01]  /*4490*/  IMAD R35, R36, R2, R35 ;  /* 0x0000000224237224 */ /* 0x000fe200078e0223 */
[----:B------:R-:W-:Y:S02]  /*44a0*/  IADD3 R4, P4, PT, R5, R18, RZ ;  /* 0x0000001205047210 */ /* 0x000fe40007f9e0ff */
[----:B------:R-:W-:Y:S02]  /*44b0*/  VIADDMNMX R23, R23, 0xffffff80, R14, PT ;  /* 0xffffff8017177846 */ /* 0x000fe4000380010e */
[----:B------:R-:W-:Y:S02]  /*44c0*/  VIMNMX R21, PT, PT, R9, R20, PT ;  /* 0x0000001409157248 */ /* 0x000fe40003fe0100 */
[----:B------:R-:W-:Y:S02]  /*44d0*/  LEA.HI.X.SX32 R5, R5, R19, 0x1, P4 ;  /* 0x0000001305057211 */ /* 0x000fe400020f0eff */
[----:B------:R-:W-:Y:S01]  /*44e0*/  IADD3 R26, P4, PT, R35, R18, RZ ;  /* 0x00000012231a7210 */ /* 0x000fe20007f9e0ff */
[----:B------:R-:W-:Y:S01]  /*44f0*/  IMAD R21, R23, R2, R21 ;  /* 0x0000000217157224 */ /* 0x000fe200078e0215 */
[----:B0-----:R-:W-:-:S02]  /*4500*/  LOP3.LUT R20, R12, 0xff, RZ, 0xc0, !PT ;  /* 0x000000ff0c147812 */ /* 0x001fc400078ec0ff */
[-C--:B------:R-:W-:Y:S02]  /*4510*/  LEA.HI.X.SX32 R27, R35, R19.reuse, 0x1, P4 ;  /* 0x00000013231b7211 */ /* 0x080fe400020f0eff */
[C---:B------:R-:W-:Y:S02]  /*4520*/  IADD3 R22, P4, PT, R21.reuse, R18, RZ ;  /* 0x0000001215167210 */ /* 0x040fe40007f9e0ff */
[----:B------:R-:W-:Y:S02]  /*4530*/  LEA.HI.SX32 R12, R12, R16, 0x18 ;  /* 0x000000100c0c7211 */ /* 0x000fe400078fc2ff */
[----:B------:R-:W-:Y:S02]  /*4540*/  LEA.HI.X.SX32 R23, R21, R19, 0x1, P4 ;  /* 0x0000001315177211 */ /* 0x000fe400020f0eff */
[----:B------:R-:W-:Y:S02]  /*4550*/  VIADDMNMX R21, R20, R17, 0x80, !PT ;  /* 0x0000008014157446 */ /* 0x000fe40007800111 */
[----:B------:R-:W-:-:S02]  /*4560*/  VIMNMX R12, PT, PT, RZ, R12, !PT ;  /* 0x0000000cff0c7248 */ /* 0x000fc40007fe0100 */
[----:B------:R-:W-:Y:S01]  /*4570*/  VIADDMNMX R20, R21, 0xffffff80, R14, PT ;  /* 0xffffff8015147846 */ /* 0x000fe2000380010e */
[----:B------:R-:W3:Y:S01]  /*4580*/  LDG.E.U8.CONSTANT R23, desc[UR4][R22.64] ;  /* 0x0000000416177981 */ /* 0x000ee2000c1e9100 */
[----:B------:R-:W-:Y:S02]  /*4590*/  VIMNMX R21, PT, PT, R9, R12, PT ;  /* 0x0000000c09157248 */ /* 0x000fe40003fe0100 */
[C---:B------:R-:W-:Y:S02]  /*45a0*/  LOP3.LUT R12, R13.reuse, 0xff, RZ, 0xc0, !PT ;  /* 0x000000ff0d0c7812 */ /* 0x040fe400078ec0ff */
[C---:B-1----:R-:W-:Y:S02]  /*45b0*/  LOP3.LUT R6, R24.reuse, 0xff, RZ, 0xc0, !PT ;  /* 0x000000ff18067812 */ /* 0x042fe400078ec0ff */
[-C--:B------:R-:W-:Y:S02]  /*45c0*/  LEA.HI.SX32 R13, R13, R16.reuse, 0x18 ;  /* 0x000000100d0d7211 */ /* 0x080fe400078fc2ff */
[----:B------:R-:W-:-:S02]  /*45d0*/  LEA.HI.SX32 R24, R24, R16, 0x18 ;  /* 0x0000001018187211 */ /* 0x000fc400078fc2ff */
[-C--:B------:R-:W-:Y:S02]  /*45e0*/  VIADDMNMX R35, R12, R17.reuse, 0x80, !PT ;  /* 0x000000800c237446 */ /* 0x080fe40007800111 */
[----:B------:R-:W-:Y:S02]  /*45f0*/  VIADDMNMX R7, R6, R17, 0x80, !PT ;  /* 0x0000008006077446 */ /* 0x000fe40007800111 */
[----:B------:R-:W-:Y:S02]  /*4600*/  VIMNMX R12, PT, PT, RZ, R13, !PT ;  /* 0x0000000dff0c7248 */ /* 0x000fe40007fe0100 */
[----:B------:R-:W-:Y:S02]  /*4610*/  VIMNMX R24, PT, PT, RZ, R24, !PT ;  /* 0x00000018ff187248 */ /* 0x000fe40007fe0100 */
[----:B-----5:R-:W-:Y:S02]  /*4620*/  ISETP.GE.U32.AND P4, PT, R34, R33, PT ;  /* 0x000000212200720c */ /* 0x020fe40003f86070 */
[----:B------:R-:W-:Y:S01]  /*4630*/  SEL R29, RZ, 0x8, P2 ;  /* 0x00000008ff1d7807 */ /* 0x000fe20001000000 */
[----:B------:R0:W4:Y:S01]  /*4640*/  LDG.E.U8.CONSTANT R34, desc[UR4][R4.64] ;  /* 0x0000000404227981 */ /* 0x000122000c1e9100 */
[----:B------:R-:W-:-:S02]  /*4650*/  SEL R33, RZ, 0x10, P3 ;  /* 0x00000010ff217807 */ /* 0x000fc40001800000 */
[--C-:B------:R-:W-:Y:S02]  /*4660*/  VIADDMNMX R6, R7, 0xffffff80, R14.reuse, PT ;  /* 0xffffff8007067846 */ /* 0x100fe4000380010e */
[----:B------:R-:W-:Y:S02]  /*4670*/  VIADDMNMX R35, R35, 0xffffff80, R14, PT ;  /* 0xffffff8023237846 */ /* 0x000fe4000380010e */
[C---:B------:R-:W-:Y:S02]  /*4680*/  VIMNMX R13, PT, PT, R9.reuse, R12, PT ;  /* 0x0000000c090d7248 */ /* 0x040fe40003fe0100 */
[----:B------:R-:W-:Y:S01]  /*4690*/  VIMNMX R7, PT, PT, R9, R24, PT ;  /* 0x0000001809077248 */ /* 0x000fe20003fe0100 */
[----:B------:R-:W-:Y:S01]  /*46a0*/  IMAD R21, R20, R2, R21 ;  /* 0x0000000214157224 */ /* 0x000fe200078e0215 */
[C---:B------:R-:W-:Y:S01]  /*46b0*/  LOP3.LUT R24, R25.reuse, 0xff, RZ, 0xc0, !PT ;  /* 0x000000ff19187812 */ /* 0x040fe200078ec0ff */
[----:B0-----:R-:W0:Y:S01]  /*46c0*/  LDC.64 R4, c[0x3][0x188] ;  /* 0x00c06200ff047b82 */ /* 0x001e220000000a00 */
[----:B------:R-:W-:-:S02]  /*46d0*/  LEA.HI.SX32 R25, R25, R16, 0x18 ;  /* 0x0000001019197211 */ /* 0x000fc400078fc2ff */
[----:B------:R-:W-:Y:S01]  /*46e0*/  IADD3 R28, PT, PT, R33, R29, R28 ;  /* 0x0000001d211c7210 */ /* 0x000fe20007ffe01c */
[-C--:B------:R-:W-:Y:S01]  /*46f0*/  IMAD R13, R35, R2.reuse, R13 ;  /* 0x00000002230d7224 */ /* 0x080fe200078e020d */
[----:B------:R1:W4:Y:S01]  /*4700*/  LDG.E.U8.CONSTANT R29, desc[UR4][R30.64] ;  /* 0x000000041e1d7981 */ /* 0x000322000c1e9100 */
[----:B------:R-:W-:-:S03]  /*4710*/  IMAD R7, R6, R2, R7 ;  /* 0x0000000206077224 */ /* 0x000fc600078e0207 */
[----:B------:R-:W-:Y:S02]  /*4720*/  IADD3 R12, P2, PT, R13, R18, RZ ;  /* 0x000000120d0c7210 */ /* 0x000fe40007f5e0ff */
[----:B-1----:R-:W-:Y:S02]  /*4730*/  VIADDMNMX R31, R24, R17, 0x80, !PT ;  /* 0x00000080181f7446 */ /* 0x002fe40007800111 */
[----:B------:R-:W-:Y:S02]  /*4740*/  VIMNMX R24, PT, PT, RZ, R25, !PT ;  /* 0x00000019ff187248 */ /* 0x000fe40007fe0100 */
[----:B------:R-:W-:Y:S02]  /*4750*/  VIADDMNMX R31, R31, 0xffffff80, R14, PT ;  /* 0xffffff801f1f7846 */ /* 0x000fe4000380010e */
[----:B------:R-:W-:Y:S02]  /*4760*/  VIMNMX R25, PT, PT, R9, R24, PT ;  /* 0x0000001809197248 */ /* 0x000fe40003fe0100 */
[----:B------:R-:W-:-:S02]  /*4770*/  LEA.HI.X.SX32 R13, R13, R19, 0x1, P2 ;  /* 0x000000130d0d7211 */ /* 0x000fc400010f0eff */
[----:B------:R-:W-:Y:S01]  /*4780*/  IADD3 R6, P2, PT, R7, R18, RZ ;  /* 0x0000001207067210 */ /* 0x000fe20007f5e0ff */
[----:B------:R-:W-:-:S03]  /*4790*/  IMAD R25, R31, R2, R25 ;  /* 0x000000021f197224 */ /* 0x000fc600078e0219 */
[----:B------:R-:W-:Y:S01]  /*47a0*/  LEA.HI.X.SX32 R7, R7, R19, 0x1, P2 ;  /* 0x0000001307077211 */ /* 0x000fe200010f0eff */
[----:B------:R-:W5:Y:S01]  /*47b0*/  LDG.E.U8.CONSTANT R13, desc[UR4][R12.64] ;  /* 0x000000040c0d7981 */ /* 0x000f62000c1e9100 */
[----:B------:R-:W-:-:S04]  /*47c0*/  IADD3 R24, P2, PT, R25, R18, RZ ;  /* 0x0000001219187210 */ /* 0x000fc80007f5e0ff */
[----:B------:R-:W-:Y:S02]  /*47d0*/  LEA.HI.X.SX32 R25, R25, R19, 0x1, P2 ;  /* 0x0000001319197211 */ /* 0x000fe400010f0eff */
[----:B------:R-:W-:Y:S02]  /*47e0*/  ISETP.NE.AND P6, PT, R8, RZ, PT ;  /* 0x000000ff0800720c */ /* 0x000fe40003fc5270 */
[----:B------:R-:W-:Y:S01]  /*47f0*/  P2R R8, PR, RZ, 0x10 ;  /* 0x00000010ff087803 */ /* 0x000fe20000000000 */
[----:B------:R-:W5:Y:S01]  /*4800*/  LDG.E.U8.CONSTANT R24, desc[UR4][R24.64] ;  /* 0x0000000418187981 */ /* 0x000f62000c1e9100 */
[----:B------:R-:W-:-:S04]  /*4810*/  IADD3 R20, P4, PT, R21, R18, RZ ;  /* 0x0000001215147210 */ /* 0x000fc80007f9e0ff */
[----:B------:R-:W-:-:S05]  /*4820*/  LEA.HI.X.SX32 R21, R21, R19, 0x1, P4 ;  /* 0x0000001315157211 */ /* 0x000fca00020f0eff */
[----:B------:R-:W5:Y:S01]  /*4830*/  LDG.E.U8.CONSTANT R20, desc[UR4][R20.64] ;  /* 0x0000000414147981 */ /* 0x000f62000c1e9100 */
[----:B--2---:R-:W-:-:S03]  /*4840*/  ISETP.GE.U32.AND P2, PT, R3, R32, PT ;  /* 0x000000200300720c */ /* 0x004fc60003f46070 */
[----:B------:R1:W3:Y:S01]  /*4850*/  LDG.E.U8.CONSTANT R32, desc[UR4][R26.64] ;  /* 0x000000041a207981 */ /* 0x0002e2000c1e9100 */
[C---:B0-----:R-:W-:Y:S02]  /*4860*/  LOP3.LUT R30, R4.reuse, 0xff, RZ, 0xc0, !PT ;  /* 0x000000ff041e7812 */ /* 0x041fe400078ec0ff */
[----:B------:R-:W-:Y:S02]  /*4870*/  LEA.HI.SX32 R4, R4, R16, 0x18 ;  /* 0x0000001004047211 */ /* 0x000fe400078fc2ff */
[----:B------:R-:W-:Y:S02]  /*4880*/  VIADDMNMX R3, R30, R17, 0x80, !PT ;  /* 0x000000801e037446 */ /* 0x000fe40007800111 */
[----:B------:R-:W-:Y:S02]  /*4890*/  VIMNMX R4, PT, PT, RZ, R4, !PT ;  /* 0x00000004ff047248 */ /* 0x000fe40007fe0100 */
[----:B------:R-:W-:Y:S01]  /*48a0*/  VIADDMNMX R30, R3, 0xffffff80, R14, PT ;  /* 0xffffff80031e7846 */ /* 0x000fe2000380010e */
[----:B-1----:R-:W0:Y:S01]  /*48b0*/  LDC.64 R26, c[0x3][0x190] ;  /* 0x00c06400ff1a7b82 */ /* 0x002e220000000a00 */
        /* <DEDUP_REMOVED lines=10> */
[----:B------:R-:W-:-:S05]  /*4960*/  VIMNMX R3, PT, PT, R9, R4, PT ;  /* 0x0000000409037248 */ /* 0x000fca0003fe0100 */
[----:B------:R-:W-:Y:S01]  /*4970*/  IMAD R3, R5, R2, R3 ;  /* 0x0000000205037224 */ /* 0x000fe200078e0203 */
[----:B0-----:R-:W-:-:S04]  /*4980*/  LOP3.LUT R22, R26, 0xff, RZ, 0xc0, !PT ;  /* 0x000000ff1a167812 */ /* 0x001fc800078ec0ff */
[C---:B------:R-:W-:Y:S02]  /*4990*/  IADD3 R4, P3, PT, R3.reuse, R18, RZ ;  /* 0x0000001203047210 */ /* 0x040fe40007f7e0ff */
[----:B------:R-:W-:Y:S02]  /*49a0*/  LEA.HI.SX32 R26, R26, R16, 0x18 ;  /* 0x000000101a1a7211 */ /* 0x000fe400078fc2ff */
[----:B------:R-:W-:Y:S02]  /*49b0*/  LEA.HI.X.SX32 R5, R3, R19, 0x1, P3 ;  /* 0x0000001303057211 */ /* 0x000fe400018f0eff */
[----:B------:R-:W-:-:S03]  /*49c0*/  VIMNMX R26, PT, PT, RZ, R26, !PT ;  /* 0x0000001aff1a7248 */ /* 0x000fc60007fe0100 */
[----:B------:R0:W2:Y:S02]  /*49d0*/  LDG.E.U8.CONSTANT R25, desc[UR4][R4.64] ;  /* 0x0000000404197981 */ /* 0x0000a4000c1e9100 */
[----:B0-----:R-:W0:Y:S01]  /*49e0*/  LDC.64 R4, c[0x3][0x1a8] ;  /* 0x00c06a00ff047b82 */ /* 0x001e220000000a00 */
[----:B----4-:R-:W-:Y:S02]  /*49f0*/  ISETP.GE.U32.AND P3, PT, R29, R34, PT ;  /* 0x000000221d00720c */ /* 0x010fe40003f66070 */
[----:B------:R-:W-:-:S04]  /*4a00*/  VIADDMNMX R29, R22, R17, 0x80, !PT ;  /* 0x00000080161d7446 */ /* 0x000fc80007800111 */
[----:B------:R-:W-:Y:S02]  /*4a10*/  VIADDMNMX R22, R29, 0xffffff80, R14, PT ;  /* 0xffffff801d167846 */ /* 0x000fe4000380010e */
[----:B------:R-:W-:-:S05]  /*4a20*/  VIMNMX R29, PT, PT, R9, R26, PT ;  /* 0x0000001a091d7248 */ /* 0x000fca0003fe0100 */
[----:B------:R-:W-:Y:S01]  /*4a30*/  IMAD R29, R22, R2, R29 ;  /* 0x00000002161d7224 */ /* 0x000fe200078e021d */
[----:B------:R-:W-:Y:S02]  /*4a40*/  P2R R3, PR, RZ, 0x8 ;  /* 0x00000008ff037803 */ /* 0x000fe40000000000 */
[----:B------:R-:W-:Y:S02]  /*4a50*/  LOP3.LUT R26, R27, 0xff, RZ, 0xc0, !PT ;  /* 0x000000ff1b1a7812 */ /* 0x000fe400078ec0ff */
[----:B------:R-:W-:Y:S02]  /*4a60*/  IADD3 R22, P3, PT, R29, R18, RZ ;  /* 0x000000121d167210 */ /* 0x000fe40007f7e0ff */
[----:B------:R-:W-:Y:S02]  /*4a70*/  LEA.HI.SX32 R27, R27, R16, 0x18 ;  /* 0x000000101b1b7211 */ /* 0x000fe400078fc2ff */
[----:B------:R-:W-:Y:S02]  /*4a80*/  SEL R34, RZ, 0x100, P6 ;  /* 0x00000100ff227807 */ /* 0x000fe40003000000 */
[----:B---3--:R-:W-:-:S02]  /*4a90*/  ISETP.GE.U32.AND P4, PT, R32, R23, PT ;  /* 0x000000172000720c */ /* 0x008fc40003f86070 */
[----:B------:R-:W-:Y:S01]  /*4aa0*/  LEA.HI.X.SX32 R23, R29, R19, 0x1, P3 ;  /* 0x000000131d177211 */ /* 0x000fe200018f0eff */
[----:B------:R-:W1:Y:S01]  /*4ab0*/  LDC.64 R32, c[0x3][0x198] ;  /* 0x00c06600ff207b82 */ /* 0x000e620000000a00 */
[----:B------:R-:W-:Y:S02]  /*4ac0*/  VIADDMNMX R29, R26, R17, 0x80, !PT ;  /* 0x000000801a1d7446 */ /* 0x000fe40007800111 */
[----:B------:R-:W-:Y:S02]  /*4ad0*/  VIMNMX R26, PT, PT, RZ, R27, !PT ;  /* 0x0000001bff1a7248 */ /* 0x000fe40007fe0100 */
[----:B------:R-:W-:Y:S02]  /*4ae0*/  VIADDMNMX R29, R29, 0xffffff80, R14, PT ;  /* 0xffffff801d1d7846 */ /* 0x000fe4000380010e */
[----:B------:R-:W-:-:S05]  /*4af0*/  VIMNMX R27, PT, PT, R9, R26, PT ;  /* 0x0000001a091b7248 */ /* 0x000fca0003fe0100 */
[----:B------:R-:W-:Y:S01]  /*4b00*/  IMAD R27, R29, R2, R27 ;  /* 0x000000021d1b7224 */ /* 0x000fe200078e021b */
[----:B------:R-:W-:Y:S02]  /*4b10*/  SEL R29, RZ, 0x20, P1 ;  /* 0x00000020ff1d7807 */ /* 0x000fe40000800000 */
[----:B------:R-:W-:Y:S02]  /*4b20*/  ISETP.NE.AND P1, PT, R15, RZ, PT ;  /* 0x000000ff0f00720c */ /* 0x000fe40003f25270 */
[----:B------:R-:W-:-:S04]  /*4b30*/  IADD3 R26, P3, PT, R27, R18, RZ ;  /* 0x000000121b1a7210 */ /* 0x000fc80007f7e0ff */
[----:B------:R-:W-:Y:S02]  /*4b40*/  LEA.HI.X.SX32 R27, R27, R19, 0x1, P3 ;  /* 0x000000131b1b7211 */ /* 0x000fe400018f0eff */
[----:B------:R-:W-:Y:S02]  /*4b50*/  ISETP.NE.AND P3, PT, R10, RZ, PT ;  /* 0x000000ff0a00720c */ /* 0x000fe40003f65270 */
[----:B------:R-:W-:Y:S02]  /*4b60*/  SEL R10, RZ, 0x40, P1 ;  /* 0x00000040ff0a7807 */ /* 0x000fe40000800000 */
[----:B------:R-:W-:Y:S02]  /*4b70*/  SEL R15, RZ, 0x80, P3 ;  /* 0x00000080ff0f7807 */ /* 0x000fe40001800000 */
[----:B------:R-:W-:Y:S02]  /*4b80*/  IADD3 R10, PT, PT, R10, R29, R28 ;  /* 0x0000001d0a0a7210 */ /* 0x000fe40007ffe01c */
[----:B-1----:R-:W-:-:S02]  /*4b90*/  LOP3.LUT R28, R32, 0xff, RZ, 0xc0, !PT ;  /* 0x000000ff201c7812 */ /* 0x002fc400078ec0ff */
[----:B------:R-:W-:Y:S02]  /*4ba0*/  LEA.HI.SX32 R32, R32, R16, 0x18 ;  /* 0x0000001020207211 */ /* 0x000fe400078fc2ff */
[----:B------:R-:W-:Y:S02]  /*4bb0*/  IADD3 R10, PT, PT, R34, R15, R10 ;  /* 0x0000000f220a7210 */ /* 0x000fe40007ffe00a */
[----:B------:R-:W-:Y:S01]  /*4bc0*/  VIADDMNMX R15, R28, R17, 0x80, !PT ;  /* 0x000000801c0f7446 */ /* 0x000fe20007800111 */
[----:B------:R-:W3:Y:S01]  /*4bd0*/  LDG.E.U8.CONSTANT R34, desc[UR4][R26.64] ;  /* 0x000000041a227981 */ /* 0x000ee2000c1e9100 */
[----:B------:R-:W-:Y:S02]  /*4be0*/  VIMNMX R32, PT, PT, RZ, R32, !PT ;  /* 0x00000020ff207248 */ /* 0x000fe40007fe0100 */
[----:B-----5:R-:W-:Y:S02]  /*4bf0*/  ISETP.GE.U32.AND P1, PT, R20, R13, PT ;  /* 0x0000000d1400720c */ /* 0x020fe40003f26070 */
[----:B------:R-:W-:-:S02]  /*4c00*/  VIADDMNMX R15, R15, 0xffffff80, R14, PT ;  /* 0xffffff800f0f7846 */ /* 0x000fc4000380010e */
        /* <DEDUP_REMOVED lines=9> */
[----:B------:R-:W-:Y:S01]  /*4ca0*/  VIADDMNMX R15, R13, 0xffffff80, R14, PT ;  /* 0xffffff800d0f7846 */ /* 0x000fe2000380010e */
[----:B------:R-:W1:Y:S01]  /*4cb0*/  LDC.64 R32, c[0x3][0x1a0] ;  /* 0x00c06800ff207b82 */ /* 0x000e620000000a00 */
[----:B------:R-:W-:-:S05]  /*4cc0*/  VIMNMX R13, PT, PT, R9, R12, PT ;  /* 0x0000000c090d7248 */ /* 0x000fca0003fe0100 */
[----:B------:R-:W-:Y:S02]  /*4cd0*/  IMAD R13, R15, R2, R13 ;  /* 0x000000020f0d7224 */ /* 0x000fe400078e020d */
[----:B------:R5:W3:Y:S01]  /*4ce0*/  LDG.E.U8.CONSTANT R15, desc[UR4][R6.64] ;  /* 0x00000004060f7981 */ /* 0x000ae2000c1e9100 */
[C---:B-1----:R-:W-:Y:S02]  /*4cf0*/  LOP3.LUT R20, R32.reuse, 0xff, RZ, 0xc0, !PT ;  /* 0x000000ff20147812 */ /* 0x042fe400078ec0ff */
[----:B------:R-:W-:Y:S02]  /*4d00*/  LEA.HI.SX32 R32, R32, R16, 0x18 ;  /* 0x0000001020207211 */ /* 0x000fe400078fc2ff */
[----:B------:R-:W-:Y:S02]  /*4d10*/  VIADDMNMX R21, R20, R17, 0x80, !PT ;  /* 0x0000008014157446 */ /* 0x000fe40007800111 */
[----:B------:R-:W-:Y:S02]  /*4d20*/  VIMNMX R32, PT, PT, RZ, R32, !PT ;  /* 0x00000020ff207248 */ /* 0x000fe40007fe0100 */
[----:B-----5:R-:W-:-:S02]  /*4d30*/  LOP3.LUT R6, R33, 0xff, RZ, 0xc0, !PT ;  /* 0x000000ff21067812 */ /* 0x020fc400078ec0ff */
[----:B------:R-:W-:Y:S02]  /*4d40*/  LEA.HI.SX32 R33, R33, R16, 0x18 ;  /* 0x0000001021217211 */ /* 0x000fe400078fc2ff */
[--C-:B------:R-:W-:Y:S02]  /*4d50*/  VIADDMNMX R20, R21, 0xffffff80, R14.reuse, PT ;  /* 0xffffff8015147846 */ /* 0x100fe4000380010e */
[----:B------:R-:W-:Y:S02]  /*4d60*/  VIMNMX R21, PT, PT, R9, R32, PT ;  /* 0x0000002009157248 */ /* 0x000fe40003fe0100 */
[----:B------:R-:W-:Y:S02]  /*4d70*/  VIADDMNMX R7, R6, R17, 0x80, !PT ;  /* 0x0000008006077446 */ /* 0x000fe40007800111 */
[----:B------:R-:W-:Y:S01]  /*4d80*/  VIMNMX R6, PT, PT, RZ, R33, !PT ;  /* 0x00000021ff067248 */ /* 0x000fe20007fe0100 */
[----:B------:R-:W-:Y:S01]  /*4d90*/  IMAD R21, R20, R2, R21 ;  /* 0x0000000214157224 */ /* 0x000fe200078e0215 */
[----:B------:R-:W-:-:S02]  /*4da0*/  VIADDMNMX R31, R7, 0xffffff80, R14, PT ;  /* 0xffffff80071f7846 */ /* 0x000fc4000380010e */
[----:B------:R-:W-:Y:S02]  /*4db0*/  IADD3 R12, P3, PT, R13, R18, RZ ;  /* 0x000000120d0c7210 */ /* 0x000fe40007f7e0ff */
[----:B------:R-:W-:Y:S02]  /*4dc0*/  VIMNMX R7, PT, PT, R9, R6, PT ;  /* 0x0000000609077248 */ /* 0x000fe40003fe0100 */
[----:B------:R-:W-:Y:S02]  /*4dd0*/  LEA.HI.X.SX32 R13, R13, R19, 0x1, P3 ;  /* 0x000000130d0d7211 */ /* 0x000fe400018f0eff */
[----:B------:R-:W-:Y:S01]  /*4de0*/  IADD3 R20, P3, PT, R21, R18, RZ ;  /* 0x0000001215147210 */ /* 0x000fe20007f7e0ff */
[----:B------:R-:W-:Y:S01]  /*4df0*/  IMAD R7, R31, R2, R7 ;  /* 0x000000021f077224 */ /* 0x000fe200078e0207 */
[----:B--2---:R-:W-:Y:S01]  /*4e00*/  ISETP.GE.U32.AND P6, PT, R30, R25, PT ;  /* 0x000000191e00720c */ /* 0x004fe20003fc6070 */
[----:B------:R1:W4:Y:S01]  /*4e10*/  LDG.E.U8.CONSTANT R35, desc[UR4][R12.64] ;  /* 0x000000040c237981 */ /* 0x000322000c1e9100 */
[----:B------:R-:W-:-:S02]  /*4e20*/  LEA.HI.X.SX32 R21, R21, R19, 0x1, P3 ;  /* 0x0000001315157211 */ /* 0x000fc400018f0eff */
[----:B------:R-:W-:-:S04]  /*4e30*/  IADD3 R6, P3, PT, R7, R18, RZ ;  /* 0x0000001207067210 */ /* 0x000fc80007f7e0ff */
[----:B------:R-:W-:Y:S02]  /*4e40*/  LEA.HI.X.SX32 R7, R7, R19, 0x1, P3 ;  /* 0x0000001307077211 */ /* 0x000fe400018f0eff */
[----:B------:R-:W-:Y:S01]  /*4e50*/  SEL R33, RZ, 0x200, P0 ;  /* 0x00000200ff217807 */ /* 0x000fe20000000000 */
[----:B-1----:R-:W1:Y:S01]  /*4e60*/  LDC.64 R12, c[0x3][0x1b8] ;  /* 0x00c06e00ff0c7b82 */ /* 0x002e620000000a00 */
[----:B------:R-:W-:Y:S01]  /*4e70*/  SEL R32, RZ, 0x400, P5 ;  /* 0x00000400ff207807 */ /* 0x000fe20002800000 */
[----:B------:R-:W2:Y:S01]  /*4e80*/  LDG.E.U8.CONSTANT R6, desc[UR4][R6.64] ;  /* 0x0000000406067981 */ /* 0x000ea2000c1e9100 */
[----:B---3--:R-:W-:Y:S02]  /*4e90*/  ISETP.GE.U32.AND P3, PT, R15, R24, PT ;  /* 0x000000180f00720c */ /* 0x008fe40003f66070 */
[C---:B0-----:R-:W-:Y:S02]  /*4ea0*/  LOP3.LUT R24, R4.reuse, 0xff, RZ, 0xc0, !PT ;  /* 0x000000ff04187812 */ /* 0x041fe400078ec0ff */
[----:B------:R-:W-:-:S02]  /*4eb0*/  LEA.HI.SX32 R4, R4, R16, 0x18 ;  /* 0x0000001004047211 */ /* 0x000fc400078fc2ff */
        /* <DEDUP_REMOVED lines=8> */
[----:B------:R0:W3:Y:S01]  /*4f40*/  LDG.E.U8.CONSTANT R15, desc[UR4][R22.64] ;  /* 0x00000004160f7981 */ /* 0x0000e2000c1e9100 */
[C---:B------:R-:W-:Y:S02]  /*4f50*/  LOP3.LUT R24, R5.reuse, 0xff, RZ, 0xc0, !PT ;  /* 0x000000ff05187812 */ /* 0x040fe400078ec0ff */
[----:B------:R-:W-:Y:S01]  /*4f60*/  LEA.HI.SX32 R5, R5, R16, 0x18 ;  /* 0x0000001005057211 */ /* 0x000fe200078fc2ff */
[----:B------:R-:W5:Y:S01]  /*4f70*/  LDG.E.U8.CONSTANT R30, desc[UR4][R30.64] ;  /* 0x000000041e1e7981 */ /* 0x000f62000c1e9100 */
[----:B0-----:R-:W0:Y:S01]  /*4f80*/  LDC.64 R22, c[0x3][0x1b0] ;  /* 0x00c06c00ff167b82 */ /* 0x001e220000000a00 */
[----:B------:R-:W-:Y:S02]  /*4f90*/  VIADDMNMX R25, R24, R17, 0x80, !PT ;  /* 0x0000008018197446 */ /* 0x000fe40007800111 */
[----:B------:R-:W-:-:S02]  /*4fa0*/  VIMNMX R24, PT, PT, RZ, R5, !PT ;  /* 0x00000005ff187248 */ /* 0x000fc40007fe0100 */
[----:B------:R-:W-:Y:S02]  /*4fb0*/  VIADDMNMX R25, R25, 0xffffff80, R14, PT ;  /* 0xffffff8019197846 */ /* 0x000fe4000380010e */
[----:B------:R-:W-:-:S05]  /*4fc0*/  VIMNMX R5, PT, PT, R9, R24, PT ;  /* 0x0000001809057248 */ /* 0x000fca0003fe0100 */
[----:B------:R-:W-:-:S05]  /*4fd0*/  IMAD R5, R25, R2, R5 ;  /* 0x0000000219057224 */ /* 0x000fca00078e0205 */
[----:B------:R-:W-:-:S04]  /*4fe0*/  IADD3 R24, P0, PT, R5, R18, RZ ;  /* 0x0000001205187210 */ /* 0x000fc80007f1e0ff */
[----:B------:R-:W-:Y:S02]  /*4ff0*/  LEA.HI.X.SX32 R25, R5, R19, 0x1, P0 ;  /* 0x0000001305197211 */ /* 0x000fe400000f0eff */
[C---:B0-----:R-:W-:Y:S02]  /*5000*/  LOP3.LUT R26, R22.reuse, 0xff, RZ, 0xc0, !PT ;  /* 0x000000ff161a7812 */ /* 0x041fe400078ec0ff */
[----:B------:R-:W-:Y:S02]  /*5010*/  LEA.HI.SX32 R22, R22, R16, 0x18 ;  /* 0x0000001016167211 */ /* 0x000fe400078fc2ff */
[----:B------:R-:W5:Y:S01]  /*5020*/  LDG.E.U8.CONSTANT R25, desc[UR4][R24.64] ;  /* 0x0000000418197981 */ /* 0x000f62000c1e9100 */
[----:B------:R-:W-:Y:S02]  /*5030*/  VIADDMNMX R5, R26, R17, 0x80, !PT ;  /* 0x000000801a057446 */ /* 0x000fe40007800111 */
[----:B------:R-:W-:Y:S02]  /*5040*/  VIMNMX R22, PT, PT, RZ, R22, !PT ;  /* 0x00000016ff167248 */ /* 0x000fe40007fe0100 */
        /* <DEDUP_REMOVED lines=12> */
[----:B------:R-:W-:-:S04]  /*5110*/  IADD3 R10, PT, PT, R32, R33, R10 ;  /* 0x00000021200a7210 */ /* 0x000fc80007ffe00a */
[----:B------:R-:W-:-:S04]  /*5120*/  IADD3 R32, P0, PT, R5, R18, RZ ;  /* 0x0000001205207210 */ /* 0x000fc80007f1e0ff */
[----:B------:R-:W-:Y:S02]  /*5130*/  LEA.HI.X.SX32 R33, R5, R19, 0x1, P0 ;  /* 0x0000001305217211 */ /* 0x000fe400000f0eff */
[C---:B-1----:R-:W-:Y:S02]  /*5140*/  LOP3.LUT R22, R12.reuse, 0xff, RZ, 0xc0, !PT ;  /* 0x000000ff0c167812 */ /* 0x042fe400078ec0ff */
[----:B---3--:R-:W-:Y:S02]  /*5150*/  ISETP.GE.U32.AND P0, PT, R15, R34, PT ;  /* 0x000000220f00720c */ /* 0x008fe40003f06070 */
[----:B------:R-:W3:Y:S04]  /*5160*/  LDG.E.U8.CONSTANT R33, desc[UR4][R32.64] ;  /* 0x0000000420217981 */ /* 0x000ee8000c1e9100 */
[----:B------:R0:W2:Y:S01]  /*5170*/  LDG.E.U8.CONSTANT R15, desc[UR4][R20.64] ;  /* 0x00000004140f7981 */ /* 0x0000a2000c1e9100 */
[----:B------:R-:W-:-:S02]  /*5180*/  LEA.HI.SX32 R12, R12, R16, 0x18 ;  /* 0x000000100c0c7211 */ /* 0x000fc400078fc2ff */
[----:B------:R-:W-:Y:S02]  /*5190*/  P2R R5, PR, RZ, 0x1 ;  /* 0x00000001ff057803 */ /* 0x000fe40000000000 */
[----:B------:R-:W-:Y:S02]  /*51a0*/  ISETP.NE.AND P0, PT, R3, RZ, PT ;  /* 0x000000ff0300720c */ /* 0x000fe40003f05270 */
[----:B------:R-:W-:Y:S02]  /*51b0*/  VIADDMNMX R3, R22, R17, 0x80, !PT ;  /* 0x0000008016037446 */ /* 0x000fe40007800111 */
[----:B------:R-:W-:Y:S01]  /*51c0*/  VIMNMX R12, PT, PT, RZ, R12, !PT ;  /* 0x0000000cff0c7248 */ /* 0x000fe20007fe0100 */
[----:B0-----:R-:W0:Y:S01]  /*51d0*/  LDC.64 R20, c[0x3][0x1c0] ;  /* 0x00c07000ff147b82 */ /* 0x001e220000000a00 */
        /* <DEDUP_REMOVED lines=9> */
[----:B------:R-:W3:Y:S01]  /*5270*/  LDG.E.U8.CONSTANT R22, desc[UR4][R22.64] ;  /* 0x0000000416167981 */ /* 0x000ee2000c1e9100 */
[----:B------:R-:W-:Y:S02]  /*5280*/  VIADDMNMX R13, R3, 0xffffff80, R14, PT ;  /* 0xffffff80030d7846 */ /* 0x000fe4000380010e */
[----:B------:R-:W-:-:S05]  /*5290*/  VIMNMX R3, PT, PT, R9, R12, PT ;  /* 0x0000000c09037248 */ /* 0x000fca0003fe0100 */
[----:B------:R-:W-:-:S05]  /*52a0*/  IMAD R3, R13, R2, R3 ;  /* 0x000000020d037224 */ /* 0x000fca00078e0203 */
[----:B------:R-:W-:-:S04]  /*52b0*/  IADD3 R12, P5, PT, R3, R18, RZ ;  /* 0x00000012030c7210 */ /* 0x000fc80007fbe0ff */
[----:B------:R-:W-:Y:S02]  /*52c0*/  LEA.HI.X.SX32 R13, R3, R19, 0x1, P5 ;  /* 0x00000013030d7211 */ /* 0x000fe400028f0eff */
[----:B----4-:R-:W-:Y:S02]  /*52d0*/  ISETP.GE.U32.AND P5, PT, R28, R35, PT ;  /* 0x000000231c00720c */ /* 0x010fe40003fa6070 */
[C---:B0-----:R-:W-:Y:S02]  /*52e0*/  LOP3.LUT R28, R20.reuse, 0xff, RZ, 0xc0, !PT ;  /* 0x000000ff141c7812 */ /* 0x041fe400078ec0ff */
[----:B------:R-:W-:Y:S02]  /*52f0*/  LEA.HI.SX32 R20, R20, R16, 0x18 ;  /* 0x0000001014147211 */ /* 0x000fe400078fc2ff */
[----:B------:R-:W-:Y:S02]  /*5300*/  VIADDMNMX R7, R28, R17, 0x80, !PT ;  /* 0x000000801c077446 */ /* 0x000fe40007800111 */
[----:B------:R-:W-:-:S02]  /*5310*/  VIMNMX R20, PT, PT, RZ, R20, !PT ;  /* 0x00000014ff147248 */ /* 0x000fc40007fe0100 */
[----:B------:R-:W-:Y:S02]  /*5320*/  VIADDMNMX R28, R7, 0xffffff80, R14, PT ;  /* 0xffffff80071c7846 */ /* 0x000fe4000380010e */
[----:B------:R-:W-:Y:S02]  /*5330*/  VIMNMX R7, PT, PT, R9, R20, PT ;  /* 0x0000001409077248 */ /* 0x000fe40003fe0100 */
[C---:B------:R-:W-:Y:S02]  /*5340*/  LOP3.LUT R20, R21.reuse, 0xff, RZ, 0xc0, !PT ;  /* 0x000000ff15147812 */ /* 0x040fe400078ec0ff */
[----:B------:R-:W-:Y:S02]  /*5350*/  LEA.HI.SX32 R21, R21, R16, 0x18 ;  /* 0x0000001015157211 */ /* 0x000fe400078fc2ff */
[----:B------:R-:W-:Y:S01]  /*5360*/  P2R R3, PR, RZ, 0x20 ;  /* 0x00000020ff037803 */ /* 0x000fe20000000000 */
[----:B------:R-:W-:Y:S01]  /*5370*/  IMAD R7, R28, R2, R7 ;  /* 0x000000021c077224 */ /* 0x000fe200078e0207 */
[----:B------:R-:W-:-:S02]  /*5380*/  SEL R34, RZ, 0x4000, P4 ;  /* 0x00004000ff227807 */ /* 0x000fc40002000000 */
[----:B------:R-:W-:Y:S02]  /*5390*/  SEL R35, RZ, 0x2000, P0 ;  /* 0x00002000ff237807 */ /* 0x000fe40000000000 */
[----:B--2---:R-:W-:Y:S02]  /*53a0*/  ISETP.GE.U32.AND P5, PT, R15, R6, PT ;  /* 0x000000060f00720c */ /* 0x004fe40003fa6070 */
[----:B------:R-:W-:Y:S02]  /*53b0*/  VIADDMNMX R15, R20, R17, 0x80, !PT ;  /* 0x00000080140f7446 */ /* 0x000fe40007800111 */
[----:B------:R-:W-:Y:S02]  /*53c0*/  VIMNMX R20, PT, PT, RZ, R21, !PT ;  /* 0x00000015ff147248 */ /* 0x000fe40007fe0100 */
[----:B------:R-:W-:Y:S02]  /*53d0*/  VIADDMNMX R21, R15, 0xffffff80, R14, PT ;  /* 0xffffff800f157846 */ /* 0x000fe4000380010e */
[----:B------:R-:W-:-:S05]  /*53e0*/  VIMNMX R15, PT, PT, R9, R20, PT ;  /* 0x00000014090f7248 */ /* 0x000fca0003fe0100 */
[----:B------:R-:W-:Y:S02]  /*53f0*/  IMAD R15, R21, R2, R15 ;  /* 0x00000002150f7224 */ /* 0x000fe400078e020f */
[----:B------:R-:W0:Y:S01]  /*5400*/  LDC.64 R20, c[0x3][0x1c8] ;  /* 0x00c07200ff147b82 */ /* 0x000e220000000a00 */
[----:B------:R-:W-:-:S04]  /*5410*/  IADD3 R6, P6, PT, R7, R18, RZ ;  /* 0x0000001207067210 */ /* 0x000fc80007fde0ff */
[----:B------:R-:W-:Y:S02]  /*5420*/  LEA.HI.X.SX32 R7, R7, R19, 0x1, P6 ;  /* 0x0000001307077211 */ /* 0x000fe400030f0eff */
[----:B------:R-:W-:-:S04]  /*5430*/  IADD3 R28, P6, PT, R15, R18, RZ ;  /* 0x000000120f1c7210 */ /* 0x000fc80007fde0ff */
[----:B------:R-:W-:Y:S02]  /*5440*/  LEA.HI.X.SX32 R29, R15, R19, 0x1, P6 ;  /* 0x000000130f1d7211 */ /* 0x000fe400030f0eff */
[----:B------:R-:W-:Y:S02]  /*5450*/  ISETP.NE.AND P6, PT, R8, RZ, PT ;  /* 0x000000ff0800720c */ /* 0x000fe40003fc5270 */
[----:B------:R-:W-:Y:S02]  /*5460*/  SEL R8, RZ, 0x1000, P2 ;  /* 0x00001000ff087807 */ /* 0x000fe40001000000 */
[----:B------:R-:W-:-:S04]  /*5470*/  SEL R15, RZ, 0x800, P6 ;  /* 0x00000800ff0f7807 */ /* 0x000fc80003000000 */
[----:B------:R-:W-:Y:S02]  /*5480*/  IADD3 R8, PT, PT, R8, R15, R10 ;  /* 0x0000000f08087210 */ /* 0x000fe40007ffe00a */
[C---:B0-----:R-:W-:Y:S02]  /*5490*/  LOP3.LUT R10, R20.reuse, 0xff, RZ, 0xc0, !PT ;  /* 0x000000ff140a7812 */ /* 0x041fe400078ec0ff */
[----:B------:R-:W-:Y:S02]  /*54a0*/  LEA.HI.SX32 R20, R20, R16, 0x18 ;  /* 0x0000001014147211 */ /* 0x000fe400078fc2ff */
[----:B------:R-:W-:Y:S02]  /*54b0*/  VIADDMNMX R15, R10, R17, 0x80, !PT ;  /* 0x000000800a0f7446 */ /* 0x000fe40007800111 */
[----:B------:R-:W-:Y:S02]  /*54c0*/  VIMNMX R20, PT, PT, RZ, R20, !PT ;  /* 0x00000014ff147248 */ /* 0x000fe40007fe0100 */
[----:B------:R-:W-:-:S02]  /*54d0*/  VIADDMNMX R10, R15, 0xffffff80, R14, PT ;  /* 0xffffff800f0a7846 */ /* 0x000fc4000380010e */
[----:B------:R-:W-:-:S05]  /*54e0*/  VIMNMX R15, PT, PT, R9, R20, PT ;  /* 0x00000014090f7248 */ /* 0x000fca0003fe0100 */
[----:B------:R-:W-:Y:S01]  /*54f0*/  IMAD R10, R10, R2, R15 ;  /* 0x000000020a0a7224 */ /* 0x000fe200078e020f */
[----:B-----5:R-:W-:-:S04]  /*5500*/  ISETP.GE.U32.AND P2, PT, R30, R25, PT ;  /* 0x000000191e00720c */ /* 0x020fc80003f46070 */
[----:B------:R-:W-:-:S04]  /*5510*/  IADD3 R30, P4, PT, R10, R18, RZ ;  /* 0x000000120a1e7210 */ /* 0x000fc80007f9e0ff */
[----:B------:R-:W-:Y:S02]  /*5520*/  LEA.HI.X.SX32 R31, R10, R19, 0x1, P4 ;  /* 0x000000130a1f7211 */ /* 0x000fe400020f0eff */
[C---:B------:R-:W-:Y:S02]  /*5530*/  LOP3.LUT R10, R21.reuse, 0xff, RZ, 0xc0, !PT ;  /* 0x000000ff150a7812 */ /* 0x040fe400078ec0ff */
[----:B------:R-:W-:Y:S02]  /*5540*/  LEA.HI.SX32 R21, R21, R16, 0x18 ;  /* 0x0000001015157211 */ /* 0x000fe400078fc2ff */
[----:B------:R-:W-:Y:S02]  /*5550*/  VIADDMNMX R15, R10, R17, 0x80, !PT ;  /* 0x000000800a0f7446 */ /* 0x000fe40007800111 */
[----:B------:R-:W-:Y:S02]  /*5560*/  VIMNMX R10, PT, PT, RZ, R21, !PT ;  /* 0x00000015ff0a7248 */ /* 0x000fe40007fe0100 */
[----:B------:R-:W-:-:S02]  /*5570*/  VIADDMNMX R20, R15, 0xffffff80, R14, PT ;  /* 0xffffff800f147846 */ /* 0x000fc4000380010e */
[----:B------:R-:W-:Y:S02]  /*5580*/  VIMNMX R15, PT, PT, R9, R10, PT ;  /* 0x0000000a090f7248 */ /* 0x000fe40003fe0100 */
[----:B------:R0:W3:Y:S03]  /*5590*/  LDG.E.U8.CONSTANT R10, desc[UR4][R26.64] ;  /* 0x000000041a0a7981 */ /* 0x0000e6000c1e9100 */
[----:B------:R-:W-:Y:S02]  /*55a0*/  IMAD R15, R20, R2, R15 ;  /* 0x00000002140f7224 */ /* 0x000fe400078e020f */
[----:B------:R-:W1:Y:S01]  /*55b0*/  LDC.64 R20, c[0x3][0x1d0] ;  /* 0x00c07400ff147b82 */ /* 0x000e620000000a00 */
[----:B------:R-:W-:Y:S02]  /*55c0*/  IADD3 R8, PT, PT, R34, R35, R8 ;  /* 0x0000002322087210 */ /* 0x000fe40007ffe008 */
[----:B------:R-:W-:-:S04]  /*55d0*/  IADD3 R24, P4, PT, R15, R18, RZ ;  /* 0x000000120f187210 */ /* 0x000fc80007f9e0ff */
[----:B------:R-:W-:Y:S02]  /*55e0*/  LEA.HI.X.SX32 R25, R15, R19, 0x1, P4 ;  /* 0x000000130f197211 */ /* 0x000fe400020f0eff */
[C---:B-1----:R-:W-:Y:S02]  /*55f0*/  LOP3.LUT R34, R20.reuse, 0xff, RZ, 0xc0, !PT ;  /* 0x000000ff14227812 */ /* 0x042fe400078ec0ff */
[----:B------:R-:W-:Y:S02]  /*5600*/  LEA.HI.SX32 R20, R20, R16, 0x18 ;  /* 0x0000001014147211 */ /* 0x000fe400078fc2ff */
[----:B------:R-:W-:Y:S02]  /*5610*/  VIADDMNMX R15, R34, R17, 0x80, !PT ;  /* 0x00000080220f7446 */ /* 0x000fe40007800111 */
[----:B------:R-:W-:Y:S02]  /*5620*/  VIMNMX R20, PT, PT, RZ, R20, !PT ;  /* 0x00000014ff147248 */ /* 0x000fe40007fe0100 */
[----:B------:R-:W-:-:S02]  /*5630*/  VIADDMNMX R34, R15, 0xffffff80, R14, PT ;  /* 0xffffff800f227846 */ /* 0x000fc4000380010e */
[----:B------:R-:W-:-:S05]  /*5640*/  VIMNMX R15, PT, PT, R9, R20, PT ;  /* 0x00000014090f7248 */ /* 0x000fca0003fe0100 */
[----:B------:R-:W-:Y:S01]  /*5650*/  IMAD R15, R34, R2, R15 ;  /* 0x00000002220f7224 */ /* 0x000fe200078e020f */
[----:B------:R-:W-:Y:S01]  /*5660*/  LOP3.LUT R20, R21, 0xff, RZ, 0xc0, !PT ;  /* 0x000000ff15147812 */ /* 0x000fe200078ec0ff */
[----:B------:R1:W2:Y:S03]  /*5670*/  LDG.E.U8.CONSTANT R34, desc[UR4][R24.64] ;  /* 0x0000000418227981 */ /* 0x0002a6000c1e9100 */
[----:B0-----:R-:W-:-:S04]  /*5680*/  IADD3 R26, P4, PT, R15, R18, RZ ;  /* 0x000000120f1a7210 */ /* 0x001fc80007f9e0ff */
[----:B------:R-:W-:Y:S02]  /*5690*/  LEA.HI.X.SX32 R27, R15, R19, 0x1, P4 ;  /* 0x000000130f1b7211 */ /* 0x000fe400020f0eff */
[----:B------:R0:W4:Y:S01]  /*56a0*/  LDG.E.U8.CONSTANT R15, desc[UR4][R12.64] ;  /* 0x000000040c0f7981 */ /* 0x000122000c1e9100 */
[----:B------:R-:W-:Y:S01]  /*56b0*/  LEA.HI.SX32 R21, R21, R16, 0x18 ;  /* 0x0000001015157211 */ /* 0x000fe200078fc2ff */
[----:B-1----:R-:W1:Y:S01]  /*56c0*/  LDC.64 R24, c[0x3][0x1e8] ;  /* 0x00c07a00ff187b82 */ /* 0x002e620000000a00 */
[----:B------:R-:W-:Y:S01]  /*56d0*/  VIADDMNMX R23, R20, R17, 0x80, !PT ;  /* 0x0000008014177446 */ /* 0x000fe20007800111 */
[----:B------:R-:W5:Y:S01]  /*56e0*/  LDG.E.U8.CONSTANT R26, desc[UR4][R26.64] ;  /* 0x000000041a1a7981 */ /* 0x000f62000c1e9100 */
[----:B------:R-:W-:Y:S02]  /*56f0*/  VIMNMX R20, PT, PT, RZ, R21, !PT ;  /* 0x00000015ff147248 */ /* 0x000fe40007fe0100 */
[----:B------:R-:W-:Y:S02]  /*5700*/  VIADDMNMX R23, R23, 0xffffff80, R14, PT ;  /* 0xffffff8017177846 */ /* 0x000fe4000380010e */
[----:B------:R-:W-:Y:S01]  /*5710*/  VIMNMX R21, PT, PT, R9, R20, PT ;  /* 0x0000001409157248 */ /* 0x000fe20003fe0100 */
[----:B0-----:R-:W0:Y:S04]  /*5720*/  LDC.64 R12, c[0x3][0x1d8] ;  /* 0x00c07600ff0c7b82 */ /* 0x001e280000000a00 */
[----:B------:R-:W-:-:S05]  /*5730*/  IMAD R21, R23, R2, R21 ;  /* 0x0000000217157224 */ /* 0x000fca00078e0215 */
[C---:B------:R-:W-:Y:S02]  /*5740*/  IADD3 R20, P4, PT, R21.reuse, R18, RZ ;  /* 0x0000001215147210 */ /* 0x040fe40007f9e0ff */
[----:B------:R-:W-:Y:S02]  /*5750*/  ISETP.NE.AND P0, PT, R4, RZ, PT ;  /* 0x000000ff0400720c */ /* 0x000fe40003f05270 */
[----:B------:R-:W-:Y:S01]  /*5760*/  LEA.HI.X.SX32 R21, R21, R19, 0x1, P4 ;  /* 0x0000001315157211 */ /* 0x000fe200020f0eff */
[----:B------:R-:W2:Y:S01]  /*5770*/  LDG.E.U8.CONSTANT R4, desc[UR4][R6.64] ;  /* 0x0000000406047981 */ /* 0x000ea2000c1e9100 */
[----:B------:R-:W-:Y:S02]  /*5780*/  SEL R32, RZ, 0x10000, P3 ;  /* 0x00010000ff207807 */ /* 0x000fe40001800000 */
[----:B---3--:R-:W-:Y:S02]  /*5790*/  ISETP.GE.U32.AND P4, PT, R10, R33, PT ;  /* 0x000000210a00720c */ /* 0x008fe40003f86070 */
[----:B------:R3:W2:Y:S01]  /*57a0*/  LDG.E.U8.CONSTANT R33, desc[UR4][R28.64] ;  /* 0x000000041c217981 */ /* 0x0006a2000c1e9100 */
[----:B0-----:R-:W-:-:S02]  /*57b0*/  LOP3.LUT R10, R12, 0xff, RZ, 0xc0, !PT ;  /* 0x000000ff0c0a7812 */ /* 0x001fc400078ec0ff */
[----:B------:R-:W-:Y:S02]  /*57c0*/  LEA.HI.SX32 R12, R12, R16, 0x18 ;  /* 0x000000100c0c7211 */ /* 0x000fe400078fc2ff */
[----:B------:R-:W-:Y:S02]  /*57d0*/  VIADDMNMX R23, R10, R17, 0x80, !PT ;  /* 0x000000800a177446 */ /* 0x000fe40007800111 */
[----:B------:R-:W-:Y:S02]  /*57e0*/  VIMNMX R12, PT, PT, RZ, R12, !PT ;  /* 0x0000000cff0c7248 */ /* 0x000fe40007fe0100 */
[----:B------:R-:W-:Y:S01]  /*57f0*/  VIADDMNMX R10, R23, 0xffffff80, R14, PT ;  /* 0xffffff80170a7846 */ /* 0x000fe2000380010e */
[----:B---3--:R-:W0:Y:S01]  /*5800*/  LDC.64 R28, c[0x3][0x1e0] ;  /* 0x00c07800ff1c7b82 */ /* 0x008e220000000a00 */
[----:B------:R-:W-:Y:S02]  /*5810*/  VIMNMX R23, PT, PT, R9, R12, PT ;  /* 0x0000000c09177248 */ /* 0x000fe40003fe0100 */
[----:B------:R-:W-:-:S02]  /*5820*/  LOP3.LUT R12, R13, 0xff, RZ, 0xc0, !PT ;  /* 0x000000ff0d0c7812 */ /* 0x000fc400078ec0ff */
[----:B------:R-:W-:Y:S02]  /*5830*/  LEA.HI.SX32 R13, R13, R16, 0x18 ;  /* 0x000000100d0d7211 */ /* 0x000fe400078fc2ff */
[----:B------:R-:W-:Y:S02]  /*5840*/  VIADDMNMX R35, R12, R17, 0x80, !PT ;  /* 0x000000800c237446 */ /* 0x000fe40007800111 */
[----:B------:R-:W-:Y:S02]  /*5850*/  VIMNMX R12, PT, PT, RZ, R13, !PT ;  /* 0x0000000dff0c7248 */ /* 0x000fe40007fe0100 */
[----:B------:R-:W-:Y:S02]  /*5860*/  VIADDMNMX R35, R35, 0xffffff80, R14, PT ;  /* 0xffffff8023237846 */ /* 0x000fe4000380010e */
[----:B------:R-:W-:Y:S02]  /*5870*/  VIMNMX R13, PT, PT, R9, R12, PT ;  /* 0x0000000c090d7248 */ /* 0x000fe40003fe0100 */
[----:B----4-:R-:W-:-:S02]  /*5880*/  ISETP.GE.U32.AND P6, PT, R22, R15, PT ;  /* 0x0000000f1600720c */ /* 0x010fc40003fc6070 */
[----:B------:R-:W-:-:S04]  /*5890*/  SEL R15, RZ, 0x8000, P1 ;  /* 0x00008000ff0f7807 */ /* 0x000fc80000800000 */
[----:B------:R-:W-:Y:S02]  /*58a0*/  IADD3 R8, PT, PT, R32, R15, R8 ;  /* 0x0000000f20087210 */ /* 0x000fe40007ffe008 */
[----:B------:R-:W3:Y:S01]  /*58b0*/  LDG.E.U8.CONSTANT R15, desc[UR4][R30.64] ;  /* 0x000000041e0f7981 */ /* 0x000ee2000c1e9100 */
[----:B------:R-:W-:-:S03]  /*58c0*/  IMAD R13, R35, R2, R13 ;  /* 0x00000002230d7224 */ /* 0x000fc600078e020d */
[----:B------:R4:W5:Y:S01]  /*58d0*/  LDG.E.U8.CONSTANT R35, desc[UR4][R20.64] ;  /* 0x0000000414237981 */ /* 0x000962000c1e9100 */
[----:B------:R-:W-:Y:S01]  /*58e0*/  IMAD R23, R10, R2, R23 ;  /* 0x000000020a177224 */ /* 0x000fe200078e0217 */
[----:B------:R-:W-:Y:S02]  /*58f0*/  P2R R10, PR, RZ, 0x40 ;  /* 0x00000040ff0a7803 */ /* 0x000fe40000000000 */
[-C--:B------:R-:W-:Y:S02]  /*5900*/  IADD3 R12, P1, PT, R13, R18.reuse, RZ ;  /* 0x000000120d0c7210 */ /* 0x080fe40007f3e0ff */
[----:B------:R-:W-:Y:S02]  /*5910*/  IADD3 R22, P6, PT, R23, R18, RZ ;  /* 0x0000001217167210 */ /* 0x000fe40007fde0ff */
[-C--:B------:R-:W-:Y:S02]  /*5920*/  LEA.HI.X.SX32 R13, R13, R19.reuse, 0x1, P1 ;  /* 0x000000130d0d7211 */ /* 0x080fe400008f0eff */
[----:B------:R-:W-:Y:S01]  /*5930*/  LEA.HI.X.SX32 R23, R23, R19, 0x1, P6 ;  /* 0x0000001317177211 */ /* 0x000fe200030f0eff */
[----:B----4-:R-:W4:Y:S03]  /*5940*/  LDC.64 R20, c[0x3][0x1f0] ;  /* 0x00c07c00ff147b82 */ /* 0x010f260000000a00 */
[----:B------:R-:W5:Y:S04]  /*5950*/  LDG.E.U8.CONSTANT R13, desc[UR4][R12.64] ;  /* 0x000000040c0d7981 */ /* 0x000f68000c1e9100 */
[----:B------:R-:W5:Y:S01]  /*5960*/  LDG.E.U8.CONSTANT R22, desc[UR4][R22.64] ;  /* 0x0000000416167981 */ /* 0x000f62000c1e9100 */
[----:B0-----:R-:W-:-:S02]  /*5970*/  LOP3.LUT R6, R28, 0xff, RZ, 0xc0, !PT ;  /* 0x000000ff1c067812 */ /* 0x001fc400078ec0ff */
[----:B------:R-:W-:Y:S02]  /*5980*/  LEA.HI.SX32 R28, R28, R16, 0x18 ;  /* 0x000000101c1c7211 */ /* 0x000fe400078fc2ff */
[----:B------:R-:W-:Y:S02]  /*5990*/  VIADDMNMX R7, R6, R17, 0x80, !PT ;  /* 0x0000008006077446 */ /* 0x000fe40007800111 */
[----:B------:R-:W-:Y:S02]  /*59a0*/  VIMNMX R28, PT, PT, RZ, R28, !PT ;  /* 0x0000001cff1c7248 */ /* 0x000fe40007fe0100 */
[----:B------:R-:W-:Y:S02]  /*59b0*/  VIADDMNMX R6, R7, 0xffffff80, R14, PT ;  /* 0xffffff8007067846 */ /* 0x000fe4000380010e */
[----:B------:R-:W-:Y:S02]  /*59c0*/  VIMNMX R7, PT, PT, R9, R28, PT ;  /* 0x0000001c09077248 */ /* 0x000fe40003fe0100 */
[----:B------:R-:W-:-:S02]  /*59d0*/  LOP3.LUT R28, R29, 0xff, RZ, 0xc0, !PT ;  /* 0x000000ff1d1c7812 */ /* 0x000fc400078ec0ff */
[----:B------:R-:W-:Y:S02]  /*59e0*/  LEA.HI.SX32 R29, R29, R16, 0x18 ;  /* 0x000000101d1d7211 */ /* 0x000fe400078fc2ff */
        /* <DEDUP_REMOVED lines=9> */
[----:B------:R-:W-:-:S05]  /*5a80*/  LEA.HI.X.SX32 R31, R29, R19, 0x1, P1 ;  /* 0x000000131d1f7211 */ /* 0x000fca00008f0eff */
[----:B------:R-:W5:Y:S01]  /*5a90*/  LDG.E.U8.CONSTANT R30, desc[UR4][R30.64] ;  /* 0x000000041e1e7981 */ /* 0x000f62000c1e9100 */
[----:B--2---:R-:W-:Y:S02]  /*5aa0*/  ISETP.GE.U32.AND P1, PT, R4, R33, PT ;  /* 0x000000210400720c */ /* 0x004fe40003f26070 */
[C---:B-1----:R-:W-:Y:S02]  /*5ab0*/  LOP3.LUT R4, R24.reuse, 0xff, RZ, 0xc0, !PT ;  /* 0x000000ff18047812 */ /* 0x042fe400078ec0ff */
        /* <DEDUP_REMOVED lines=16> */
[----:B----4-:R-:W-:-:S04]  /*5bc0*/  LOP3.LUT R24, R20, 0xff, RZ, 0xc0, !PT ;  /* 0x000000ff14187812 */ /* 0x010fc800078ec0ff */
[C---:B------:R-:W-:Y:S02]  /*5bd0*/  IADD3 R28, P3, PT, R25.reuse, R18, RZ ;  /* 0x00000012191c7210 */ /* 0x040fe40007f7e0ff */
[----:B------:R-:W-:Y:S02]  /*5be0*/  LEA.HI.SX32 R20, R20, R16, 0x18 ;  /* 0x0000001014147211 */ /* 0x000fe400078fc2ff */
[----:B------:R-:W-:Y:S02]  /*5bf0*/  LEA.HI.X.SX32 R29, R25, R19, 0x1, P3 ;  /* 0x00000013191d7211 */ /* 0x000fe400018f0eff */
[----:B------:R-:W-:Y:S02]  /*5c00*/  VIMNMX R20, PT, PT, RZ, R20, !PT ;  /* 0x00000014ff147248 */ /* 0x000fe40007fe0100 */
[----:B---3--:R-:W-:Y:S02]  /*5c10*/  ISETP.GE.U32.AND P3, PT, R15, R34, PT ;  /* 0x000000220f00720c */ /* 0x008fe40003f66070 */
        /* <DEDUP_REMOVED lines=11> */
[----:B------:R-:W-:Y:S02]  /*5cd0*/  P2R R4, PR, RZ, 0x8 ;  /* 0x00000008ff047803 */ /* 0x000fe40000000000 */
[----:B------:R-:W-:-:S02]  /*5ce0*/  VIMNMX R15, PT, PT, R9, R20, PT ;  /* 0x00000014090f7248 */ /* 0x000fc40003fe0100 */
[----:B-----5:R-:W-:Y:S02]  /*5cf0*/  ISETP.GE.U32.AND P3, PT, R26, R35, PT ;  /* 0x000000231a00720c */ /* 0x020fe40003f66070 */
[----:B------:R-:W0:Y:S01]  /*5d00*/  LDC.64 R34, c[0x3][0x200] ;  /* 0x00c08000ff227b82 */ /* 0x000e220000000a00 */
[----:B------:R-:W-:-:S05]  /*5d10*/  IMAD R15, R21, R2, R15 ;  /* 0x00000002150f7224 */ /* 0x000fca00078e020f */
[----:B------:R-:W-:-:S04]  /*5d20*/  IADD3 R20, P6, PT, R15, R18, RZ ;  /* 0x000000120f147210 */ /* 0x000fc80007fde0ff */
[----:B------:R-:W-:Y:S02]  /*5d30*/  LEA.HI.X.SX32 R21, R15, R19, 0x1, P6 ;  /* 0x000000130f157211 */ /* 0x000fe400030f0eff */
[----:B------:R-:W-:Y:S02]  /*5d40*/  ISETP.NE.AND P6, PT, R3, RZ, PT ;  /* 0x000000ff0300720c */ /* 0x000fe40003fc5270 */
[----:B------:R-:W-:Y:S02]  /*5d50*/  SEL R3, RZ, 0x20000, P0 ;  /* 0x00020000ff037807 */ /* 0x000fe40000000000 */
[----:B------:R-:W-:-:S04]  /*5d60*/  ISETP.NE.AND P0, PT, R5, RZ, PT ;  /* 0x000000ff0500720c */ /* 0x000fc80003f05270 */
[----:B------:R-:W-:Y:S02]  /*5d70*/  SEL R5, RZ, 0x40000, P0 ;  /* 0x00040000ff057807 */ /* 0x000fe40000000000 */
[----:B------:R-:W-:Y:S02]  /*5d80*/  SEL R26, RZ, 0x80000, P6 ;  /* 0x00080000ff1a7807 */ /* 0x000fe40003000000 */
[----:B------:R-:W-:Y:S02]  /*5d90*/  SEL R15, RZ, 0x100000, P5 ;  /* 0x00100000ff0f7807 */ /* 0x000fe40002800000 */
[----:B------:R-:W-:Y:S02]  /*5da0*/  IADD3 R3, PT, PT, R5, R3, R8 ;  /* 0x0000000305037210 */ /* 0x000fe40007ffe008 */
[C---:B0-----:R-:W-:Y:S02]  /*5db0*/  LOP3.LUT R8, R34.reuse, 0xff, RZ, 0xc0, !PT ;  /* 0x000000ff22087812 */ /* 0x041fe400078ec0ff */
[----:B------:R-:W-:-:S02]  /*5dc0*/  LEA.HI.SX32 R34, R34, R16, 0x18 ;  /* 0x0000001022227211 */ /* 0x000fc400078fc2ff */
[----:B------:R-:W-:Y:S02]  /*5dd0*/  IADD3 R15, PT, PT, R15, R26, R3 ;  /* 0x0000001a0f0f7210 */ /* 0x000fe40007ffe003 */
        /* <DEDUP_REMOVED lines=12> */
[----:B------:R-:W0:Y:S01]  /*5ea0*/  LDC.64 R34, c[0x3][0x208] ;  /* 0x00c08200ff227b82 */ /* 0x000e220000000a00 */
[----:B------:R-:W-:Y:S02]  /*5eb0*/  VIADDMNMX R5, R3, 0xffffff80, R14, PT ;  /* 0xffffff8003057846 */ /* 0x000fe4000380010e */
[----:B------:R-:W-:-:S05]  /*5ec0*/  VIMNMX R3, PT, PT, R9, R8, PT ;  /* 0x0000000809037248 */ /* 0x000fca0003fe0100 */
[----:B------:R-:W-:Y:S01]  /*5ed0*/  IMAD R3, R5, R2, R3 ;  /* 0x0000000205037224 */ /* 0x000fe200078e0203 */
[----:B------:R-:W-:-:S04]  /*5ee0*/  ISETP.GE.U32.AND P0, PT, R22, R13, PT ;  /* 0x0000000d1600720c */ /* 0x000fc80003f06070 */
[----:B------:R-:W-:Y:S02]  /*5ef0*/  IADD3 R22, P5, PT, R3, R18, RZ ;  /* 0x0000001203167210 */ /* 0x000fe40007fbe0ff */
[C---:B0-----:R-:W-:Y:S02]  /*5f00*/  LOP3.LUT R8, R34.reuse, 0xff, RZ, 0xc0, !PT ;  /* 0x000000ff22087812 */ /* 0x041fe400078ec0ff */
[----:B------:R-:W-:Y:S02]  /*5f10*/  LEA.HI.SX32 R34, R34, R16, 0x18 ;  /* 0x0000001022227211 */ /* 0x000fe400078fc2ff */
[----:B------:R-:W-:Y:S02]  /*5f20*/  VIADDMNMX R5, R8, R17, 0x80, !PT ;  /* 0x0000008008057446 */ /* 0x000fe40007800111 */
[----:B------:R-:W-:Y:S02]  /*5f30*/  VIMNMX R34, PT, PT, RZ, R34, !PT ;  /* 0x00000022ff227248 */ /* 0x000fe40007fe0100 */
[----:B------:R-:W-:-:S02]  /*5f40*/  VIADDMNMX R8, R5, 0xffffff80, R14, PT ;  /* 0xffffff8005087846 */ /* 0x000fc4000380010e */
[----:B------:R-:W-:Y:S02]  /*5f50*/  VIMNMX R5, PT, PT, R9, R34, PT ;  /* 0x0000002209057248 */ /* 0x000fe40003fe0100 */
[----:B------:R-:W-:Y:S02]  /*5f60*/  LEA.HI.X.SX32 R23, R3, R19, 0x1, P5 ;  /* 0x0000001303177211 */ /* 0x000fe400028f0eff */
[----:B------:R0:W4:Y:S01]  /*5f70*/  LDG.E.U8.CONSTANT R3, desc[UR4][R6.64] ;  /* 0x0000000406037981 */ /* 0x000122000c1e9100 */
[----:B------:R-:W-:-:S03]  /*5f80*/  IMAD R5, R8, R2, R5 ;  /* 0x0000000208057224 */ /* 0x000fc600078e0205 */
[----:B------:R-:W3:Y:S02]  /*5f90*/  LDG.E.U8.CONSTANT R23, desc[UR4][R22.64] ;  /* 0x0000000416177981 */ /* 0x000ee4000c1e9100 */
[----:B------:R-:W-:-:S04]  /*5fa0*/  IADD3 R12, P5, PT, R5, R18, RZ ;  /* 0x00000012050c7210 */ /* 0x000fc80007fbe0ff */
[----:B------:R-:W-:Y:S02]  /*5fb0*/  LEA.HI.X.SX32 R13, R5, R19, 0x1, P5 ;  /* 0x00000013050d7211 */ /* 0x000fe400028f0eff */
[----:B------:R1:W2:Y:S01]  /*5fc0*/  LDG.E.U8.CONSTANT R5, desc[UR4][R28.64] ;  /* 0x000000041c057981 */ /* 0x0002a2000c1e9100 */
[C---:B0-----:R-:W-:Y:S02]  /*5fd0*/  LOP3.LUT R6, R35.reuse, 0xff, RZ, 0xc0, !PT ;  /* 0x000000ff23067812 */ /* 0x041fe400078ec0ff */
[----:B------:R-:W-:Y:S01]  /*5fe0*/  LEA.HI.SX32 R35, R35, R16, 0x18 ;  /* 0x0000001023237211 */ /* 0x000fe200078fc2ff */
[----:B------:R-:W5:Y:S01]  /*5ff0*/  LDG.E.U8.CONSTANT R12, desc[UR4][R12.64] ;  /* 0x000000040c0c7981 */ /* 0x000f62000c1e9100 */
[----:B-1----:R-:W0:Y:S01]  /*6000*/  LDC.64 R28, c[0x3][0x210] ;  /* 0x00c08400ff1c7b82 */ /* 0x002e220000000a00 */
        /* <DEDUP_REMOVED lines=8> */
[----:B------:R-:W-:-:S04]  /*6090*/  LEA.HI.SX32 R28, R28, R16, 0x18 ;  /* 0x000000101c1c7211 */ /* 0x000fc800078fc2ff */
[----:B------:R-:W-:Y:S02]  /*60a0*/  VIMNMX R28, PT, PT, RZ, R28, !PT ;  /* 0x0000001cff1c7248 */ /* 0x000fe40007fe0100 */
[----:B----4-:R-:W-:Y:S02]  /*60b0*/  ISETP.GE.U32.AND P5, PT, R3, R30, PT ;  /* 0x0000001e0300720c */ /* 0x010fe40003fa6070 */
[----:B------:R-:W-:-:S04]  /*60c0*/  VIADDMNMX R3, R8, R17, 0x80, !PT ;  /* 0x0000008008037446 */ /* 0x000fc80007800111 */
[----:B------:R-:W-:Y:S02]  /*60d0*/  VIADDMNMX R8, R3, 0xffffff80, R14, PT ;  /* 0xffffff8003087846 */ /* 0x000fe4000380010e */
[----:B------:R-:W-:Y:S02]  /*60e0*/  VIMNMX R3, PT, PT, R9, R28, PT ;  /* 0x0000001c09037248 */ /* 0x000fe40003fe0100 */
[----:B--2---:R-:W-:-:S03]  /*60f0*/  ISETP.GE.U32.AND P6, PT, R32, R5, PT ;  /* 0x000000052000720c */ /* 0x004fc60003fc6070 */
[----:B------:R-:W-:Y:S01]  /*6100*/  IMAD R8, R8, R2, R3 ;  /* 0x0000000208087224 */ /* 0x000fe200078e0203 */
[----:B------:R0:W2:Y:S01]  /*6110*/  LDG.E.U8.CONSTANT R5, desc[UR4][R24.64] ;  /* 0x0000000418057981 */ /* 0x0000a2000c1e9100 */
[----:B------:R-:W-:-:S03]  /*6120*/  P2R R3, PR, RZ, 0x40 ;  /* 0x00000040ff037803 */ /* 0x000fc60000000000 */
[----:B------:R-:W-:-:S04]  /*6130*/  IADD3 R30, P6, PT, R8, R18, RZ ;  /* 0x00000012081e7210 */ /* 0x000fc80007fde0ff */
[----:B------:R-:W-:Y:S02]  /*6140*/  LEA.HI.X.SX32 R31, R8, R19, 0x1, P6 ;  /* 0x00000013081f7211 */ /* 0x000fe400030f0eff */
[----:B------:R1:W2:Y:S01]  /*6150*/  LDG.E.U8.CONSTANT R8, desc[UR4][R20.64] ;  /* 0x0000000414087981 */ /* 0x0002a2000c1e9100 */
[----:B0-----:R-:W1:Y:S01]  /*6160*/  LDC.64 R24, c[0x3][0x218] ;  /* 0x00c08600ff187b82 */ /* 0x001e620000000a00 */
[----:B------:R-:W-:Y:S02]  /*6170*/  LOP3.LUT R28, R29, 0xff, RZ, 0xc0, !PT ;  /* 0x000000ff1d1c7812 */ /* 0x000fe400078ec0ff */
[----:B------:R-:W-:Y:S01]  /*6180*/  SEL R32, RZ, 0x200000, P2 ;  /* 0x00200000ff207807 */ /* 0x000fe20001000000 */
[----:B------:R-:W4:Y:S01]  /*6190*/  LDG.E.U8.CONSTANT R30, desc[UR4][R30.64] ;  /* 0x000000041e1e7981 */ /* 0x000f22000c1e9100 */
[C---:B-1----:R-:W-:Y:S02]  /*61a0*/  LOP3.LUT R20, R24.reuse, 0xff, RZ, 0xc0, !PT ;  /* 0x000000ff18147812 */ /* 0x042fe400078ec0ff */
[----:B------:R-:W-:-:S02]  /*61b0*/  LEA.HI.SX32 R24, R24, R16, 0x18 ;  /* 0x0000001018187211 */ /* 0x000fc400078fc2ff */
[----:B------:R-:W-:Y:S02]  /*61c0*/  VIADDMNMX R21, R20, R17, 0x80, !PT ;  /* 0x0000008014157446 */ /* 0x000fe40007800111 */
[----:B------:R-:W-:Y:S02]  /*61d0*/  VIMNMX R24, PT, PT, RZ, R24, !PT ;  /* 0x00000018ff187248 */ /* 0x000fe40007fe0100 */
[----:B------:R-:W-:Y:S02]  /*61e0*/  VIADDMNMX R20, R21, 0xffffff80, R14, PT ;  /* 0xffffff8015147846 */ /* 0x000fe4000380010e */
[----:B------:R-:W-:Y:S02]  /*61f0*/  VIMNMX R21, PT, PT, R9, R24, PT ;  /* 0x0000001809157248 */ /* 0x000fe40003fe0100 */
[C---:B------:R-:W-:Y:S02]  /*6200*/  LOP3.LUT R24, R25.reuse, 0xff, RZ, 0xc0, !PT ;  /* 0x000000ff19187812 */ /* 0x040fe400078ec0ff */
[----:B------:R-:W-:-:S02]  /*6210*/  LEA.HI.SX32 R25, R25, R16, 0x18 ;  /* 0x0000001019197211 */ /* 0x000fc400078fc2ff */
[----:B------:R-:W-:Y:S02]  /*6220*/  VIADDMNMX R27, R24, R17, 0x80, !PT ;  /* 0x00000080181b7446 */ /* 0x000fe40007800111 */
[----:B------:R-:W-:Y:S02]  /*6230*/  VIMNMX R24, PT, PT, RZ, R25, !PT ;  /* 0x00000019ff187248 */ /* 0x000fe40007fe0100 */
[----:B------:R-:W-:Y:S02]  /*6240*/  VIADDMNMX R27, R27, 0xffffff80, R14, PT ;  /* 0xffffff801b1b7846 */ /* 0x000fe4000380010e */
[----:B------:R-:W-:-:S05]  /*6250*/  VIMNMX R25, PT, PT, R9, R24, PT ;  /* 0x0000001809197248 */ /* 0x000fca0003fe0100 */
[----:B------:R-:W-:Y:S02]  /*6260*/  IMAD R25, R27, R2, R25 ;  /* 0x000000021b197224 */ /* 0x000fe400078e0219 */
[----:B------:R0:W5:Y:S01]  /*6270*/  LDG.E.U8.CONSTANT R27, desc[UR4][R6.64] ;  /* 0x00000004061b7981 */ /* 0x000162000c1e9100 */
[----:B------:R-:W-:Y:S02]  /*6280*/  LEA.HI.SX32 R29, R29, R16, 0x18 ;  /* 0x000000101d1d7211 */ /* 0x000fe400078fc2ff */
[----:B------:R-:W-:Y:S02]  /*6290*/  VIADDMNMX R35, R28, R17, 0x80, !PT ;  /* 0x000000801c237446 */ /* 0x000fe40007800111 */
[----:B------:R-:W-:Y:S02]  /*62a0*/  VIMNMX R28, PT, PT, RZ, R29, !PT ;  /* 0x0000001dff1c7248 */ /* 0x000fe40007fe0100 */
[----:B------:R-:W-:Y:S02]  /*62b0*/  VIADDMNMX R35, R35, 0xffffff80, R14, PT ;  /* 0xffffff8023237846 */ /* 0x000fe4000380010e */
[----:B------:R-:W-:Y:S01]  /*62c0*/  VIMNMX R29, PT, PT, R9, R28, PT ;  /* 0x0000001c091d7248 */ /* 0x000fe20003fe0100 */
[-C--:B------:R-:W-:Y:S01]  /*62d0*/  IMAD R21, R20, R2.reuse, R21 ;  /* 0x0000000214157224 */ /* 0x080fe200078e0215 */
[----:B------:R-:W-:Y:S01]  /*62e0*/  SEL R33, RZ, 0x400000, P4 ;  /* 0x00400000ff217807 */ /* 0x000fe20002000000 */
[----:B0-----:R-:W0:Y:S02]  /*62f0*/  LDC.64 R6, c[0x3][0x228] ;  /* 0x00c08a00ff067b82 */ /* 0x001e240000000a00 */
[----:B------:R-:W-:-:S05]  /*6300*/  IMAD R29, R35, R2, R29 ;  /* 0x00000002231d7224 */ /* 0x000fca00078e021d */
[----:B------:R-:W-:-:S04]  /*6310*/  IADD3 R28, P2, PT, R29, R18, RZ ;  /* 0x000000121d1c7210 */ /* 0x000fc80007f5e0ff */
[----:B------:R-:W-:-:S06]  /*6320*/  LEA.HI.X.SX32 R29, R29, R19, 0x1, P2 ;  /* 0x000000131d1d7211 */ /* 0x000fcc00010f0eff */
[----:B------:R1:W4:Y:S01]  /*6330*/  LDG.E.U8.CONSTANT R29, desc[UR4][R28.64] ;  /* 0x000000041c1d7981 */ /* 0x000322000c1e9100 */
[----:B------:R-:W-:Y:S02]  /*6340*/  IADD3 R20, P2, PT, R21, R18, RZ ;  /* 0x0000001215147210 */ /* 0x000fe40007f5e0ff */
[----:B------:R-:W-:Y:S02]  /*6350*/  IADD3 R15, PT, PT, R33, R32, R15 ;  /* 0x00000020210f7210 */ /* 0x000fe40007ffe00f */
[----:B------:R-:W-:Y:S02]  /*6360*/  LEA.HI.X.SX32 R21, R21, R19, 0x1, P2 ;  /* 0x0000001315157211 */ /* 0x000fe400010f0eff */
[----:B------:R-:W-:-:S04]  /*6370*/  IADD3 R32, P2, PT, R25, R18, RZ ;  /* 0x0000001219207210 */ /* 0x000fc80007f5e0ff */
[----:B------:R-:W-:Y:S02]  /*6380*/  LEA.HI.X.SX32 R33, R25, R19, 0x1, P2 ;  /* 0x0000001319217211 */ /* 0x000fe400010f0eff */
[----:B------:R-:W-:-:S03]  /*6390*/  SEL R34, RZ, 0x4000000, P3 ;  /* 0x04000000ff227807 */ /* 0x000fc60001800000 */
[----:B------:R-:W4:Y:S01]  /*63a0*/  LDG.E.U8.CONSTANT R32, desc[UR4][R32.64] ;  /* 0x0000000420207981 */ /* 0x000f22000c1e9100 */
[----:B--2---:R-:W-:-:S04]  /*63b0*/  ISETP.GE.U32.AND P2, PT, R5, R8, PT ;  /* 0x000000080500720c */ /* 0x004fc80003f46070 */
[----:B------:R-:W-:Y:S02]  /*63c0*/  P2R R8, PR, RZ, 0x4 ;  /* 0x00000004ff087803 */ /* 0x000fe40000000000 */
[----:B------:R-:W-:Y:S02]  /*63d0*/  ISETP.NE.AND P2, PT, R4, RZ, PT ;  /* 0x000000ff0400720c */ /* 0x000fe40003f45270 */
[----:B------:R-:W2:Y:S02]  /*63e0*/  LDC.64 R4, c[0x3][0x220] ;  /* 0x00c08800ff047b82 */ /* 0x000ea40000000a00 */
[C---:B--2---:R-:W-:Y:S02]  /*63f0*/  LOP3.LUT R22, R4.reuse, 0xff, RZ, 0xc0, !PT ;  /* 0x000000ff04167812 */ /* 0x044fe400078ec0ff */
[----:B------:R-:W-:Y:S02]  /*6400*/  LEA.HI.SX32 R4, R4, R16, 0x18 ;  /* 0x0000001004047211 */ /* 0x000fe400078fc2ff */
[----:B------:R-:W-:-:S02]  /*6410*/  VIADDMNMX R25, R22, R17, 0x80, !PT ;  /* 0x0000008016197446 */ /* 0x000fc40007800111 */
[----:B------:R-:W-:Y:S02]  /*6420*/  VIMNMX R4, PT, PT, RZ, R4, !PT ;  /* 0x00000004ff047248 */ /* 0x000fe40007fe0100 */
[----:B------:R-:W-:Y:S02]  /*6430*/  VIADDMNMX R22, R25, 0xffffff80, R14, PT ;  /* 0xffffff8019167846 */ /* 0x000fe4000380010e */
[----:B------:R-:W-:Y:S02]  /*6440*/  VIMNMX R25, PT, PT, R9, R4, PT ;  /* 0x0000000409197248 */ /* 0x000fe40003fe0100 */
[C---:B------:R-:W-:Y:S02]  /*6450*/  LOP3.LUT R4, R5.reuse, 0xff, RZ, 0xc0, !PT ;  /* 0x000000ff05047812 */ /* 0x040fe400078ec0ff */
[----:B------:R-:W-:Y:S01]  /*6460*/  LEA.HI.SX32 R5, R5, R16, 0x18 ;  /* 0x0000001005057211 */ /* 0x000fe200078fc2ff */
[----:B------:R-:W-:Y:S01]  /*6470*/  IMAD R22, R22, R2, R25 ;  /* 0x0000000216167224 */ /* 0x000fe200078e0219 */
[----:B------:R-:W-:-:S02]  /*6480*/  VIADDMNMX R13, R4, R17, 0x80, !PT ;  /* 0x00000080040d7446 */ /* 0x000fc40007800111 */
[----:B------:R-:W-:Y:S02]  /*6490*/  VIMNMX R4, PT, PT, RZ, R5, !PT ;  /* 0x00000005ff047248 */ /* 0x000fe40007fe0100 */
[C---:B------:R-:W-:Y:S02]  /*64a0*/  IADD3 R24, P4, PT, R22.reuse, R18, RZ ;  /* 0x0000001216187210 */ /* 0x040fe40007f9e0ff */
[----:B------:R-:W-:Y:S02]  /*64b0*/  VIADDMNMX R13, R13, 0xffffff80, R14, PT ;  /* 0xffffff800d0d7846 */ /* 0x000fe4000380010e */
[----:B------:R-:W-:Y:S02]  /*64c0*/  VIMNMX R5, PT, PT, R9, R4, PT ;  /* 0x0000000409057248 */ /* 0x000fe40003fe0100 */
[----:B------:R-:W-:Y:S02]  /*64d0*/  LEA.HI.X.SX32 R25, R22, R19, 0x1, P4 ;  /* 0x0000001316197211 */ /* 0x000fe400020f0eff */
[----:B0-----:R-:W-:-:S02]  /*64e0*/  LOP3.LUT R22, R6, 0xff, RZ, 0xc0, !PT ;  /* 0x000000ff06167812 */ /* 0x001fc400078ec0ff */
[----:B------:R-:W-:Y:S01]  /*64f0*/  LEA.HI.SX32 R6, R6, R16, 0x18 ;  /* 0x0000001006067211 */ /* 0x000fe200078fc2ff */
[----:B------:R-:W-:Y:S01]  /*6500*/  IMAD R5, R13, R2, R5 ;  /* 0x000000020d057224 */ /* 0x000fe200078e0205 */
[----:B------:R-:W-:Y:S01]  /*6510*/  VIADDMNMX R13, R22, R17, 0x80, !PT ;  /* 0x00000080160d7446 */ /* 0x000fe20007800111 */
[----:B------:R-:W2:Y:S01]  /*6520*/  LDG.E.U8.CONSTANT R24, desc[UR4][R24.64] ;  /* 0x0000000418187981 */ /* 0x000ea2000c1e9100 */
[----:B------:R-:W-:Y:S02]  /*6530*/  VIMNMX R6, PT, PT, RZ, R6, !PT ;  /* 0x00000006ff067248 */ /* 0x000fe40007fe0100 */
[----:B------:R-:W-:Y:S02]  /*6540*/  VIADDMNMX R22, R13, 0xffffff80, R14, PT ;  /* 0xffffff800d167846 */ /* 0x000fe4000380010e */
[----:B------:R-:W-:Y:S02]  /*6550*/  VIMNMX R13, PT, PT, R9, R6, PT ;  /* 0x00000006090d7248 */ /* 0x000fe40003fe0100 */
[----:B------:R-:W-:-:S03]  /*6560*/  IADD3 R4, P4, PT, R5, R18, RZ ;  /* 0x0000001205047210 */ /* 0x000fc60007f9e0ff */
[----:B------:R-:W-:Y:S01]  /*6570*/  IMAD R13, R22, R2, R13 ;  /* 0x00000002160d7224 */ /* 0x000fe200078e020d */
[C---:B------:R-:W-:Y:S02]  /*6580*/  LOP3.LUT R22, R7.reuse, 0xff, RZ, 0xc0, !PT ;  /* 0x000000ff07167812 */ /* 0x040fe400078ec0ff */
[----:B------:R-:W-:Y:S02]  /*6590*/  LEA.HI.SX32 R7, R7, R16, 0x18 ;  /* 0x0000001007077211 */ /* 0x000fe400078fc2ff */
[----:B------:R-:W-:Y:S02]  /*65a0*/  LEA.HI.X.SX32 R5, R5, R19, 0x1, P4 ;  /* 0x0000001305057211 */ /* 0x000fe400020f0eff */
[----:B---3--:R-:W-:Y:S02]  /*65b0*/  ISETP.GE.U32.AND P4, PT, R26, R23, PT ;  /* 0x000000171a00720c */ /* 0x008fe40003f86070 */
[----:B------:R-:W-:Y:S02]  /*65c0*/  VIADDMNMX R23, R22, R17, 0x80, !PT ;  /* 0x0000008016177446 */ /* 0x000fe40007800111 */
[----:B------:R-:W-:-:S02]  /*65d0*/  VIMNMX R22, PT, PT, RZ, R7, !PT ;  /* 0x00000007ff167248 */ /* 0x000fc40007fe0100 */
[----:B-----5:R-:W-:Y:S02]  /*65e0*/  ISETP.GE.U32.AND P6, PT, R12, R27, PT ;  /* 0x0000001b0c00720c */ /* 0x020fe40003fc6070 */
[----:B------:R-:W-:Y:S01]  /*65f0*/  VIADDMNMX R23, R23, 0xffffff80, R14, PT ;  /* 0xffffff8017177846 */ /* 0x000fe2000380010e */
[----:B------:R-:W0:Y:S01]  /*6600*/  LDC.64 R26, c[0x3][0x230] ;  /* 0x00c08c00ff1a7b82 */ /* 0x000e220000000a00 */
[----:B------:R-:W-:Y:S02]  /*6610*/  VIMNMX R7, PT, PT, R9, R22, PT ;  /* 0x0000001609077248 */ /* 0x000fe40003fe0100 */
[----:B------:R-:W-:Y:S02]  /*6620*/  P2R R6, PR, RZ, 0x40 ;  /* 0x00000040ff067803 */ /* 0x000fe40000000000 */
[----:B------:R-:W-:Y:S01]  /*6630*/  IADD3 R12, P6, PT, R13, R18, RZ ;  /* 0x000000120d0c7210 */ /* 0x000fe20007fde0ff */
[----:B------:R-:W-:-:S03]  /*6640*/  IMAD R7, R23, R2, R7 ;  /* 0x0000000217077224 */ /* 0x000fc600078e0207 */
[----:B------:R-:W-:Y:S02]  /*6650*/  LEA.HI.X.SX32 R13, R13, R19, 0x1, P6 ;  /* 0x000000130d0d7211 */ /* 0x000fe400030f0eff */
[----:B------:R-:W-:-:S04]  /*6660*/  IADD3 R22, P6, PT, R7, R18, RZ ;  /* 0x0000001207167210 */ /* 0x000fc80007fde0ff */
[----:B------:R-:W-:Y:S02]  /*6670*/  LEA.HI.X.SX32 R23, R7, R19, 0x1, P6 ;  /* 0x0000001307177211 */ /* 0x000fe400030f0eff */
[----:B------:R-:W-:Y:S02]  /*6680*/  ISETP.NE.AND P6, PT, R10, RZ, PT ;  /* 0x000000ff0a00720c */ /* 0x000fe40003fc5270 */
[----:B------:R-:W-:Y:S02]  /*6690*/  SEL R7, RZ, 0x1000000, P1 ;  /* 0x01000000ff077807 */ /* 0x000fe40000800000 */
[----:B------:R-:W-:Y:S02]  /*66a0*/  SEL R10, RZ, 0x800000, P6 ;  /* 0x00800000ff0a7807 */ /* 0x000fe40003000000 */
[----:B------:R-:W-:Y:S02]  /*66b0*/  SEL R35, RZ, 0x2000000, P2 ;  /* 0x02000000ff237807 */ /* 0x000fe40001000000 */
[----:B------:R-:W-:-:S04]  /*66c0*/  IADD3 R10, PT, PT, R7, R10, R15 ;  /* 0x0000000a070a7210 */ /* 0x000fc80007ffe00f */
[----:B------:R-:W-:Y:S02]  /*66d0*/  IADD3 R10, PT, PT, R34, R35, R10 ;  /* 0x00000023220a7210 */ /* 0x000fe40007ffe00a */
[C---:B0-----:R-:W-:Y:S02]  /*66e0*/  LOP3.LUT R34, R26.reuse, 0xff, RZ, 0xc0, !PT ;  /* 0x000000ff1a227812 */ /* 0x041fe400078ec0ff */
[----:B------:R-:W-:Y:S02]  /*66f0*/  LEA.HI.SX32 R26, R26, R16, 0x18 ;  /* 0x000000101a1a7211 */ /* 0x000fe400078fc2ff */
[----:B------:R-:W-:Y:S02]  /*6700*/  VIADDMNMX R7, R34, R17, 0x80, !PT ;  /* 0x0000008022077446 */ /* 0x000fe40007800111 */
[----:B------:R-:W-:Y:S01]  /*6710*/  VIMNMX R26, PT, PT, RZ, R26, !PT ;  /* 0x0000001aff1a7248 */ /* 0x000fe20007fe0100 */
[----:B------:R-:W0:Y:S01]  /*6720*/  LDC.64 R34, c[0x3][0x238] ;  /* 0x00c08e00ff227b82 */ /* 0x000e220000000a00 */
[----:B------:R-:W-:-:S02]  /*6730*/  VIADDMNMX R15, R7, 0xffffff80, R14, PT ;  /* 0xffffff80070f7846 */ /* 0x000fc4000380010e */
[----:B------:R-:W-:-:S05]  /*6740*/  VIMNMX R7, PT, PT, R9, R26, PT ;  /* 0x0000001a09077248 */ /* 0x000fca0003fe0100 */
[----:B------:R-:W-:Y:S01]  /*6750*/  IMAD R7, R15, R2, R7 ;  /* 0x000000020f077224 */ /* 0x000fe200078e0207 */
[C---:B------:R-:W-:Y:S02]  /*6760*/  LOP3.LUT R26, R27.reuse, 0xff, RZ, 0xc0, !PT ;  /* 0x000000ff1b1a7812 */ /* 0x040fe400078ec0ff */
[----:B------:R-:W-:Y:S02]  /*6770*/  LEA.HI.SX32 R27, R27, R16, 0x18 ;  /* 0x000000101b1b7211 */ /* 0x000fe400078fc2ff */
[C---:B-1----:R-:W-:Y:S02]  /*6780*/  IADD3 R28, P3, PT, R7.reuse, R18, RZ ;  /* 0x00000012071c7210 */ /* 0x042fe40007f7e0ff */
[----:B----4-:R-:W-:Y:S02]  /*6790*/  ISETP.GE.U32.AND P1, PT, R30, R29, PT ;  /* 0x0000001d1e00720c */ /* 0x010fe40003f26070 */
[----:B------:R-:W-:Y:S02]  /*67a0*/  LEA.HI.X.SX32 R29, R7, R19, 0x1, P3 ;  /* 0x00000013071d7211 */ /* 0x000fe400018f0eff */
[----:B------:R-:W-:-:S02]  /*67b0*/  VIADDMNMX R7, R26, R17, 0x80, !PT ;  /* 0x000000801a077446 */ /* 0x000fc40007800111 */
[----:B------:R-:W-:Y:S02]  /*67c0*/  VIMNMX R26, PT, PT, RZ, R27, !PT ;  /* 0x0000001bff1a7248 */ /* 0x000fe40007fe0100 */
[----:B------:R-:W-:Y:S02]  /*67d0*/  VIADDMNMX R15, R7, 0xffffff80, R14, PT ;  /* 0xffffff80070f7846 */ /* 0x000fe4000380010e */
[----:B------:R-:W-:Y:S02]  /*67e0*/  VIMNMX R7, PT, PT, R9, R26, PT ;  /* 0x0000001a09077248 */ /* 0x000fe40003fe0100 */
[C---:B0-----:R-:W-:Y:S02]  /*67f0*/  LOP3.LUT R30, R34.reuse, 0xff, RZ, 0xc0, !PT ;  /* 0x000000ff221e7812 */ /* 0x041fe400078ec0ff */
[----:B------:R-:W-:Y:S01]  /*6800*/  LEA.HI.SX32 R34, R34, R16, 0x18 ;  /* 0x0000001022227211 */ /* 0x000fe200078fc2ff */
[----:B------:R-:W-:Y:S01]  /*6810*/  IMAD R7, R15, R2, R7 ;  /* 0x000000020f077224 */ /* 0x000fe200078e0207 */
[----:B------:R-:W-:-:S02]  /*6820*/  VIADDMNMX R15, R30, R17, 0x80, !PT ;  /* 0x000000801e0f7446 */ /* 0x000fc40007800111 */
[----:B------:R-:W-:Y:S02]  /*6830*/  VIMNMX R34, PT, PT, RZ, R34, !PT ;  /* 0x00000022ff227248 */ /* 0x000fe40007fe0100 */
[----:B------:R-:W-:Y:S02]  /*6840*/  VIADDMNMX R30, R15, 0xffffff80, R14, PT ;  /* 0xffffff800f1e7846 */ /* 0x000fe4000380010e */
[----:B------:R-:W-:Y:S02]  /*6850*/  VIMNMX R15, PT, PT, R9, R34, PT ;  /* 0x00000022090f7248 */ /* 0x000fe40003fe0100 */
[C---:B------:R-:W-:Y:S01]  /*6860*/  IADD3 R26, P3, PT, R7.reuse, R18, RZ ;  /* 0x00000012071a7210 */ /* 0x040fe20007f7e0ff */
[----:B------:R0:W3:Y:S02]  /*6870*/  LDG.E.U8.CONSTANT R34, desc[UR4][R22.64] ;  /* 0x0000000416227981 */ /* 0x0000e4000c1e9100 */
[----:B------:R-:W-:Y:S01]  /*6880*/  IMAD R15, R30, R2, R15 ;  /* 0x000000021e0f7224 */ /* 0x000fe200078e020f */
[----:B------:R-:W-:-:S02]  /*6890*/  LEA.HI.X.SX32 R27, R7, R19, 0x1, P3 ;  /* 0x00000013071b7211 */ /* 0x000fc400018f0eff */
[----:B------:R1:W4:Y:S02]  /*68a0*/  LDG.E.U8.CONSTANT R7, desc[UR4][R20.64] ;  /* 0x0000000414077981 */ /* 0x000324000c1e9100 */
[----:B------:R-:W-:Y:S02]  /*68b0*/  IADD3 R30, P3, PT, R15, R18, RZ ;  /* 0x000000120f1e7210 */ /* 0x000fe40007f7e0ff */
[----:B------:R-:W-:Y:S01]  /*68c0*/  ISETP.NE.AND P2, PT, R3, RZ, PT ;  /* 0x000000ff0300720c */ /* 0x000fe20003f45270 */
[----:B0-----:R-:W0:Y:S01]  /*68d0*/  LDC.64 R22, c[0x3][0x248] ;  /* 0x00c09200ff167b82 */ /* 0x001e220000000a00 */
[----:B------:R-:W-:Y:S02]  /*68e0*/  LEA.HI.X.SX32 R31, R15, R19, 0x1, P3 ;  /* 0x000000130f1f7211 */ /* 0x000fe400018f0eff */
[----:B------:R5:W2:Y:S01]  /*68f0*/  LDG.E.U8.CONSTANT R15, desc[UR4][R4.64] ;  /* 0x00000004040f7981 */ /* 0x000aa2000c1e9100 */
[C---:B-1----:R-:W-:Y:S02]  /*6900*/  LOP3.LUT R20, R35.reuse, 0xff, RZ, 0xc0, !PT ;  /* 0x000000ff23147812 */ /* 0x042fe400078ec0ff */
[----:B------:R-:W-:-:S02]  /*6910*/  LEA.HI.SX32 R35, R35, R16, 0x18 ;  /* 0x0000001023237211 */ /* 0x000fc400078fc2ff */
[----:B------:R-:W-:Y:S02]  /*6920*/  VIADDMNMX R21, R20, R17, 0x80, !PT ;  /* 0x0000008014157446 */ /* 0x000fe40007800111 */
[----:B------:R-:W-:Y:S02]  /*6930*/  VIMNMX R20, PT, PT, RZ, R35, !PT ;  /* 0x00000023ff147248 */ /* 0x000fe40007fe0100 */
[----:B------:R-:W-:Y:S01]  /*6940*/  VIADDMNMX R25, R21, 0xffffff80, R14, PT ;  /* 0xffffff8015197846 */ /* 0x000fe2000380010e */
[----:B-----5:R-:W1:Y:S01]  /*6950*/  LDC.64 R4, c[0x3][0x240] ;  /* 0x00c09000ff047b82 */ /* 0x020e620000000a00 */
[----:B------:R-:W-:-:S05]  /*6960*/  VIMNMX R21, PT, PT, R9, R20, PT ;  /* 0x0000001409157248 */ /* 0x000fca0003fe0100 */
[----:B------:R-:W-:-:S05]  /*6970*/  IMAD R21, R25, R2, R21 ;  /* 0x0000000219157224 */ /* 0x000fca00078e0215 */
[----:B------:R-:W-:-:S04]  /*6980*/  IADD3 R20, P3, PT, R21, R18, RZ ;  /* 0x0000001215147210 */ /* 0x000fc80007f7e0ff */
[----:B------:R-:W-:Y:S02]  /*6990*/  LEA.HI.X.SX32 R21, R21, R19, 0x1, P3 ;  /* 0x0000001315157211 */ /* 0x000fe400018f0eff */
[----:B----4-:R-:W-:-:S04]  /*69a0*/  ISETP.GE.U32.AND P3, PT, R7, R32, PT ;  /* 0x000000200700720c */ /* 0x010fc80003f66070 */
[----:B------:R-:W-:Y:S02]  /*69b0*/  P2R R7, PR, RZ, 0x8 ;  /* 0x00000008ff077803 */ /* 0x000fe40000000000 */
[----:B--2---:R-:W-:Y:S02]  /*69c0*/  ISETP.GE.U32.AND P3, PT, R24, R15, PT ;  /* 0x0000000f1800720c */ /* 0x004fe40003f66070 */
[----:B------:R0:W3:Y:S01]  /*69d0*/  LDG.E.U8.CONSTANT R15, desc[UR4][R12.64] ;  /* 0x000000040c0f7981 */ /* 0x0000e2000c1e9100 */
[C---:B-1----:R-:W-:Y:S02]  /*69e0*/  LOP3.LUT R32, R4.reuse, 0xff, RZ, 0xc0, !PT ;  /* 0x000000ff04207812 */ /* 0x042fe400078ec0ff */
[----:B------:R-:W-:Y:S02]  /*69f0*/  LEA.HI.SX32 R4, R4, R16, 0x18 ;  /* 0x0000001004047211 */ /* 0x000fe400078fc2ff */
[----:B------:R-:W-:Y:S02]  /*6a00*/  VIADDMNMX R3, R32, R17, 0x80, !PT ;  /* 0x0000008020037446 */ /* 0x000fe40007800111 */
[----:B------:R-:W-:-:S02]  /*6a10*/  VIMNMX R4, PT, PT, RZ, R4, !PT ;  /* 0x00000004ff047248 */ /* 0x000fc40007fe0100 */
[----:B------:R-:W-:Y:S02]  /*6a20*/  VIADDMNMX R25, R3, 0xffffff80, R14, PT ;  /* 0xffffff8003197846 */ /* 0x000fe4000380010e */
[----:B------:R-:W-:-:S05]  /*6a30*/  VIMNMX R3, PT, PT, R9, R4, PT ;  /* 0x0000000409037248 */ /* 0x000fca0003fe0100 */
[----:B------:R-:W-:-:S05]  /*6a40*/  IMAD R3, R25, R2, R3 ;  /* 0x0000000219037224 */ /* 0x000fca00078e0203 */
[C---:B------:R-:W-:Y:S02]  /*6a50*/  IADD3 R24, P6, PT, R3.reuse, R18, RZ ;  /* 0x0000001203187210 */ /* 0x040fe40007fde0ff */
[----:B------:R-:W-:Y:S02]  /*6a60*/  SEL R32, RZ, 0x10000000, P5 ;  /* 0x10000000ff207807 */ /* 0x000fe40002800000 */
[----:B------:R-:W-:Y:S02]  /*6a70*/  LEA.HI.X.SX32 R25, R3, R19, 0x1, P6 ;  /* 0x0000001303197211 */ /* 0x000fe400030f0eff */
[----:B------:R-:W-:Y:S02]  /*6a80*/  SEL R3, RZ, 0x8000000, P0 ;  /* 0x08000000ff037807 */ /* 0x000fe40000000000 */
[----:B------:R-:W-:Y:S01]  /*6a90*/  LOP3.LUT R4, R5, 0xff, RZ, 0xc0, !PT ;  /* 0x000000ff05047812 */ /* 0x000fe200078ec0ff */
[----:B------:R-:W2:Y:S01]  /*6aa0*/  LDG.E.U8.CONSTANT R24, desc[UR4][R24.64] ;  /* 0x0000000418187981 */ /* 0x000ea2000c1e9100 */
[----:B------:R-:W-:-:S03]  /*6ab0*/  IADD3 R10, PT, PT, R32, R3, R10 ;  /* 0x00000003200a7210 */ /* 0x000fc60007ffe00a */
[----:B------:R1:W4:Y:S04]  /*6ac0*/  LDG.E.U8.CONSTANT R3, desc[UR4][R28.64] ;  /* 0x000000041c037981 */ /* 0x000328000c1e9100 */
[----:B------:R-:W4:Y:S01]  /*6ad0*/  LDG.E.U8.CONSTANT R32, desc[UR4][R26.64] ;  /* 0x000000041a207981 */ /* 0x000f22000c1e9100 */
[C---:B0-----:R-:W-:Y:S02]  /*6ae0*/  LOP3.LUT R12, R22.reuse, 0xff, RZ, 0xc0, !PT ;  /* 0x000000ff160c7812 */ /* 0x041fe400078ec0ff */
[-C--:B------:R-:W-:Y:S02]  /*6af0*/  LEA.HI.SX32 R5, R5, R16.reuse, 0x18 ;  /* 0x0000001005057211 */ /* 0x080fe400078fc2ff */
[----:B------:R-:W-:Y:S02]  /*6b00*/  LEA.HI.SX32 R22, R22, R16, 0x18 ;  /* 0x0000001016167211 */ /* 0x000fe400078fc2ff */
[----:B------:R-:W-:-:S02]  /*6b10*/  VIADDMNMX R33, R4, R17, 0x80, !PT ;  /* 0x0000008004217446 */ /* 0x000fc40007800111 */
[----:B------:R-:W-:Y:S02]  /*6b20*/  VIADDMNMX R13, R12, R17, 0x80, !PT ;  /* 0x000000800c0d7446 */ /* 0x000fe40007800111 */
[----:B------:R-:W-:Y:S02]  /*6b30*/  VIMNMX R4, PT, PT, RZ, R5, !PT ;  /* 0x00000005ff047248 */ /* 0x000fe40007fe0100 */
[----:B------:R-:W-:Y:S02]  /*6b40*/  VIMNMX R22, PT, PT, RZ, R22, !PT ;  /* 0x00000016ff167248 */ /* 0x000fe40007fe0100 */
[--C-:B------:R-:W-:Y:S02]  /*6b50*/  VIADDMNMX R12, R13, 0xffffff80, R14.reuse, PT ;  /* 0xffffff800d0c7846 */ /* 0x100fe4000380010e */
[----:B------:R-:W-:Y:S02]  /*6b60*/  VIADDMNMX R33, R33, 0xffffff80, R14, PT ;  /* 0xffffff8021217846 */ /* 0x000fe4000380010e */
[----:B------:R-:W-:-:S02]  /*6b70*/  VIMNMX R5, PT, PT, R9, R4, PT ;  /* 0x0000000409057248 */ /* 0x000fc40003fe0100 */
[----:B------:R-:W-:Y:S02]  /*6b80*/  VIMNMX R13, PT, PT, R9, R22, PT ;  /* 0x00000016090d7248 */ /* 0x000fe40003fe0100 */
[C---:B------:R-:W-:Y:S02]  /*6b90*/  LOP3.LUT R22, R23.reuse, 0xff, RZ, 0xc0, !PT ;  /* 0x000000ff17167812 */ /* 0x040fe400078ec0ff */
[----:B------:R-:W-:Y:S01]  /*6ba0*/  LEA.HI.SX32 R23, R23, R16, 0x18 ;  /* 0x0000001017177211 */ /* 0x000fe200078fc2ff */
[-C--:B------:R-:W-:Y:S01]  /*6bb0*/  IMAD R5, R33, R2.reuse, R5 ;  /* 0x0000000221057224 */ /* 0x080fe200078e0205 */
[----:B-1----:R-:W-:Y:S02]  /*6bc0*/  VIADDMNMX R29, R22, R17, 0x80, !PT ;  /* 0x00000080161d7446 */ /* 0x002fe40007800111 */
[----:B------:R-:W-:Y:S01]  /*6bd0*/  VIMNMX R22, PT, PT, RZ, R23, !PT ;  /* 0x00000017ff167248 */ /* 0x000fe20007fe0100 */
[----:B------:R-:W-:Y:S01]  /*6be0*/  IMAD R13, R12, R2, R13 ;  /* 0x000000020c0d7224 */ /* 0x000fe200078e020d */
[----:B------:R-:W-:-:S02]  /*6bf0*/  IADD3 R4, P0, PT, R5, R18, RZ ;  /* 0x0000001205047210 */ /* 0x000fc40007f1e0ff */
[----:B------:R-:W-:Y:S02]  /*6c00*/  VIADDMNMX R29, R29, 0xffffff80, R14, PT ;  /* 0xffffff801d1d7846 */ /* 0x000fe4000380010e */
[----:B------:R-:W-:Y:S02]  /*6c10*/  VIMNMX R23, PT, PT, R9, R22, PT ;  /* 0x0000001609177248 */ /* 0x000fe40003fe0100 */
[-C--:B------:R-:W-:Y:S02]  /*6c20*/  LEA.HI.X.SX32 R5, R5, R19.reuse, 0x1, P0 ;  /* 0x0000001305057211 */ /* 0x080fe400000f0eff */
[----:B------:R-:W-:Y:S01]  /*6c30*/  IADD3 R12, P0, PT, R13, R18, RZ ;  /* 0x000000120d0c7210 */ /* 0x000fe20007f1e0ff */
[----:B------:R-:W-:Y:S02]  /*6c40*/  IMAD R23, R29, R2, R23 ;  /* 0x000000021d177224 */ /* 0x000fe400078e0217 */
[----:B------:R0:W2:Y:S01]  /*6c50*/  LDG.E.U8.CONSTANT R35, desc[UR4][R4.64] ;  /* 0x0000000404237981 */ /* 0x0000a2000c1e9100 */
[----:B------:R-:W-:Y:S01]  /*6c60*/  LEA.HI.X.SX32 R13, R13, R19, 0x1, P0 ;  /* 0x000000130d0d7211 */ /* 0x000fe200000f0eff */
[----:B------:R-:W1:Y:S01]  /*6c70*/  LDC.64 R28, c[0x3][0x250] ;  /* 0x00c09400ff1c7b82 */ /* 0x000e620000000a00 */
[----:B------:R-:W-:-:S03]  /*6c80*/  IADD3 R22, P0, PT, R23, R18, RZ ;  /* 0x0000001217167210 */ /* 0x000fc60007f1e0ff */
[----:B------:R-:W5:Y:S01]  /*6c90*/  LDG.E.U8.CONSTANT R12, desc[UR4][R12.64] ;  /* 0x000000040c0c7981 */ /* 0x000f62000c1e9100 */
[----:B------:R-:W-:-:S03]  /*6ca0*/  LEA.HI.X.SX32 R23, R23, R19, 0x1, P0 ;  /* 0x0000001317177211 */ /* 0x000fc600000f0eff */
[----:B0-----:R-:W0:Y:S03]  /*6cb0*/  LDC.64 R4, c[0x3][0x260] ;  /* 0x00c09800ff047b82 */ /* 0x001e260000000a00 */
[----:B------:R-:W5:Y:S01]  /*6cc0*/  LDG.E.U8.CONSTANT R23, desc[UR4][R22.64] ;  /* 0x0000000416177981 */ /* 0x000f62000c1e9100 */
[----:B---3--:R-:W-:-:S03]  /*6cd0*/  ISETP.GE.U32.AND P0, PT, R15, R34, PT ;  /* 0x000000220f00720c */ /* 0x008fc60003f06070 */
[----:B------:R-:W3:Y:S04]  /*6ce0*/  LDG.E.U8.CONSTANT R15, desc[UR4][R30.64] ;  /* 0x000000041e0f7981 */ /* 0x000ee8000c1e9100 */
[----:B------:R0:W3:Y:S01]  /*6cf0*/  LDG.E.U8.CONSTANT R34, desc[UR4][R20.64] ;  /* 0x0000000414227981 */ /* 0x0000e2000c1e9100 */
[C---:B-1----:R-:W-:Y:S02]  /*6d00*/  LOP3.LUT R26, R28.reuse, 0xff, RZ, 0xc0, !PT ;  /* 0x000000ff1c1a7812 */ /* 0x042fe400078ec0ff */
[----:B------:R-:W-:Y:S02]  /*6d10*/  LEA.HI.SX32 R28, R28, R16, 0x18 ;  /* 0x000000101c1c7211 */ /* 0x000fe400078fc2ff */
[----:B------:R-:W-:Y:S02]  /*6d20*/  VIADDMNMX R27, R26, R17, 0x80, !PT ;  /* 0x000000801a1b7446 */ /* 0x000fe40007800111 */
[----:B------:R-:W-:-:S02]  /*6d30*/  VIMNMX R28, PT, PT, RZ, R28, !PT ;  /* 0x0000001cff1c7248 */ /* 0x000fc40007fe0100 */
[--C-:B------:R-:W-:Y:S01]  /*6d40*/  VIADDMNMX R26, R27, 0xffffff80, R14.reuse, PT ;  /* 0xffffff801b1a7846 */ /* 0x100fe2000380010e */
[----:B0-----:R-:W0:Y:S01]  /*6d50*/  LDC.64 R20, c[0x3][0x258] ;  /* 0x00c09600ff147b82 */ /* 0x001e220000000a00 */
        /* <DEDUP_REMOVED lines=10> */
[----:B------:R-:W-:-:S04]  /*6e00*/  LEA.HI.X.SX32 R27, R27, R19, 0x1, P5 ;  /* 0x000000131b1b7211 */ /* 0x000fc800028f0eff */
[C---:B------:R-:W-:Y:S01]  /*6e10*/  IADD3 R30, P5, PT, R29.reuse, R18, RZ ;  /* 0x000000121d1e7210 */ /* 0x040fe20007fbe0ff */
[----:B------:R-:W5:Y:S01]  /*6e20*/  LDG.E.U8.CONSTANT R26, desc[UR4][R26.64] ;  /* 0x000000041a1a7981 */ /* 0x000f62000c1e9100 */
[C---:B0-----:R-:W-:Y:S02]  /*6e30*/  LOP3.LUT R28, R20.reuse, 0xff, RZ, 0xc0, !PT ;  /* 0x000000ff141c7812 */ /* 0x041fe400078ec0ff */
[----:B------:R-:W-:Y:S02]  /*6e40*/  LEA.HI.SX32 R20, R20, R16, 0x18 ;  /* 0x0000001014147211 */ /* 0x000fe400078fc2ff */
[----:B------:R-:W-:Y:S02]  /*6e50*/  LEA.HI.X.SX32 R31, R29, R19, 0x1, P5 ;  /* 0x000000131d1f7211 */ /* 0x000fe400028f0eff */
[----:B----4-:R-:W-:Y:S02]  /*6e60*/  ISETP.GE.U32.AND P5, PT, R3, R32, PT ;  /* 0x000000200300720c */ /* 0x010fe40003fa6070 */
[----:B------:R-:W-:-:S02]  /*6e70*/  VIADDMNMX R3, R28, R17, 0x80, !PT ;  /* 0x000000801c037446 */ /* 0x000fc40007800111 */
[----:B------:R-:W-:Y:S01]  /*6e80*/  VIMNMX R20, PT, PT, RZ, R20, !PT ;  /* 0x00000014ff147248 */ /* 0x000fe20007fe0100 */
[----:B------:R-:W4:Y:S01]  /*6e90*/  LDG.E.U8.CONSTANT R31, desc[UR4][R30.64] ;  /* 0x000000041e1f7981 */ /* 0x000f22000c1e9100 */
        /* <DEDUP_REMOVED lines=13> */
[----:B------:R-:W-:-:S04]  /*6f70*/  LOP3.LUT R20, R4, 0xff, RZ, 0xc0, !PT ;  /* 0x000000ff04147812 */ /* 0x000fc800078ec0ff */
[C---:B------:R-:W-:Y:S02]  /*6f80*/  IADD3 R32, P6, PT, R3.reuse, R18, RZ ;  /* 0x0000001203207210 */ /* 0x040fe40007fde0ff */
[----:B------:R-:W-:Y:S02]  /*6f90*/  LEA.HI.SX32 R4, R4, R16, 0x18 ;  /* 0x0000001004047211 */ /* 0x000fe400078fc2ff */
[----:B------:R-:W-:Y:S02]  /*6fa0*/  LEA.HI.X.SX32 R33, R3, R19, 0x1, P6 ;  /* 0x0000001303217211 */ /* 0x000fe400030f0eff */
[----:B------:R-:W-:Y:S02]  /*6fb0*/  VIMNMX R4, PT, PT, RZ, R4, !PT ;  /* 0x00000004ff047248 */ /* 0x000fe40007fe0100 */
[----:B------:R-:W-:Y:S02]  /*6fc0*/  SEL R25, RZ, 0x20000000, P2 ;  /* 0x20000000ff197807 */ /* 0x000fe40001000000 */
[----:B------:R-:W-:Y:S01]  /*6fd0*/  ISETP.NE.AND P2, PT, R8, RZ, PT ;  /* 0x000000ff0800720c */ /* 0x000fe20003f45270 */
[----:B------:R-:W4:Y:S01]  /*6fe0*/  LDG.E.U8.CONSTANT R33, desc[UR4][R32.64] ;  /* 0x0000000420217981 */ /* 0x000f22000c1e9100 */
[----:B------:R-:W-:-:S02]  /*6ff0*/  SEL R8, RZ, 0x1, P4 ;  /* 0x00000001ff087807 */ /* 0x000fc40002000000 */
[----:B---3--:R-:W-:Y:S02]  /*7000*/  ISETP.GE.U32.AND P6, PT, R15, R34, PT ;  /* 0x000000220f00720c */ /* 0x008fe40003fc6070 */
[----:B------:R-:W-:-:S04]  /*7010*/  VIADDMNMX R15, R20, R17, 0x80, !PT ;  /* 0x00000080140f7446 */ /* 0x000fc80007800111 */
[----:B------:R-:W-:Y:S02]  /*7020*/  VIADDMNMX R20, R15, 0xffffff80, R14, PT ;  /* 0xffffff800f147846 */ /* 0x000fe4000380010e */
[----:B------:R-:W-:Y:S02]  /*7030*/  VIMNMX R15, PT, PT, R9, R4, PT ;  /* 0x00000004090f7248 */ /* 0x000fe40003fe0100 */
[----:B------:R-:W-:Y:S02]  /*7040*/  P2R R3, PR, RZ, 0x40 ;  /* 0x00000040ff037803 */ /* 0x000fe40000000000 */
[----:B--2---:R-:W-:Y:S01]  /*7050*/  ISETP.GE.U32.AND P6, PT, R24, R35, PT ;  /* 0x000000231800720c */ /* 0x004fe20003fc6070 */
[----:B------:R-:W-:-:S03]  /*7060*/  IMAD R15, R20, R2, R15 ;  /* 0x00000002140f7224 */ /* 0x000fc600078e020f */
[----:B------:R-:W-:Y:S02]  /*7070*/  P2R R34, PR, RZ, 0x40 ;  /* 0x00000040ff227803 */ /* 0x000fe40000000000 */
[----:B------:R-:W-:-:S04]  /*7080*/  IADD3 R20, P6, PT, R15, R18, RZ ;  /* 0x000000120f147210 */ /* 0x000fc80007fde0ff */
[----:B------:R-:W-:Y:S02]  /*7090*/  LEA.HI.X.SX32 R21, R15, R19, 0x1, P6 ;  /* 0x000000130f157211 */ /* 0x000fe400030f0eff */
[----:B------:R-:W-:Y:S02]  /*70a0*/  ISETP.NE.AND P6, PT, R6, RZ, PT ;  /* 0x000000ff0600720c */ /* 0x000fe40003fc5270 */
[----:B------:R-:W-:Y:S01]  /*70b0*/  SEL R6, RZ, 0x40000000, P2 ;  /* 0x40000000ff067807 */ /* 0x000fe20001000000 */
[----:B------:R-:W2:Y:S03]  /*70c0*/  LDG.E.U8.CONSTANT R20, desc[UR4][R20.64] ;  /* 0x0000000414147981 */ /* 0x000ea6000c1e9100 */
[----:B------:R-:W-:Y:S02]  /*70d0*/  IADD3 R6, PT, PT, R6, R25, R10 ;  /* 0x0000001906067210 */ /* 0x000fe40007ffe00a */
[----:B------:R-:W-:-:S02]  /*70e0*/  LOP3.LUT R10, R5, 0xff, RZ, 0xc0, !PT ;  /* 0x000000ff050a7812 */ /* 0x000fc400078ec0ff */
[----:B------:R-:W-:Y:S02]  /*70f0*/  LEA.HI.SX32 R5, R5, R16, 0x18 ;  /* 0x0000001005057211 */ /* 0x000fe400078fc2ff */
[----:B------:R-:W-:Y:S02]  /*7100*/  VIADDMNMX R25, R10, R17, 0x80, !PT ;  /* 0x000000800a197446 */ /* 0x000fe40007800111 */
[----:B------:R-:W-:Y:S02]  /*7110*/  VIMNMX R10, PT, PT, RZ, R5, !PT ;  /* 0x00000005ff0a7248 */ /* 0x000fe40007fe0100 */
[----:B------:R-:W-:Y:S02]  /*7120*/  VIADDMNMX R25, R25, 0xffffff80, R14, PT ;  /* 0xffffff8019197846 */ /* 0x000fe4000380010e */
[----:B------:R-:W-:-:S05]  /*7130*/  VIMNMX R5, PT, PT, R9, R10, PT ;  /* 0x0000000a09057248 */ /* 0x000fca0003fe0100 */
[----:B------:R-:W-:Y:S01]  /*7140*/  IMAD R5, R25, R2, R5 ;  /* 0x0000000219057224 */ /* 0x000fe200078e0205 */
[----:B------:R-:W-:-:S04]  /*7150*/  SEL R15, RZ, 0x4, P1 ;  /* 0x00000004ff0f7807 */ /* 0x000fc80000800000 */
[C---:B------:R-:W-:Y:S02]  /*7160*/  IADD3 R24, P1, PT, R5.reuse, R18, RZ ;  /* 0x0000001205187210 */ /* 0x040fe40007f3e0ff */
[----:B------:R-:W-:Y:S02]  /*7170*/  SEL R4, RZ, 0x2, P6 ;  /* 0x00000002ff047807 */ /* 0x000fe40003000000 */
[----:B------:R-:W-:Y:S02]  /*7180*/  LEA.HI.X.SX32 R25, R5, R19, 0x1, P1 ;  /* 0x0000001305197211 */ /* 0x000fe400008f0eff */
[----:B------:R-:W-:Y:S02]  /*7190*/  IADD3 R8, PT, PT, R15, R4, R8 ;  /* 0x000000040f087210 */ /* 0x000fe40007ffe008 */
[----:B------:R-:W0:Y:S02]  /*71a0*/  LDC.64 R4, c[0x3][0x268] ;  /* 0x00c09a00ff047b82 */ /* 0x000e240000000a00 */
[----:B------:R-:W2:Y:S01]  /*71b0*/  LDG.E.U8.CONSTANT R25, desc[UR4][R24.64] ;  /* 0x0000000418197981 */ /* 0x000ea2000c1e9100 */
[----:B0-----:R-:W-:-:S02]  /*71c0*/  LOP3.LUT R10, R4, 0xff, RZ, 0xc0, !PT ;  /* 0x000000ff040a7812 */ /* 0x001fc400078ec0ff */
[----:B------:R-:W-:Y:S02]  /*71d0*/  LEA.HI.SX32 R4, R4, R16, 0x18 ;  /* 0x0000001004047211 */ /* 0x000fe400078fc2ff */
[----:B------:R-:W-:Y:S02]  /*71e0*/  VIADDMNMX R13, R10, R17, 0x80, !PT ;  /* 0x000000800a0d7446 */ /* 0x000fe40007800111 */
        /* <DEDUP_REMOVED lines=12> */
[----:B-----5:R-:W-:Y:S02]  /*72b0*/  ISETP.GE.U32.AND P2, PT, R12, R23, PT ;  /* 0x000000170c00720c */ /* 0x020fe40003f46070 */
[----:B------:R-:W-:Y:S02]  /*72c0*/  LEA.HI.X.SX32 R23, R10, R19, 0x1, P1 ;  /* 0x000000130a177211 */ /* 0x000fe400008f0eff */
[----:B------:R-:W-:-:S03]  /*72d0*/  IADD3 R12, P1, PT, R5, R18, RZ ;  /* 0x00000012050c7210 */ /* 0x000fc60007f3e0ff */
[----:B------:R-:W3:Y:S01]  /*72e0*/  LDG.E.U8.CONSTANT R22, desc[UR4][R22.64] ;  /* 0x0000000416167981 */ /* 0x000ee2000c1e9100 */
[----:B------:R-:W-:Y:S02]  /*72f0*/  LEA.HI.X.SX32 R13, R5, R19, 0x1, P1 ;  /* 0x00000013050d7211 */ /* 0x000fe400008f0eff */
[----:B------:R-:W0:Y:S04]  /*7300*/  LDC.64 R4, c[0x3][0x270] ;  /* 0x00c09c00ff047b82 */ /* 0x000e280000000a00 */
[----:B------:R-:W3:Y:S01]  /*7310*/  LDG.E.U8.CONSTANT R13, desc[UR4][R12.64] ;  /* 0x000000040c0d7981 */ /* 0x000ee2000c1e9100 */
[C---:B0-----:R-:W-:Y:S02]  /*7320*/  LOP3.LUT R10, R4.reuse, 0xff, RZ, 0xc0, !PT ;  /* 0x000000ff040a7812 */ /* 0x041fe400078ec0ff */
[----:B------:R-:W-:-:S02]  /*7330*/  LEA.HI.SX32 R4, R4, R16, 0x18 ;  /* 0x0000001004047211 */ /* 0x000fc400078fc2ff */
[-C--:B------:R-:W-:Y:S02]  /*7340*/  VIADDMNMX R15, R10, R17.reuse, 0x80, !PT ;  /* 0x000000800a0f7446 */ /* 0x080fe40007800111 */
        /* <DEDUP_REMOVED lines=8> */
[----:B------:R-:W-:Y:S02]  /*73d0*/  VIADDMNMX R15, R15, 0xffffff80, R14, PT ;  /* 0xffffff800f0f7846 */ /* 0x000fe4000380010e */
[----:B------:R-:W-:Y:S02]  /*73e0*/  VIMNMX R5, PT, PT, R9, R4, PT ;  /* 0x0000000409057248 */ /* 0x000fe40003fe0100 */
[----:B----4-:R-:W-:Y:S02]  /*73f0*/  ISETP.GE.U32.AND P4, PT, R26, R31, PT ;  /* 0x0000001f1a00720c */ /* 0x010fe40003f86070 */
[----:B------:R-:W-:Y:S01]  /*7400*/  IADD3 R26, P1, PT, R10, R18, RZ ;  /* 0x000000120a1a7210 */ /* 0x000fe20007f3e0ff */
[----:B------:R-:W-:-:S03]  /*7410*/  IMAD R5, R15, R2, R5 ;  /* 0x000000020f057224 */ /* 0x000fc600078e0205 */
[----:B------:R-:W-:Y:S02]  /*7420*/  LEA.HI.X.SX32 R27, R10, R19, 0x1, P1 ;  /* 0x000000130a1b7211 */ /* 0x000fe400008f0eff */
[----:B------:R-:W-:-:S03]  /*7430*/  IADD3 R30, P1, PT, R5, R18, RZ ;  /* 0x00000012051e7210 */ /* 0x000fc60007f3e0ff */
[----:B------:R-:W4:Y:S01]  /*7440*/  LDG.E.U8.CONSTANT R26, desc[UR4][R26.64] ;  /* 0x000000041a1a7981 */ /* 0x000f22000c1e9100 */
[----:B------:R-:W-:Y:S02]  /*7450*/  LEA.HI.X.SX32 R31, R5, R19, 0x1, P1 ;  /* 0x00000013051f7211 */ /* 0x000fe400008f0eff */
[----:B------:R-:W0:Y:S01]  /*7460*/  LDC.64 R4, c[0x3][0x278] ;  /* 0x00c09e00ff047b82 */ /* 0x000e220000000a00 */
[----:B------:R-:W-:-:S03]  /*7470*/  ISETP.GE.U32.AND P1, PT, R28, R33, PT ;  /* 0x000000211c00720c */ /* 0x000fc60003f26070 */
[----:B------:R-:W4:Y:S01]  /*7480*/  LDG.E.U8.CONSTANT R31, desc[UR4][R30.64] ;  /* 0x000000041e1f7981 */ /* 0x000f22000c1e9100 */
[C---:B0-----:R-:W-:Y:S02]  /*7490*/  LOP3.LUT R10, R4.reuse, 0xff, RZ, 0xc0, !PT ;  /* 0x000000ff040a7812 */ /* 0x041fe400078ec0ff */
        /* <DEDUP_REMOVED lines=12> */
[----:B------:R-:W-:Y:S02]  /*7560*/  P2R R15, PR, RZ, 0x2 ;  /* 0x00000002ff0f7803 */ /* 0x000fe40000000000 */
[----:B------:R-:W-:Y:S01]  /*7570*/  IADD3 R28, P1, PT, R10, R18, RZ ;  /* 0x000000120a1c7210 */ /* 0x000fe20007f3e0ff */
[----:B------:R-:W-:-:S03]  /*7580*/  IMAD R5, R33, R2, R5 ;  /* 0x0000000221057224 */ /* 0x000fc600078e0205 */
[----:B------:R-:W-:Y:S02]  /*7590*/  LEA.HI.X.SX32 R29, R10, R19, 0x1, P1 ;  /* 0x000000130a1d7211 */ /* 0x000fe400008f0eff */
[----:B------:R-:W-:-:S03]  /*75a0*/  IADD3 R32, P1, PT, R5, R18, RZ ;  /* 0x0000001205207210 */ /* 0x000fc60007f3e0ff */
[----:B------:R-:W5:Y:S01]  /*75b0*/  LDG.E.U8.CONSTANT R28, desc[UR4][R28.64] ;  /* 0x000000041c1c7981 */ /* 0x000f62000c1e9100 */
[----:B------:R-:W-:-:S06]  /*75c0*/  LEA.HI.X.SX32 R33, R5, R19, 0x1, P1 ;  /* 0x0000001305217211 */ /* 0x000fcc00008f0eff */
[----:B------:R-:W5:Y:S01]  /*75d0*/  LDG.E.U8.CONSTANT R33, desc[UR4][R32.64] ;  /* 0x0000000420217981 */ /* 0x000f62000c1e9100 */
[----:B------:R-:W-:Y:S02]  /*75e0*/  SEL R10, RZ, 0x20, P0 ;  /* 0x00000020ff0a7807 */ /* 0x000fe40000000000 */
        /* <DEDUP_REMOVED lines=11> */
[----:B------:R-:W-:Y:S02]  /*76a0*/  ISETP.NE.AND P6, PT, R7, RZ, PT ;  /* 0x000000ff0700720c */ /* 0x000fe40003fc5270 */
[----:B------:R-:W-:Y:S01]  /*76b0*/  SEL R20, RZ, 0x10, P3 ;  /* 0x00000010ff147807 */ /* 0x000fe20001800000 */
[----:B------:R-:W2:Y:S01]  /*76c0*/  LDG.E.U8.CONSTANT R4, desc[UR4][R4.64] ;  /* 0x0000000404047981 */ /* 0x000ea2000c1e9100 */
[----:B------:R-:W-:-:S04]  /*76d0*/  SEL R25, RZ, 0x8, P6 ;  /* 0x00000008ff197807 */ /* 0x000fc80003000000 */
[----:B------:R-:W-:Y:S02]  /*76e0*/  IADD3 R8, PT, PT, R20, R25, R8 ;  /* 0x0000001914087210 */ /* 0x000fe40007ffe008 */
[C---:B------:R-:W-:Y:S02]  /*76f0*/  LOP3.LUT R20, R21.reuse, 0xff, RZ, 0xc0, !PT ;  /* 0x000000ff15147812 */ /* 0x040fe400078ec0ff */
[----:B------:R-:W-:Y:S02]  /*7700*/  LEA.HI.SX32 R21, R21, R16, 0x18 ;  /* 0x0000001015157211 */ /* 0x000fe400078fc2ff */
[----:B------:R-:W-:Y:S02]  /*7710*/  VIADDMNMX R25, R20, R17, 0x80, !PT ;  /* 0x0000008014197446 */ /* 0x000fe40007800111 */
[----:B------:R-:W-:Y:S02]  /*7720*/  VIMNMX R20, PT, PT, RZ, R21, !PT ;  /* 0x00000015ff147248 */ /* 0x000fe40007fe0100 */
[----:B---3--:R-:W-:-:S02]  /*7730*/  ISETP.GE.U32.AND P3, PT, R22, R13, PT ;  /* 0x0000000d1600720c */ /* 0x008fc40003f66070 */
[----:B------:R-:W-:Y:S02]  /*7740*/  VIADDMNMX R25, R25, 0xffffff80, R14, PT ;  /* 0xffffff8019197846 */ /* 0x000fe4000380010e */
[----:B------:R-:W-:-:S05]  /*7750*/  VIMNMX R13, PT, PT, R9, R20, PT ;  /* 0x00000014090d7248 */ /* 0x000fca0003fe0100 */
[----:B------:R-:W-:-:S05]  /*7760*/  IMAD R13, R25, R2, R13 ;  /* 0x00000002190d7224 */ /* 0x000fca00078e020d */
[----:B------:R-:W-:-:S04]  /*7770*/  IADD3 R24, P0, PT, R13, R18, RZ ;  /* 0x000000120d187210 */ /* 0x000fc80007f1e0ff */
[----:B------:R-:W-:Y:S02]  /*7780*/  LEA.HI.X.SX32 R25, R13, R19, 0x1, P0 ;  /* 0x000000130d197211 */ /* 0x000fe400000f0eff */
[----:B------:R-:W0:Y:S04]  /*7790*/  LDC.64 R12, c[0x3][0x288] ;  /* 0x00c0a200ff0c7b82 */ /* 0x000e280000000a00 */
[----:B------:R-:W2:Y:S01]  /*77a0*/  LDG.E.U8.CONSTANT R25, desc[UR4][R24.64] ;  /* 0x0000000418197981 */ /* 0x000ea2000c1e9100 */
        /* <DEDUP_REMOVED lines=18> */
[----:B------:R-:W-:Y:S02]  /*78d0*/  IMAD R7, R12, R2, R7 ;  /* 0x000000020c077224 */ /* 0x000fe400078e0207 */
[----:B------:R-:W0:Y:S03]  /*78e0*/  LDC.64 R12, c[0x3][0x290] ;  /* 0x00c0a400ff0c7b82 */ /* 0x000e260000000a00 */
[----:B------:R-:W-:-:S04]  /*78f0*/  IADD3 R20, P0, PT, R7, R18, RZ ;  /* 0x0000001207147210 */ /* 0x000fc80007f1e0ff */
[----:B------:R-:W-:-:S06]  /*7900*/  LEA.HI.X.SX32 R21, R7, R19, 0x1, P0 ;  /* 0x0000001307157211 */ /* 0x000fcc00000f0eff */
[----:B------:R-:W3:Y:S01]  /*7910*/  LDG.E.U8.CONSTANT R21, desc[UR4][R20.64] ;  /* 0x0000000414157981 */ /* 0x000ee2000c1e9100 */
[C---:B0-----:R-:W-:Y:S02]  /*7920*/  LOP3.LUT R10, R12.reuse, 0xff, RZ, 0xc0, !PT ;  /* 0x000000ff0c0a7812 */ /* 0x041fe400078ec0ff */
[----:B------:R-:W-:Y:S02]  /*7930*/  LEA.HI.SX32 R12, R12, R16, 0x18 ;  /* 0x000000100c0c7211 */ /* 0x000fe400078fc2ff */
[----:B------:R-:W-:Y:S02]  /*7940*/  VIADDMNMX R7, R10, R17, 0x80, !PT ;  /* 0x000000800a077446 */ /* 0x000fe40007800111 */
[----:B------:R-:W-:Y:S02]  /*7950*/  VIMNMX R12, PT, PT, RZ, R12, !PT ;  /* 0x0000000cff0c7248 */ /* 0x000fe40007fe0100 */
[----:B------:R-:W-:Y:S02]  /*7960*/  VIADDMNMX R10, R7, 0xffffff80, R14, PT ;  /* 0xffffff80070a7846 */ /* 0x000fe4000380010e */
[----:B------:R-:W-:-:S05]  /*7970*/  VIMNMX R7, PT, PT, R9, R12, PT ;  /* 0x0000000c09077248 */ /* 0x000fca0003fe0100 */
[----:B------:R-:W-:Y:S01]  /*7980*/  IMAD R7, R10, R2, R7 ;  /* 0x000000020a077224 */ /* 0x000fe200078e0207 */
[----:B----4-:R-:W-:Y:S02]  /*7990*/  ISETP.GE.U32.AND P5, PT, R26, R31, PT ;  /* 0x0000001f1a00720c */ /* 0x010fe40003fa6070 */
[----:B------:R-:W-:Y:S02]  /*79a0*/  LOP3.LUT R10, R13, 0xff, RZ, 0xc0, !PT ;  /* 0x000000ff0d0a7812 */ /* 0x000fe400078ec0ff */
[----:B------:R-:W-:Y:S02]  /*79b0*/  IADD3 R26, P0, PT, R7, R18, RZ ;  /* 0x00000012071a7210 */ /* 0x000fe40007f1e0ff */
[----:B------:R-:W-:Y:S02]  /*79c0*/  LEA.HI.SX32 R13, R13, R16, 0x18 ;  /* 0x000000100d0d7211 */ /* 0x000fe400078fc2ff */
[----:B------:R-:W-:Y:S02]  /*79d0*/  LEA.HI.X.SX32 R27, R7, R19, 0x1, P0 ;  /* 0x00000013071b7211 */ /* 0x000fe400000f0eff */
[----:B------:R-:W-:-:S02]  /*79e0*/  VIADDMNMX R7, R10, R17, 0x80, !PT ;  /* 0x000000800a077446 */ /* 0x000fc40007800111 */
[----:B------:R-:W-:Y:S01]  /*79f0*/  VIMNMX R10, PT, PT, RZ, R13, !PT ;  /* 0x0000000dff0a7248 */ /* 0x000fe20007fe0100 */
[----:B------:R-:W4:Y:S01]  /*7a00*/  LDG.E.U8.CONSTANT R26, desc[UR4][R26.64] ;  /* 0x000000041a1a7981 */ /* 0x000f22000c1e9100 */
[----:B------:R-:W-:Y:S02]  /*7a10*/  VIADDMNMX R12, R7, 0xffffff80, R14, PT ;  /* 0xffffff80070c7846 */ /* 0x000fe4000380010e */
[----:B------:R-:W-:-:S05]  /*7a20*/  VIMNMX R7, PT, PT, R9, R10, PT ;  /* 0x0000000a09077248 */ /* 0x000fca0003fe0100 */
[----:B------:R-:W-:Y:S02]  /*7a30*/  IMAD R7, R12, R2, R7 ;  /* 0x000000020c077224 */ /* 0x000fe400078e0207 */
[----:B------:R-:W0:Y:S03]  /*7a40*/  LDC.64 R12, c[0x3][0x298] ;  /* 0x00c0a600ff0c7b82 */ /* 0x000e260000000a00 */
[----:B------:R-:W-:-:S04]  /*7a50*/  IADD3 R30, P0, PT, R7, R18, RZ ;  /* 0x00000012071e7210 */ /* 0x000fc80007f1e0ff */
[----:B------:R-:W-:Y:S02]  /*7a60*/  LEA.HI.X.SX32 R31, R7, R19, 0x1, P0 ;  /* 0x00000013071f7211 */ /* 0x000fe400000f0eff */
[----:B-----5:R-:W-:Y:S02]  /*7a70*/  ISETP.GE.U32.AND P0, PT, R28, R33, PT ;  /* 0x000000211c00720c */ /* 0x020fe40003f06070 */
[C---:B0-----:R-:W-:Y:S02]  /*7a80*/  LOP3.LUT R10, R12.reuse, 0xff, RZ, 0xc0, !PT ;  /* 0x000000ff0c0a7812 */ /* 0x041fe400078ec0ff */
[----:B------:R-:W4:Y:S01]  /*7a90*/  LDG.E.U8.CONSTANT R31, desc[UR4][R30.64] ;  /* 0x000000041e1f7981 */ /* 0x000f22000c1e9100 */
[----:B------:R-:W-:Y:S02]  /*7aa0*/  LEA.HI.SX32 R12, R12, R16, 0x18 ;  /* 0x000000100c0c7211 */ /* 0x000fe400078fc2ff */
        /* <DEDUP_REMOVED lines=10> */
[----:B------:R-:W5:Y:S01]  /*7b50*/  LDG.E.U8.CONSTANT R28, desc[UR4][R28.64] ;  /* 0x000000041c1c7981 */ /* 0x000f62000c1e9100 */
[----:B------:R-:W-:Y:S02]  /*7b60*/  VIADDMNMX R33, R10, R17, 0x80, !PT ;  /* 0x000000800a217446 */ /* 0x000fe40007800111 */
[----:B------:R-:W-:Y:S02]  /*7b70*/  VIMNMX R10, PT, PT, RZ, R13, !PT ;  /* 0x0000000dff0a7248 */ /* 0x000fe40007fe0100 */
[----:B------:R-:W-:-:S02]  /*7b80*/  VIADDMNMX R33, R33, 0xffffff80, R14, PT ;  /* 0xffffff8021217846 */ /* 0x000fc4000380010e */
[----:B------:R-:W-:-:S05]  /*7b90*/  VIMNMX R13, PT, PT, R9, R10, PT ;  /* 0x0000000a090d7248 */ /* 0x000fca0003fe0100 */
[----:B------:R-:W-:-:S05]  /*7ba0*/  IMAD R13, R33, R2, R13 ;  /* 0x00000002210d7224 */ /* 0x000fca00078e020d */
[----:B------:R-:W-:-:S04]  /*7bb0*/  IADD3 R32, P0, PT, R13, R18, RZ ;  /* 0x000000120d207210 */ /* 0x000fc80007f1e0ff */
[----:B------:R-:W-:Y:S02]  /*7bc0*/  LEA.HI.X.SX32 R33, R13, R19, 0x1, P0 ;  /* 0x000000130d217211 */ /* 0x000fe400000f0eff */
[----:B------:R-:W-:-:S04]  /*7bd0*/  SEL R35, RZ, 0x200, P2 ;  /* 0x00000200ff237807 */ /* 0x000fc80001000000 */
[----:B------:R-:W5:Y:S01]  /*7be0*/  LDG.E.U8.CONSTANT R33, desc[UR4][R32.64] ;  /* 0x0000000420217981 */ /* 0x000f62000c1e9100 */
[----:B--2---:R-:W-:Y:S02]  /*7bf0*/  ISETP.GE.U32.AND P0, PT, R4, R25, PT ;  /* 0x000000190400720c */ /* 0x004fe40003f06070 */
[----:B------:R-:W0:Y:S02]  /*7c00*/  LDC.64 R4, c[0x3][0x2a0] ;  /* 0x00c0a800ff047b82 */ /* 0x000e240000000a00 */
[C---:B0-----:R-:W-:Y:S02]  /*7c10*/  LOP3.LUT R12, R4.reuse, 0xff, RZ, 0xc0, !PT ;  /* 0x000000ff040c7812 */ /* 0x041fe400078ec0ff */
[----:B------:R-:W-:Y:S02]  /*7c20*/  LEA.HI.SX32 R4, R4, R16, 0x18 ;  /* 0x0000001004047211 */ /* 0x000fe400078fc2ff */
[----:B------:R-:W-:Y:S02]  /*7c30*/  VIADDMNMX R13, R12, R17, 0x80, !PT ;  /* 0x000000800c0d7446 */ /* 0x000fe40007800111 */
[----:B------:R-:W-:-:S02]  /*7c40*/  VIMNMX R4, PT, PT, RZ, R4, !PT ;  /* 0x00000004ff047248 */ /* 0x000fc40007fe0100 */
[----:B------:R-:W-:Y:S02]  /*7c50*/  VIADDMNMX R12, R13, 0xffffff80, R14, PT ;  /* 0xffffff800d0c7846 */ /* 0x000fe4000380010e */
[----:B------:R-:W-:-:S05]  /*7c60*/  VIMNMX R13, PT, PT, R9, R4, PT ;  /* 0x00000004090d7248 */ /* 0x000fca0003fe0100 */
[----:B------:R-:W-:Y:S01]  /*7c70*/  IMAD R13, R12, R2, R13 ;  /* 0x000000020c0d7224 */ /* 0x000fe200078e020d */
[----:B------:R-:W-:-:S04]  /*7c80*/  P2R R10, PR, RZ, 0x1 ;  /* 0x00000001ff0a7803 */ /* 0x000fc80000000000 */
[C---:B------:R-:W-:Y:S02]  /*7c90*/  IADD3 R12, P6, PT, R13.reuse, R18, RZ ;  /* 0x000000120d0c7210 */ /* 0x040fe40007fde0ff */
[----:B------:R-:W-:Y:S02]  /*7ca0*/  ISETP.NE.AND P0, PT, R34, RZ, PT ;  /* 0x000000ff2200720c */ /* 0x000fe40003f05270 */
        /* <DEDUP_REMOVED lines=9> */
[----:B---3--:R-:W-:Y:S02]  /*7d40*/  ISETP.GE.U32.AND P0, PT, R22, R21, PT ;  /* 0x000000151600720c */ /* 0x008fe40003f06070 */
[----:B------:R-:W-:-:S02]  /*7d50*/  VIMNMX R22, PT, PT, RZ, R5, !PT ;  /* 0x00000005ff167248 */ /* 0x000fc40007fe0100 */
[----:B------:R-:W-:Y:S02]  /*7d60*/  VIADDMNMX R25, R25, 0xffffff80, R14, PT ;  /* 0xffffff8019197846 */ /* 0x000fe4000380010e */
[----:B------:R-:W-:-:S05]  /*7d70*/  VIMNMX R5, PT, PT, R9, R22, PT ;  /* 0x0000001609057248 */ /* 0x000fca0003fe0100 */
[----:B------:R-:W-:Y:S01]  /*7d80*/  IMAD R5, R25, R2, R5 ;  /* 0x0000000219057224 */ /* 0x000fe200078e0205 */
[----:B------:R-:W-:-:S04]  /*7d90*/  SEL R4, RZ, 0x400, P4 ;  /* 0x00000400ff047807 */ /* 0x000fc80002000000 */
[C---:B------:R-:W-:Y:S02]  /*7da0*/  IADD3 R24, P2, PT, R5.reuse, R18, RZ ;  /* 0x0000001205187210 */ /* 0x040fe40007f5e0ff */
[----:B------:R-:W-:Y:S02]  /*7db0*/  IADD3 R8, PT, PT, R4, R35, R8 ;  /* 0x0000002304087210 */ /* 0x000fe40007ffe008 */
[----:B------:R-:W-:Y:S02]  /*7dc0*/  LEA.HI.X.SX32 R25, R5, R19, 0x1, P2 ;  /* 0x0000001305197211 */ /* 0x000fe400010f0eff */
[----:B------:R-:W0:Y:S04]  /*7dd0*/  LDC.64 R4, c[0x3][0x2a8] ;  /* 0x00c0aa00ff047b82 */ /* 0x000e280000000a00 */
[----:B------:R1:W2:Y:S01]  /*7de0*/  LDG.E.U8.CONSTANT R25, desc[UR4][R24.64] ;  /* 0x0000000418197981 */ /* 0x0002a2000c1e9100 */
        /* <DEDUP_REMOVED lines=15> */
[----:B------:R-:W-:-:S04]  /*7ee0*/  LEA.HI.X.SX32 R23, R20, R19, 0x1, P2 ;  /* 0x0000001314177211 */ /* 0x000fc800010f0eff */
[C---:B------:R-:W-:Y:S01]  /*7ef0*/  IADD3 R20, P2, PT, R5.reuse, R18, RZ ;  /* 0x0000001205147210 */ /* 0x040fe20007f5e0ff */
[----:B------:R-:W3:Y:S03]  /*7f00*/  LDG.E.U8.CONSTANT R22, desc[UR4][R22.64] ;  /* 0x0000000416167981 */ /* 0x000ee6000c1e9100 */
[----:B------:R-:W-:Y:S02]  /*7f10*/  LEA.HI.X.SX32 R21, R5, R19, 0x1, P2 ;  /* 0x0000001305157211 */ /* 0x000fe400010f0eff */
[----:B------:R-:W0:Y:S04]  /*7f20*/  LDC.64 R4, c[0x3][0x2b0] ;  /* 0x00c0ac00ff047b82 */ /* 0x000e280000000a00 */
[----:B------:R-:W3:Y:S01]  /*7f30*/  LDG.E.U8.CONSTANT R21, desc[UR4][R20.64] ;  /* 0x0000000414157981 */ /* 0x000ee2000c1e9100 */
[----:B----4-:R-:W-:-:S02]  /*7f40*/  ISETP.GE.U32.AND P2, PT, R26, R31, PT ;  /* 0x0000001f1a00720c */ /* 0x010fc40003f46070 */
        /* <DEDUP_REMOVED lines=16> */
[C---:B------:R-:W-:Y:S01]  /*8050*/  IADD3 R30, P4, PT, R5.reuse, R18, RZ ;  /* 0x00000012051e7210 */ /* 0x040fe20007f9e0ff */
[----:B------:R-:W4:Y:S03]  /*8060*/  LDG.E.U8.CONSTANT R26, desc[UR4][R26.64] ;  /* 0x000000041a1a7981 */ /* 0x000f26000c1e9100 */
[----:B------:R-:W-:Y:S02]  /*8070*/  LEA.HI.X.SX32 R31, R5, R19, 0x1, P4 ;  /* 0x00000013051f7211 */ /* 0x000fe400020f0eff */
[----:B------:R-:W0:Y:S04]  /*8080*/  LDC.64 R4, c[0x3][0x2b8] ;  /* 0x00c0ae00ff047b82 */ /* 0x000e280000000a00 */
[----:B------:R-:W4:Y:S01]  /*8090*/  LDG.E.U8.CONSTANT R31, desc[UR4][R30.64] ;  /* 0x000000041e1f7981 */ /* 0x000f22000c1e9100 */
[----:B-----5:R-:W-:-:S02]  /*80a0*/  ISETP.GE.U32.AND P4, PT, R28, R33, PT ;  /* 0x000000211c00720c */ /* 0x020fc40003f86070 */
        /* <DEDUP_REMOVED lines=14> */
[----:B------:R-:W-:Y:S01]  /*8190*/  ISETP.NE.AND P0, PT, R15, RZ, PT ;  /* 0x000000ff0f00720c */ /* 0x000fe20003f05270 */
[----:B------:R-:W-:Y:S01]  /*81a0*/  IMAD R5, R33, R2, R5 ;  /* 0x0000000221057224 */ /* 0x000fe200078e0205 */
[----:B------:R-:W-:Y:S02]  /*81b0*/  P2R R15, PR, RZ, 0x10 ;  /* 0x00000010ff0f7803 */ /* 0x000fe40000000000 */
[----:B------:R-:W-:-:S04]  /*81c0*/  IADD3 R28, P4, PT, R29, R18, RZ ;  /* 0x000000121d1c7210 */ /* 0x000fc80007f9e0ff */
[----:B------:R-:W-:Y:S02]  /*81d0*/  LEA.HI.X.SX32 R29, R29, R19, 0x1, P4 ;  /* 0x000000131d1d7211 */ /* 0x000fe400020f0eff */
[----:B------:R-:W-:-:S03]  /*81e0*/  IADD3 R32, P4, PT, R5, R18, RZ ;  /* 0x0000001205207210 */ /* 0x000fc60007f9e0ff */
[----:B------:R-:W5:Y:S01]  /*81f0*/  LDG.E.U8.CONSTANT R28, desc[UR4][R28.64] ;  /* 0x000000041c1c7981 */ /* 0x000f62000c1e9100 */
[----:B------:R-:W-:-:S06]  /*8200*/  LEA.HI.X.SX32 R33, R5, R19, 0x1, P4 ;  /* 0x0000001305217211 */ /* 0x000fcc00020f0eff */
[----:B------:R-:W5:Y:S01]  /*8210*/  LDG.E.U8.CONSTANT R33, desc[UR4][R32.64] ;  /* 0x0000000420217981 */ /* 0x000f62000c1e9100 */
[----:B-1----:R-:W-:Y:S02]  /*8220*/  SEL R24, RZ, 0x1000, P1 ;  /* 0x00001000ff187807 */ /* 0x002fe40000800000 */
[----:B------:R-:W-:Y:S02]  /*8230*/  SEL R35, RZ, 0x2000, P3 ;  /* 0x00002000ff237807 */ /* 0x000fe40001800000 */
[----:B--2---:R-:W-:Y:S02]  /*8240*/  ISETP.GE.U32.AND P4, PT, R12, R25, PT ;  /* 0x000000190c00720c */ /* 0x004fe40003f86070 */
[----:B------:R-:W0:Y:S01]  /*8250*/  LDC.64 R12, c[0x3][0x2c0] ;  /* 0x00c0b000ff0c7b82 */ /* 0x000e220000000a00 */
[----:B------:R-:W-:-:S04]  /*8260*/  SEL R25, RZ, 0x800, P0 ;  /* 0x00000800ff197807 */ /* 0x000fc80000000000 */
[----:B------:R-:W-:Y:S02]  /*8270*/  IADD3 R8, PT, PT, R24, R25, R8 ;  /* 0x0000001918087210 */ /* 0x000fe40007ffe008 */
[C---:B0-----:R-:W-:Y:S02]  /*8280*/  LOP3.LUT R24, R13.reuse, 0xff, RZ, 0xc0, !PT ;  /* 0x000000ff0d187812 */ /* 0x041fe400078ec0ff */
[-C--:B------:R-:W-:Y:S02]  /*8290*/  LEA.HI.SX32 R13, R13, R16.reuse, 0x18 ;  /* 0x000000100d0d7211 */ /* 0x080fe400078fc2ff */
[----:B------:R-:W-:Y:S02]  /*82a0*/  LOP3.LUT R4, R12, 0xff, RZ, 0xc0, !PT ;  /* 0x000000ff0c047812 */ /* 0x000fe400078ec0ff */
[----:B------:R-:W-:Y:S02]  /*82b0*/  VIADDMNMX R25, R24, R17, 0x80, !PT ;  /* 0x0000008018197446 */ /* 0x000fe40007800111 */
[----:B------:R-:W-:-:S02]  /*82c0*/  LEA.HI.SX32 R12, R12, R16, 0x18 ;  /* 0x000000100c0c7211 */ /* 0x000fc400078fc2ff */
[----:B------:R-:W-:Y:S02]  /*82d0*/  VIADDMNMX R5, R4, R17, 0x80, !PT ;  /* 0x0000008004057446 */ /* 0x000fe40007800111 */
[--C-:B------:R-:W-:Y:S02]  /*82e0*/  VIADDMNMX R25, R25, 0xffffff80, R14.reuse, PT ;  /* 0xffffff8019197846 */ /* 0x100fe4000380010e */
[----:B------:R-:W-:Y:S02]  /*82f0*/  VIMNMX R12, PT, PT, RZ, R12, !PT ;  /* 0x0000000cff0c7248 */ /* 0x000fe40007fe0100 */
[----:B------:R-:W-:Y:S02]  /*8300*/  VIADDMNMX R4, R5, 0xffffff80, R14, PT ;  /* 0xffffff8005047846 */ /* 0x000fe4000380010e */
[----:B---3--:R-:W-:Y:S02]  /*8310*/  ISETP.GE.U32.AND P1, PT, R22, R21, PT ;  /* 0x000000151600720c */ /* 0x008fe40003f26070 */
[----:B------:R-:W0:Y:S01]  /*8320*/  LDC.64 R20, c[0x3][0x2c8] ;  /* 0x00c0b200ff147b82 */ /* 0x000e220000000a00 */
[----:B------:R-:W-:-:S04]  /*8330*/  VIMNMX R22, PT, PT, RZ, R13, !PT ;  /* 0x0000000dff167248 */ /* 0x000fc80007fe0100 */
[C---:B------:R-:W-:Y:S02]  /*8340*/  VIMNMX R13, PT, PT, R9.reuse, R22, PT ;  /* 0x00000016090d7248 */ /* 0x040fe40003fe0100 */
[----:B------:R-:W-:Y:S02]  /*8350*/  VIMNMX R5, PT, PT, R9, R12, PT ;  /* 0x0000000c09057248 */ /* 0x000fe40003fe0100 */
[----:B------:R-:W-:Y:S01]  /*8360*/  SEL R12, RZ, 0x4000, P5 ;  /* 0x00004000ff0c7807 */ /* 0x000fe20002800000 */
[----:B------:R-:W-:-:S03]  /*8370*/  IMAD R13, R25, R2, R13 ;  /* 0x00000002190d7224 */ /* 0x000fc600078e020d */
[----:B------:R-:W-:Y:S02]  /*8380*/  IADD3 R8, PT, PT, R12, R35, R8 ;  /* 0x000000230c087210 */ /* 0x000fe40007ffe008 */
[----:B------:R-:W-:-:S04]  /*8390*/  IADD3 R24, P3, PT, R13, R18, RZ ;  /* 0x000000120d187210 */ /* 0x000fc80007f7e0ff */
[----:B------:R-:W-:Y:S02]  /*83a0*/  LEA.HI.X.SX32 R25, R13, R19, 0x1, P3 ;  /* 0x000000130d197211 */ /* 0x000fe400018f0eff */
[----:B0-----:R-:W-:Y:S01]  /*83b0*/  LOP3.LUT R12, R20, 0xff, RZ, 0xc0, !PT ;  /* 0x000000ff140c7812 */ /* 0x001fe200078ec0ff */
[----:B------:R-:W-:Y:S01]  /*83c0*/  IMAD R5, R4, R2, R5 ;  /* 0x0000000204057224 */ /* 0x000fe200078e0205 */
[----:B------:R-:W-:Y:S02]  /*83d0*/  LEA.HI.SX32 R20, R20, R16, 0x18 ;  /* 0x0000001014147211 */ /* 0x000fe400078fc2ff */
[----:B------:R-:W2:Y:S01]  /*83e0*/  LDG.E.U8.CONSTANT R25, desc[UR4][R24.64] ;  /* 0x0000000418197981 */ /* 0x000ea2000c1e9100 */
[----:B------:R-:W-:Y:S02]  /*83f0*/  VIADDMNMX R13, R12, R17, 0x80, !PT ;  /* 0x000000800c0d7446 */ /* 0x000fe40007800111 */
[----:B------:R-:W-:Y:S02]  /*8400*/  VIMNMX R20, PT, PT, RZ, R20, !PT ;  /* 0x00000014ff147248 */ /* 0x000fe40007fe0100 */
[----:B------:R-:W-:-:S02]  /*8410*/  VIADDMNMX R12, R13, 0xffffff80, R14, PT ;  /* 0xffffff800d0c7846 */ /* 0x000fc4000380010e */
[----:B------:R-:W-:Y:S02]  /*8420*/  VIMNMX R13, PT, PT, R9, R20, PT ;  /* 0x00000014090d7248 */ /* 0x000fe40003fe0100 */
[C---:B------:R-:W-:Y:S02]  /*8430*/  LOP3.LUT R20, R21.reuse, 0xff, RZ, 0xc0, !PT ;  /* 0x000000ff15147812 */ /* 0x040fe400078ec0ff */
[----:B------:R-:W-:Y:S02]  /*8440*/  LEA.HI.SX32 R21, R21, R16, 0x18 ;  /* 0x0000001015157211 */ /* 0x000fe400078fc2ff */
[----:B------:R-:W-:Y:S02]  /*8450*/  VIADDMNMX R23, R20, R17, 0x80, !PT ;  /* 0x0000008014177446 */ /* 0x000fe40007800111 */
[C---:B------:R-:W-:Y:S02]  /*8460*/  IADD3 R4, P6, PT, R5.reuse, R18, RZ ;  /* 0x0000001205047210 */ /* 0x040fe40007fde0ff */
[----:B------:R-:W-:Y:S01]  /*8470*/  VIMNMX R20, PT, PT, RZ, R21, !PT ;  /* 0x00000015ff147248 */ /* 0x000fe20007fe0100 */
[----:B------:R-:W-:Y:S01]  /*8480*/  IMAD R13, R12, R2, R13 ;  /* 0x000000020c0d7224 */ /* 0x000fe200078e020d */
[----:B------:R-:W-:-:S02]  /*8490*/  LEA.HI.X.SX32 R5, R5, R19, 0x1, P6 ;  /* 0x0000001305057211 */ /* 0x000fc400030f0eff */
[----:B------:R-:W-:Y:S02]  /*84a0*/  VIADDMNMX R23, R23, 0xffffff80, R14, PT ;  /* 0xffffff8017177846 */ /* 0x000fe4000380010e */
[----:B------:R-:W-:Y:S01]  /*84b0*/  VIMNMX R21, PT, PT, R9, R20, PT ;  /* 0x0000001409157248 */ /* 0x000fe20003fe0100 */
[----:B------:R-:W2:Y:S01]  /*84c0*/  LDG.E.U8.CONSTANT R4, desc[UR4][R4.64] ;  /* 0x0000000404047981 */ /* 0x000ea2000c1e9100 */
[----:B------:R-:W-:-:S03]  /*84d0*/  IADD3 R12, P3, PT, R13, R18, RZ ;  /* 0x000000120d0c7210 */ /* 0x000fc60007f7e0ff */
[----:B------:R-:W-:Y:S01]  /*84e0*/  IMAD R21, R23, R2, R21 ;  /* 0x0000000217157224 */ /* 0x000fe200078e0215 */
[----:B------:R-:W-:-:S04]  /*84f0*/  LEA.HI.X.SX32 R13, R13, R19, 0x1, P3 ;  /* 0x000000130d0d7211 */ /* 0x000fc800018f0eff */
[C---:B------:R-:W-:Y:S01]  /*8500*/  IADD3 R22, P3, PT, R21.reuse, R18, RZ ;  /* 0x0000001215167210 */ /* 0x040fe20007f7e0ff */
[----:B------:R-:W3:Y:S03]  /*8510*/  LDG.E.U8.CONSTANT R12, desc[UR4][R12.64] ;  /* 0x000000040c0c7981 */ /* 0x000ee6000c1e9100 */
[----:B------:R-:W-:-:S06]  /*8520*/  LEA.HI.X.SX32 R23, R21, R19, 0x1, P3 ;  /* 0x0000001315177211 */ /* 0x000fcc00018f0eff */
[----:B------:R-:W3:Y:S01]  /*8530*/  LDG.E.U8.CONSTANT R23, desc[UR4][R22.64] ;  /* 0x0000000416177981 */ /* 0x000ee2000c1e9100 */
[----:B----4-:R-:W-:Y:S02]  /*8540*/  ISETP.GE.U32.AND P5, PT, R26, R31, PT ;  /* 0x0000001f1a00720c */ /* 0x010fe40003fa6070 */
        /* <DEDUP_REMOVED lines=18> */
[----:B------:R-:W4:Y:S03]  /*8670*/  LDG.E.U8.CONSTANT R20, desc[UR4][R20.64] ;  /* 0x0000000414147981 */ /* 0x000f26000c1e9100 */
[----:B------:R-:W-:-:S06]  /*8680*/  LEA.HI.X.SX32 R31, R27, R19, 0x1, P3 ;  /* 0x000000131b1f7211 */ /* 0x000fcc00018f0eff */
[----:B------:R-:W4:Y:S01]  /*8690*/  LDG.E.U8.CONSTANT R31, desc[UR4][R30.64] ;  /* 0x000000041e1f7981 */ /* 0x000f22000c1e9100 */
[----:B-----5:R-:W-:Y:S02]  /*86a0*/  ISETP.GE.U32.AND P3, PT, R28, R33, PT ;  /* 0x000000211c00720c */ /* 0x020fe40003f66070 */
[----:B------:R-:W0:Y:S01]  /*86b0*/  LDC.64 R28, c[0x3][0x2d8] ;  /* 0x00c0b600ff1c7b82 */ /* 0x000e220000000a00 */
[----:B------:R-:W-:Y:S02]  /*86c0*/  ISETP.NE.AND P0, PT, R7, RZ, PT ;  /* 0x000000ff0700720c */ /* 0x000fe40003f05270 */
[C---:B0-----:R-:W-:Y:S02]  /*86d0*/  LOP3.LUT R26, R28.reuse, 0xff, RZ, 0xc0, !PT ;  /* 0x000000ff1c1a7812 */ /* 0x041fe400078ec0ff */
[----:B------:R-:W-:Y:S02]  /*86e0*/  LEA.HI.SX32 R28, R28, R16, 0x18 ;  /* 0x000000101c1c7211 */ /* 0x000fe400078fc2ff */
[----:B------:R-:W-:-:S02]  /*86f0*/  VIADDMNMX R27, R26, R17, 0x80, !PT ;  /* 0x000000801a1b7446 */ /* 0x000fc40007800111 */
        /* <DEDUP_REMOVED lines=10> */
[----:B------:R-:W-:Y:S02]  /*87a0*/  P2R R7, PR, RZ, 0x8 ;  /* 0x00000008ff077803 */ /* 0x000fe40000000000 */
[----:B------:R-:W-:Y:S01]  /*87b0*/  IADD3 R26, P3, PT, R27, R18, RZ ;  /* 0x000000121b1a7210 */ /* 0x000fe20007f7e0ff */
[----:B------:R-:W-:-:S03]  /*87c0*/  IMAD R29, R33, R2, R29 ;  /* 0x00000002211d7224 */ /* 0x000fc600078e021d */
[----:B------:R-:W-:Y:S02]  /*87d0*/  LEA.HI.X.SX32 R27, R27, R19, 0x1, P3 ;  /* 0x000000131b1b7211 */ /* 0x000fe400018f0eff */
[----:B------:R-:W-:-:S03]  /*87e0*/  IADD3 R32, P3, PT, R29, R18, RZ ;  /* 0x000000121d207210 */ /* 0x000fc60007f7e0ff */
[----:B------:R-:W5:Y:S01]  /*87f0*/  LDG.E.U8.CONSTANT R26, desc[UR4][R26.64] ;  /* 0x000000041a1a7981 */ /* 0x000f62000c1e9100 */
[----:B------:R-:W-:Y:S02]  /*8800*/  LEA.HI.X.SX32 R33, R29, R19, 0x1, P3 ;  /* 0x000000131d217211 */ /* 0x000fe400018f0eff */
[----:B------:R-:W0:Y:S04]  /*8810*/  LDC.64 R28, c[0x3][0x2e0] ;  /* 0x00c0b800ff1c7b82 */ /* 0x000e280000000a00 */
[----:B------:R-:W5:Y:S01]  /*8820*/  LDG.E.U8.CONSTANT R33, desc[UR4][R32.64] ;  /* 0x0000000420217981 */ /* 0x000f62000c1e9100 */
[----:B--2---:R-:W-:Y:S02]  /*8830*/  ISETP.GE.U32.AND P3, PT, R4, R25, PT ;  /* 0x000000190400720c */ /* 0x004fe40003f66070 */
[----:B------:R-:W-:-:S02]  /*8840*/  SEL R25, RZ, 0x8000, P0 ;  /* 0x00008000ff197807 */ /* 0x000fc40000000000 */
[----:B------:R-:W-:-:S04]  /*8850*/  ISETP.NE.AND P0, PT, R10, RZ, PT ;  /* 0x000000ff0a00720c */ /* 0x000fc80003f05270 */
[----:B------:R-:W-:-:S04]  /*8860*/  SEL R24, RZ, 0x10000, P0 ;  /* 0x00010000ff187807 */ /* 0x000fc80000000000 */
[----:B------:R-:W-:Y:S02]  /*8870*/  IADD3 R8, PT, PT, R24, R25, R8 ;  /* 0x0000001918087210 */ /* 0x000fe40007ffe008 */
[C---:B0-----:R-:W-:Y:S02]  /*8880*/  LOP3.LUT R24, R29.reuse, 0xff, RZ, 0xc0, !PT ;  /* 0x000000ff1d187812 */ /* 0x041fe400078ec0ff */
[----:B------:R-:W-:Y:S02]  /*8890*/  LEA.HI.SX32 R29, R29, R16, 0x18 ;  /* 0x000000101d1d7211 */ /* 0x000fe400078fc2ff */
[----:B------:R-:W-:Y:S02]  /*88a0*/  VIADDMNMX R25, R24, R17, 0x80, !PT ;  /* 0x0000008018197446 */ /* 0x000fe40007800111 */
[----:B---3--:R-:W-:Y:S02]  /*88b0*/  ISETP.GE.U32.AND P0, PT, R12, R23, PT ;  /* 0x000000170c00720c */ /* 0x008fe40003f06070 */
[----:B------:R-:W-:-:S02]  /*88c0*/  VIMNMX R12, PT, PT, RZ, R29, !PT ;  /* 0x0000001dff0c7248 */ /* 0x000fc40007fe0100 */
[C---:B------:R-:W-:Y:S02]  /*88d0*/  LOP3.LUT R4, R28.reuse, 0xff, RZ, 0xc0, !PT ;  /* 0x000000ff1c047812 */ /* 0x040fe400078ec0ff */
[----:B------:R-:W-:Y:S02]  /*88e0*/  LEA.HI.SX32 R28, R28, R16, 0x18 ;  /* 0x000000101c1c7211 */ /* 0x000fe400078fc2ff */
[--C-:B------:R-:W-:Y:S02]  /*88f0*/  VIADDMNMX R25, R25, 0xffffff80, R14.reuse, PT ;  /* 0xffffff8019197846 */ /* 0x100fe4000380010e */
[----:B------:R-:W-:Y:S02]  /*8900*/  VIMNMX R13, PT, PT, R9, R12, PT ;  /* 0x0000000c090d7248 */ /* 0x000fe40003fe0100 */
[----:B------:R-:W-:Y:S02]  /*8910*/  VIADDMNMX R5, R4, R17, 0x80, !PT ;  /* 0x0000008004057446 */ /* 0x000fe40007800111 */
[----:B------:R-:W-:Y:S01]  /*8920*/  VIMNMX R28, PT, PT, RZ, R28, !PT ;  /* 0x0000001cff1c7248 */ /* 0x000fe20007fe0100 */
[----:B------:R-:W-:Y:S01]  /*8930*/  IMAD R13, R25, R2, R13 ;  /* 0x00000002190d7224 */ /* 0x000fe200078e020d */
[----:B------:R-:W-:-:S02]  /*8940*/  VIADDMNMX R4, R5, 0xffffff80, R14, PT ;  /* 0xffffff8005047846 */ /* 0x000fc4000380010e */
[----:B------:R-:W-:Y:S02]  /*8950*/  VIMNMX R5, PT, PT, R9, R28, PT ;  /* 0x0000001c09057248 */ /* 0x000fe40003fe0100 */
[----:B------:R-:W-:Y:S02]  /*8960*/  SEL R10, RZ, 0x40000, P2 ;  /* 0x00040000ff0a7807 */ /* 0x000fe40001000000 */
[----:B------:R-:W-:Y:S01]  /*8970*/  IADD3 R28, P2, PT, R13, R18, RZ ;  /* 0x000000120d1c7210 */ /* 0x000fe20007f5e0ff */
[----:B------:R-:W-:-:S03]  /*8980*/  IMAD R5, R4, R2, R5 ;  /* 0x0000000204057224 */ /* 0x000fc600078e0205 */
[----:B------:R-:W-:Y:S02]  /*8990*/  LEA.HI.X.SX32 R29, R13, R19, 0x1, P2 ;  /* 0x000000130d1d7211 */ /* 0x000fe400010f0eff */
[----:B------:R-:W0:Y:S01]  /*89a0*/  LDC.64 R12, c[0x3][0x2e8] ;  /* 0x00c0ba00ff0c7b82 */ /* 0x000e220000000a00 */
[----:B------:R-:W-:-:S03]  /*89b0*/  IADD3 R4, P6, PT, R5, R18, RZ ;  /* 0x0000001205047210 */ /* 0x000fc60007fde0ff */
[----:B------:R1:W2:Y:S01]  /*89c0*/  LDG.E.U8.CONSTANT R29, desc[UR4][R28.64] ;  /* 0x000000041c1d7981 */ /* 0x0002a2000c1e9100 */
[----:B------:R-:W-:-:S05]  /*89d0*/  LEA.HI.X.SX32 R5, R5, R19, 0x1, P6 ;  /* 0x0000001305057211 */ /* 0x000fca00030f0eff */
[----:B------:R-:W2:Y:S01]  /*89e0*/  LDG.E.U8.CONSTANT R4, desc[UR4][R4.64] ;  /* 0x0000000404047981 */ /* 0x000ea2000c1e9100 */
[----:B------:R-:W-:-:S04]  /*89f0*/  ISETP.NE.AND P6, PT, R3, RZ, PT ;  /* 0x000000ff0300720c */ /* 0x000fc80003fc5270 */
        /* <DEDUP_REMOVED lines=44> */
[----:B-----5:R-:W-:-:S04]  /*8cc0*/  ISETP.GE.U32.AND P6, PT, R26, R33, PT ;  /* 0x000000211a00720c */ /* 0x020fc80003fc6070 */
[----:B------:R-:W4:Y:S01]  /*8cd0*/  LDG.E.U8.CONSTANT R31, desc[UR4][R30.64] ;  /* 0x000000041e1f7981 */ /* 0x000f22000c1e9100 */
[C---:B0-----:R-:W-:Y:S02]  /*8ce0*/  LOP3.LUT R8, R20.reuse, 0xff, RZ, 0xc0, !PT ;  /* 0x000000ff14087812 */ /* 0x041fe400078ec0ff */
        /* <DEDUP_REMOVED lines=19> */
[----:B-1----:R-:W-:-:S04]  /*8e20*/  SEL R28, RZ, 0x100000, P4 ;  /* 0x00100000ff1c7807 */ /* 0x002fc80002000000 */
[----:B------:R-:W5:Y:S01]  /*8e30*/  LDG.E.U8.CONSTANT R33, desc[UR4][R32.64] ;  /* 0x0000000420217981 */ /* 0x000f62000c1e9100 */
[----:B------:R-:W-:Y:S02]  /*8e40*/  SEL R35, RZ, 0x200000, P1 ;  /* 0x00200000ff237807 */ /* 0x000fe40000800000 */
[----:B--2---:R-:W-:Y:S02]  /*8e50*/  ISETP.GE.U32.AND P6, PT, R4, R29, PT ;  /* 0x0000001d0400720c */ /* 0x004fe40003fc6070 */
[----:B------:R-:W0:Y:S02]  /*8e60*/  LDC.64 R4, c[0x3][0x308] ;  /* 0x00c0c200ff047b82 */ /* 0x000e240000000a00 */
[----:B------:R-:W-:Y:S02]  /*8e70*/  P2R R8, PR, RZ, 0x40 ;  /* 0x00000040ff087803 */ /* 0x000fe40000000000 */
[C---:B0-----:R-:W-:Y:S02]  /*8e80*/  LOP3.LUT R20, R4.reuse, 0xff, RZ, 0xc0, !PT ;  /* 0x000000ff04147812 */ /* 0x041fe400078ec0ff */
[----:B------:R-:W-:-:S02]  /*8e90*/  LEA.HI.SX32 R4, R4, R16, 0x18 ;  /* 0x0000001004047211 */ /* 0x000fc400078fc2ff */
[----:B------:R-:W-:Y:S02]  /*8ea0*/  VIADDMNMX R21, R20, R17, 0x80, !PT ;  /* 0x0000008014157446 */ /* 0x000fe40007800111 */
[----:B------:R-:W-:Y:S02]  /*8eb0*/  VIMNMX R4, PT, PT, RZ, R4, !PT ;  /* 0x00000004ff047248 */ /* 0x000fe40007fe0100 */
[----:B------:R-:W-:Y:S02]  /*8ec0*/  VIADDMNMX R20, R21, 0xffffff80, R14, PT ;  /* 0xffffff8015147846 */ /* 0x000fe4000380010e */
[----:B------:R-:W-:-:S05]  /*8ed0*/  VIMNMX R21, PT, PT, R9, R4, PT ;  /* 0x0000000409157248 */ /* 0x000fca0003fe0100 */
[----:B------:R-:W-:-:S05]  /*8ee0*/  IMAD R21, R20, R2, R21 ;  /* 0x0000000214157224 */ /* 0x000fca00078e0215 */
[----:B------:R-:W-:-:S04]  /*8ef0*/  IADD3 R20, P6, PT, R21, R18, RZ ;  /* 0x0000001215147210 */ /* 0x000fc80007fde0ff */
[----:B------:R-:W-:Y:S02]  /*8f00*/  LEA.HI.X.SX32 R21, R21, R19, 0x1, P6 ;  /* 0x0000001315157211 */ /* 0x000fe400030f0eff */
[----:B------:R-:W-:Y:S02]  /*8f10*/  ISETP.NE.AND P6, PT, R15, RZ, PT ;  /* 0x000000ff0f00720c */ /* 0x000fe40003fc5270 */
[----:B---3--:R-:W-:Y:S01]  /*8f20*/  ISETP.GE.U32.AND P4, PT, R24, R23, PT ;  /* 0x000000171800720c */ /* 0x008fe20003f86070 */
[----:B------:R-:W2:Y:S01]  /*8f30*/  LDG.E.U8.CONSTANT R20, desc[UR4][R20.64] ;  /* 0x0000000414147981 */ /* 0x000ea2000c1e9100 */
[----:B------:R-:W-:-:S04]  /*8f40*/  SEL R29, RZ, 0x80000, P6 ;  /* 0x00080000ff1d7807 */ /* 0x000fc80003000000 */
[----:B------:R-:W-:Y:S02]  /*8f50*/  IADD3 R10, PT, PT, R28, R29, R10 ;  /* 0x0000001d1c0a7210 */ /* 0x000fe40007ffe00a */
[C---:B------:R-:W-:Y:S02]  /*8f60*/  LOP3.LUT R28, R5.reuse, 0xff, RZ, 0xc0, !PT ;  /* 0x000000ff051c7812 */ /* 0x040fe400078ec0ff */
[----:B------:R-:W-:Y:S02]  /*8f70*/  LEA.HI.SX32 R5, R5, R16, 0x18 ;  /* 0x0000001005057211 */ /* 0x000fe400078fc2ff */
[----:B------:R-:W-:Y:S02]  /*8f80*/  VIADDMNMX R29, R28, R17, 0x80, !PT ;  /* 0x000000801c1d7446 */ /* 0x000fe40007800111 */
[----:B------:R-:W-:Y:S02]  /*8f90*/  VIMNMX R24, PT, PT, RZ, R5, !PT ;  /* 0x00000005ff187248 */ /* 0x000fe40007fe0100 */
[----:B------:R-:W-:-:S02]  /*8fa0*/  VIADDMNMX R29, R29, 0xffffff80, R14, PT ;  /* 0xffffff801d1d7846 */ /* 0x000fc4000380010e */
        /* <DEDUP_REMOVED lines=73> */
[----:B------:R-:W-:Y:S02]  /*9440*/  LEA.HI.X.SX32 R33, R13, R19, 0x1, P1 ;  /* 0x000000130d217211 */ /* 0x000fe400008f0eff */
[----:B------:R-:W0:Y:S04]  /*9450*/  LDC.64 R12, c[0x3][0x328] ;  /* 0x00c0ca00ff0c7b82 */ /* 0x000e280000000a00 */
[----:B------:R-:W5:Y:S01]  /*9460*/  LDG.E.U8.CONSTANT R33, desc[UR4][R32.64] ;  /* 0x0000000420217981 */ /* 0x000f62000c1e9100 */
[----:B-1----:R-:W-:Y:S02]  /*9470*/  SEL R28, RZ, 0x1000000, P3 ;  /* 0x01000000ff1c7807 */ /* 0x002fe40001800000 */
[----:B--2---:R-:W-:-:S02]  /*9480*/  ISETP.GE.U32.AND P1, PT, R20, R29, PT ;  /* 0x0000001d1400720c */ /* 0x004fc40003f26070 */
[----:B------:R-:W-:Y:S02]  /*9490*/  SEL R29, RZ, 0x800000, P4 ;  /* 0x00800000ff1d7807 */ /* 0x000fe40002000000 */
[----:B0-----:R-:W-:Y:S02]  /*94a0*/  LOP3.LUT R20, R12, 0xff, RZ, 0xc0, !PT ;  /* 0x000000ff0c147812 */ /* 0x001fe400078ec0ff */
[----:B------:R-:W-:Y:S02]  /*94b0*/  IADD3 R10, PT, PT, R28, R29, R10 ;  /* 0x0000001d1c0a7210 */ /* 0x000fe40007ffe00a */
[C---:B------:R-:W-:Y:S02]  /*94c0*/  LOP3.LUT R28, R13.reuse, 0xff, RZ, 0xc0, !PT ;  /* 0x000000ff0d1c7812 */ /* 0x040fe400078ec0ff */
[-C--:B------:R-:W-:Y:S02]  /*94d0*/  LEA.HI.SX32 R13, R13, R16.reuse, 0x18 ;  /* 0x000000100d0d7211 */ /* 0x080fe400078fc2ff */
[----:B------:R-:W-:-:S02]  /*94e0*/  LEA.HI.SX32 R12, R12, R16, 0x18 ;  /* 0x000000100c0c7211 */ /* 0x000fc400078fc2ff */
[-C--:B------:R-:W-:Y:S02]  /*94f0*/  VIADDMNMX R21, R20, R17.reuse, 0x80, !PT ;  /* 0x0000008014157446 */ /* 0x080fe40007800111 */
[----:B------:R-:W-:Y:S02]  /*9500*/  VIADDMNMX R29, R28, R17, 0x80, !PT ;  /* 0x000000801c1d7446 */ /* 0x000fe40007800111 */
[----:B------:R-:W-:Y:S02]  /*9510*/  VIMNMX R12, PT, PT, RZ, R12, !PT ;  /* 0x0000000cff0c7248 */ /* 0x000fe40007fe0100 */
[--C-:B------:R-:W-:Y:S02]  /*9520*/  VIADDMNMX R20, R21, 0xffffff80, R14.reuse, PT ;  /* 0xffffff8015147846 */ /* 0x100fe4000380010e */
[----:B------:R-:W-:Y:S02]  /*9530*/  VIADDMNMX R29, R29, 0xffffff80, R14, PT ;  /* 0xffffff801d1d7846 */ /* 0x000fe4000380010e */
[----:B------:R-:W-:-:S02]  /*9540*/  VIMNMX R21, PT, PT, R9, R12, PT ;  /* 0x0000000c09157248 */ /* 0x000fc40003fe0100 */
[----:B------:R-:W-:Y:S02]  /*9550*/  ISETP.NE.AND P4, PT, R3, RZ, PT ;  /* 0x000000ff0300720c */ /* 0x000fe40003f85270 */
[----:B------:R-:W-:Y:S02]  /*9560*/  SEL R12, RZ, 0x2000000, P0 ;  /* 0x02000000ff0c7807 */ /* 0x000fe40000000000 */
[----:B------:R-:W-:Y:S01]  /*9570*/  SEL R3, RZ, 0x4000000, P2 ;  /* 0x04000000ff037807 */ /* 0x000fe20001000000 */
[----:B------:R-:W-:-:S03]  /*9580*/  IMAD R21, R20, R2, R21 ;  /* 0x0000000214157224 */ /* 0x000fc600078e0215 */
[----:B------:R-:W-:Y:S02]  /*9590*/  IADD3 R10, PT, PT, R3, R12, R10 ;  /* 0x0000000c030a7210 */ /* 0x000fe40007ffe00a */
[----:B------:R-:W-:-:S04]  /*95a0*/  IADD3 R20, P5, PT, R21, R18, RZ ;  /* 0x0000001215147210 */ /* 0x000fc80007fbe0ff */
[----:B------:R-:W-:-:S05]  /*95b0*/  LEA.HI.X.SX32 R21, R21, R19, 0x1, P5 ;  /* 0x0000001315157211 */ /* 0x000fca00028f0eff */
[----:B------:R-:W2:Y:S01]  /*95c0*/  LDG.E.U8.CONSTANT R20, desc[UR4][R20.64] ;  /* 0x0000000414147981 */ /* 0x000ea2000c1e9100 */
[----:B---3--:R-:W-:Y:S02]  /*95d0*/  ISETP.GE.U32.AND P3, PT, R24, R5, PT ;  /* 0x000000051800720c */ /* 0x008fe40003f66070 */
[----:B------:R-:W-:Y:S02]  /*95e0*/  VIMNMX R24, PT, PT, RZ, R13, !PT ;  /* 0x0000000dff187248 */ /* 0x000fe40007fe0100 */
[----:B------:R-:W0:Y:S02]  /*95f0*/  LDC.64 R12, c[0x3][0x330] ;  /* 0x00c0cc00ff0c7b82 */ /* 0x000e240000000a00 */
[----:B------:R-:W-:-:S05]  /*9600*/  VIMNMX R5, PT, PT, R9, R24, PT ;  /* 0x0000001809057248 */ /* 0x000fca0003fe0100 */
[----:B------:R-:W-:-:S05]  /*9610*/  IMAD R5, R29, R2, R5 ;  /* 0x000000021d057224 */ /* 0x000fca00078e0205 */
[----:B------:R-:W-:-:S04]  /*9620*/  IADD3 R28, P0, PT, R5, R18, RZ ;  /* 0x00000012051c7210 */ /* 0x000fc80007f1e0ff */
[----:B------:R-:W-:-:S06]  /*9630*/  LEA.HI.X.SX32 R29, R5, R19, 0x1, P0 ;  /* 0x00000013051d7211 */ /* 0x000fcc00000f0eff */
[----:B------:R-:W2:Y:S01]  /*9640*/  LDG.E.U8.CONSTANT R29, desc[UR4][R28.64] ;  /* 0x000000041c1d7981 */ /* 0x000ea2000c1e9100 */
[C---:B0-----:R-:W-:Y:S02]  /*9650*/  LOP3.LUT R4, R12.reuse, 0xff, RZ, 0xc0, !PT ;  /* 0x000000ff0c047812 */ /* 0x041fe400078ec0ff */
        /* <DEDUP_REMOVED lines=37> */
[----:B------:R-:W-:-:S05]  /*98b0*/  IMAD R3, R23, R2, R3 ;  /* 0x0000000217037224 */ /* 0x000fca00078e0203 */
[----:B------:R-:W-:-:S04]  /*98c0*/  IADD3 R30, P0, PT, R3, R18, RZ ;  /* 0x00000012031e7210 */ /* 0x000fc80007f1e0ff */
[----:B------:R-:W-:Y:S02]  /*98d0*/  LEA.HI.X.SX32 R31, R3, R19, 0x1, P0 ;  /* 0x00000013031f7211 */ /* 0x000fe400000f0eff */
[----:B-----5:R-:W-:Y:S02]  /*98e0*/  ISETP.GE.U32.AND P0, PT, R26, R33, PT ;  /* 0x000000211a00720c */ /* 0x020fe40003f06070 */
[----:B------:R-:W0:Y:S02]  /*98f0*/  LDC.64 R26, c[0x3][0x340] ;  /* 0x00c0d000ff1a7b82 */ /* 0x000e240000000a00 */
[----:B------:R-:W4:Y:S01]  /*9900*/  LDG.E.U8.CONSTANT R31, desc[UR4][R30.64] ;  /* 0x000000041e1f7981 */ /* 0x000f22000c1e9100 */
        /* <DEDUP_REMOVED lines=13> */
[----:B------:R-:W5:Y:S01]  /*99e0*/  LDG.E.U8.CONSTANT R22, desc[UR4][R22.64] ;  /* 0x0000000416167981 */ /* 0x000f62000c1e9100 */
[----:B------:R-:W-:Y:S02]  /*99f0*/  VIADDMNMX R27, R3, 0xffffff80, R14, PT ;  /* 0xffffff80031b7846 */ /* 0x000fe4000380010e */
[----:B------:R-:W-:-:S05]  /*9a00*/  VIMNMX R3, PT, PT, R9, R26, PT ;  /* 0x0000001a09037248 */ /* 0x000fca0003fe0100 */
[----:B------:R-:W-:-:S05]  /*9a10*/  IMAD R3, R27, R2, R3 ;  /* 0x000000021b037224 */ /* 0x000fca00078e0203 */
[----:B------:R-:W-:-:S04]  /*9a20*/  IADD3 R32, P5, PT, R3, R18, RZ ;  /* 0x0000001203207210 */ /* 0x000fc80007fbe0ff */
[----:B------:R-:W-:-:S06]  /*9a30*/  LEA.HI.X.SX32 R33, R3, R19, 0x1, P5 ;  /* 0x0000001303217211 */ /* 0x000fcc00028f0eff */
[----:B------:R-:W5:Y:S01]  /*9a40*/  LDG.E.U8.CONSTANT R33, desc[UR4][R32.64] ;  /* 0x0000000420217981 */ /* 0x000f62000c1e9100 */
[----:B--2---:R-:W-:Y:S02]  /*9a50*/  ISETP.GE.U32.AND P5, PT, R20, R29, PT ;  /* 0x0000001d1400720c */ /* 0x004fe40003fa6070 */
[----:B------:R-:W0:Y:S02]  /*9a60*/  LDC.64 R20, c[0x3][0x348] ;  /* 0x00c0d200ff147b82 */ /* 0x000e240000000a00 */
[----:B------:R-:W-:Y:S02]  /*9a70*/  P2R R3, PR, RZ, 0x20 ;  /* 0x00000020ff037803 */ /* 0x000fe40000000000 */
        /* <DEDUP_REMOVED lines=16> */
[----:B---3--:R-:W-:Y:S02]  /*9b80*/  ISETP.GE.U32.AND P5, PT, R4, R13, PT ;  /* 0x0000000d0400720c */ /* 0x008fe40003fa6070 */
[----:B------:R-:W-:Y:S02]  /*9b90*/  VIADDMNMX R29, R20, R17, 0x80, !PT ;  /* 0x00000080141d7446 */ /* 0x000fe40007800111 */
[----:B------:R-:W-:-:S02]  /*9ba0*/  VIMNMX R4, PT, PT, RZ, R21, !PT ;  /* 0x00000015ff047248 */ /* 0x000fc40007fe0100 */
[----:B------:R-:W-:Y:S02]  /*9bb0*/  VIADDMNMX R29, R29, 0xffffff80, R14, PT ;  /* 0xffffff801d1d7846 */ /* 0x000fe4000380010e */
[----:B------:R-:W-:Y:S02]  /*9bc0*/  VIMNMX R5, PT, PT, R9, R4, PT ;  /* 0x0000000409057248 */ /* 0x000fe40003fe0100 */
[----:B------:R-:W-:-:S03]  /*9bd0*/  ISETP.NE.AND P4, PT, R15, RZ, PT ;  /* 0x000000ff0f00720c */ /* 0x000fc60003f85270 */
[----:B------:R-:W-:Y:S01]  /*9be0*/  IMAD R5, R29, R2, R5 ;  /* 0x000000021d057224 */ /* 0x000fe200078e0205 */
[----:B------:R-:W-:-:S04]  /*9bf0*/  SEL R15, RZ, 0x20000000, P4 ;  /* 0x20000000ff0f7807 */ /* 0x000fc80002000000 */
[----:B------:R-:W-:-:S04]  /*9c00*/  IADD3 R20, P4, PT, R5, R18, RZ ;  /* 0x0000001205147210 */ /* 0x000fc80007f9e0ff */
[----:B------:R-:W-:Y:S02]  /*9c10*/  LEA.HI.X.SX32 R21, R5, R19, 0x1, P4 ;  /* 0x0000001305157211 */ /* 0x000fe400020f0eff */
[----:B------:R-:W0:Y:S04]  /*9c20*/  LDC.64 R4, c[0x3][0x350] ;  /* 0x00c0d400ff047b82 */ /* 0x000e280000000a00 */
[----:B------:R1:W2:Y:S01]  /*9c30*/  LDG.E.U8.CONSTANT R21, desc[UR4][R20.64] ;  /* 0x0000000414157981 */ /* 0x0002a2000c1e9100 */
[----:B------:R-:W-:-:S04]  /*9c40*/  SEL R8, RZ, 0x40000000, P6 ;  /* 0x40000000ff087807 */ /* 0x000fc80003000000 */
[----:B------:R-:W-:Y:S02]  /*9c50*/  IADD3 R8, PT, PT, R8, R15, R10 ;  /* 0x0000000f08087210 */ /* 0x000fe40007ffe00a */
[C---:B0-----:R-:W-:Y:S02]  /*9c60*/  LOP3.LUT R10, R4.reuse, 0xff, RZ, 0xc0, !PT ;  /* 0x000000ff040a7812 */ /* 0x041fe400078ec0ff */
[----:B------:R-:W-:Y:S02]  /*9c70*/  LEA.HI.SX32 R4, R4, R16, 0x18 ;  /* 0x0000001004047211 */ /* 0x000fe400078fc2ff */
[----:B------:R-:W-:Y:S02]  /*9c80*/  VIADDMNMX R13, R10, R17, 0x80, !PT ;  /* 0x000000800a0d7446 */ /* 0x000fe40007800111 */
[----:B------:R-:W-:Y:S02]  /*9c90*/  VIMNMX R4, PT, PT, RZ, R4, !PT ;  /* 0x00000004ff047248 */ /* 0x000fe40007fe0100 */
        /* <DEDUP_REMOVED lines=30> */
[----:B----4-:R-:W-:-:S02]  /*9e80*/  ISETP.GE.U32.AND P4, PT, R24, R31, PT ;  /* 0x0000001f1800720c */ /* 0x010fc40003f86070 */
[----:B------:R-:W-:Y:S01]  /*9e90*/  IADD3 R24, P6, PT, R10, R18, RZ ;  /* 0x000000120a187210 */ /* 0x000fe20007fde0ff */
[----:B------:R-:W-:-:S03]  /*9ea0*/  IMAD R5, R15, R2, R5 ;  /* 0x000000020f057224 */ /* 0x000fc600078e0205 */
[----:B------:R-:W-:Y:S02]  /*9eb0*/  LEA.HI.X.SX32 R25, R10, R19, 0x1, P6 ;  /* 0x000000130a197211 */ /* 0x000fe400030f0eff */
[----:B------:R-:W-:-:S03]  /*9ec0*/  IADD3 R4, P6, PT, R5, R18, RZ ;  /* 0x0000001205047210 */ /* 0x000fc60007fde0ff */
[----:B------:R-:W4:Y:S01]  /*9ed0*/  LDG.E.U8.CONSTANT R24, desc[UR4][R24.64] ;  /* 0x0000000418187981 */ /* 0x000f22000c1e9100 */
[----:B------:R-:W-:-:S06]  /*9ee0*/  LEA.HI.X.SX32 R5, R5, R19, 0x1, P6 ;  /* 0x0000001305057211 */ /* 0x000fcc00030f0eff */
[----:B------:R-:W4:Y:S01]  /*9ef0*/  LDG.E.U8.CONSTANT R5, desc[UR4][R4.64] ;  /* 0x0000000404057981 */ /* 0x000f22000c1e9100 */
[----:B-----5:R-:W-:Y:S02]  /*9f00*/  ISETP.GE.U32.AND P6, PT, R22, R33, PT ;  /* 0x000000211600720c */ /* 0x020fe40003fc6070 */
[----:B------:R-:W0:Y:S02]  /*9f10*/  LDC.64 R22, c[0x3][0x360] ;  /* 0x00c0d800ff167b82 */ /* 0x000e240000000a00 */
[----:B------:R-:W-:Y:S02]  /*9f20*/  P2R R10, PR, RZ, 0x40 ;  /* 0x00000040ff0a7803 */ /* 0x000fe40000000000 */
[C---:B0-----:R-:W-:Y:S02]  /*9f30*/  LOP3.LUT R30, R22.reuse, 0xff, RZ, 0xc0, !PT ;  /* 0x000000ff161e7812 */ /* 0x041fe400078ec0ff */
        /* <DEDUP_REMOVED lines=12> */
[----:B------:R-:W-:-:S03]  /*a000*/  IADD3 R30, P6, PT, R15, R18, RZ ;  /* 0x000000120f1e7210 */ /* 0x000fc60007fde0ff */
[----:B------:R-:W-:Y:S01]  /*a010*/  IMAD R23, R33, R2, R23 ;  /* 0x0000000221177224 */ /* 0x000fe200078e0217 */
[----:B------:R-:W-:Y:S02]  /*a020*/  LEA.HI.X.SX32 R31, R15, R19, 0x1, P6 ;  /* 0x000000130f1f7211 */ /* 0x000fe400030f0eff */
[----:B------:R-:W-:Y:S02]  /*a030*/  ISETP.NE.AND P6, PT, R7, RZ, PT ;  /* 0x000000ff0700720c */ /* 0x000fe40003fc5270 */
[----:B------:R-:W-:Y:S01]  /*a040*/  SEL R22, RZ, 0x2, P1 ;  /* 0x00000002ff167807 */ /* 0x000fe20000800000 */
[----:B------:R-:W5:Y:S01]  /*a050*/  LDG.E.U8.CONSTANT R30, desc[UR4][R30.64] ;  /* 0x000000041e1e7981 */ /* 0x000f62000c1e9100 */
[----:B------:R-:W-:Y:S02]  /*a060*/  SEL R15, RZ, 0x4, P3 ;  /* 0x00000004ff0f7807 */ /* 0x000fe40001800000 */
[----:B------:R-:W-:Y:S02]  /*a070*/  SEL R7, RZ, 0x1, P6 ;  /* 0x00000001ff077807 */ /* 0x000fe40003000000 */
[----:B-1----:R-:W-:-:S02]  /*a080*/  IADD3 R20, P3, PT, R23, R18, RZ ;  /* 0x0000001217147210 */ /* 0x002fc40007f7e0ff */
[----:B------:R-:W-:Y:S02]  /*a090*/  IADD3 R7, PT, PT, R15, R22, R7 ;  /* 0x000000160f077210 */ /* 0x000fe40007ffe007 */
[----:B--2---:R-:W-:Y:S02]  /*a0a0*/  ISETP.GE.U32.AND P1, PT, R26, R21, PT ;  /* 0x000000151a00720c */ /* 0x004fe40003f26070 */
[----:B------:R-:W-:Y:S02]  /*a0b0*/  LEA.HI.X.SX32 R21, R23, R19, 0x1, P3 ;  /* 0x0000001317157211 */ /* 0x000fe400018f0eff */
[----:B------:R-:W0:Y:S04]  /*a0c0*/  LDC.64 R22, c[0x3][0x368] ;  /* 0x00c0da00ff167b82 */ /* 0x000e280000000a00 */
[----:B------:R-:W5:Y:S01]  /*a0d0*/  LDG.E.U8.CONSTANT R21, desc[UR4][R20.64] ;  /* 0x0000000414157981 */ /* 0x000f62000c1e9100 */
[----:B0-----:R-:W-:-:S02]  /*a0e0*/  LOP3.LUT R26, R22, 0xff, RZ, 0xc0, !PT ;  /* 0x000000ff161a7812 */ /* 0x001fc400078ec0ff */
        /* <DEDUP_REMOVED lines=15> */
[----:B------:R-:W-:-:S05]  /*a1e0*/  IMAD R15, R23, R2, R15 ;  /* 0x00000002170f7224 */ /* 0x000fca00078e020f */
[----:B------:R-:W-:-:S04]  /*a1f0*/  IADD3 R22, P3, PT, R15, R18, RZ ;  /* 0x000000120f167210 */ /* 0x000fc80007f7e0ff */
[----:B------:R-:W-:-:S06]  /*a200*/  LEA.HI.X.SX32 R23, R15, R19, 0x1, P3 ;  /* 0x000000130f177211 */ /* 0x000fcc00018f0eff */
[----:B------:R-:W2:Y:S01]  /*a210*/  LDG.E.U8.CONSTANT R23, desc[UR4][R22.64] ;  /* 0x0000000416177981 */ /* 0x000ea2000c1e9100 */
[----:B---3--:R-:W-:Y:S02]  /*a220*/  ISETP.GE.U32.AND P3, PT, R28, R13, PT ;  /* 0x0000000d1c00720c */ /* 0x008fe40003f66070 */
[----:B------:R-:W0:Y:S02]  /*a230*/  LDC.64 R12, c[0x3][0x370] ;  /* 0x00c0dc00ff0c7b82 */ /* 0x000e240000000a00 */
[C---:B0-----:R-:W-:Y:S02]  /*a240*/  LOP3.LUT R28, R12.reuse, 0xff, RZ, 0xc0, !PT ;  /* 0x000000ff0c1c7812 */ /* 0x041fe400078ec0ff */
[----:B------:R-:W-:Y:S02]  /*a250*/  LEA.HI.SX32 R12, R12, R16, 0x18 ;  /* 0x000000100c0c7211 */ /* 0x000fe400078fc2ff */
[----:B------:R-:W-:Y:S02]  /*a260*/  VIADDMNMX R15, R28, R17, 0x80, !PT ;  /* 0x000000801c0f7446 */ /* 0x000fe40007800111 */
[----:B------:R-:W-:-:S02]  /*a270*/  VIMNMX R12, PT, PT, RZ, R12, !PT ;  /* 0x0000000cff0c7248 */ /* 0x000fc40007fe0100 */
[----:B------:R-:W-:Y:S02]  /*a280*/  VIADDMNMX R28, R15, 0xffffff80, R14, PT ;  /* 0xffffff800f1c7846 */ /* 0x000fe4000380010e */
[----:B------:R-:W-:Y:S02]  /*a290*/  VIMNMX R15, PT, PT, R9, R12, PT ;  /* 0x0000000c090f7248 */ /* 0x000fe40003fe0100 */
[----:B------:R-:W-:Y:S02]  /*a2a0*/  SEL R12, RZ, 0x8, P2 ;  /* 0x00000008ff0c7807 */ /* 0x000fe40001000000 */
[----:B----4-:R-:W-:Y:S02]  /*a2b0*/  ISETP.GE.U32.AND P2, PT, R24, R5, PT ;  /* 0x000000051800720c */ /* 0x010fe40003f46070 */
[C---:B------:R-:W-:Y:S02]  /*a2c0*/  LOP3.LUT R24, R13.reuse, 0xff, RZ, 0xc0, !PT ;  /* 0x000000ff0d187812 */ /* 0x040fe400078ec0ff */
[----:B------:R-:W-:-:S02]  /*a2d0*/  LEA.HI.SX32 R13, R13, R16, 0x18 ;  /* 0x000000100d0d7211 */ /* 0x000fc400078fc2ff */
[----:B------:R-:W-:Y:S02]  /*a2e0*/  VIADDMNMX R25, R24, R17, 0x80, !PT ;  /* 0x0000008018197446 */ /* 0x000fe40007800111 */
[----:B------:R-:W-:Y:S01]  /*a2f0*/  VIMNMX R24, PT, PT, RZ, R13, !PT ;  /* 0x0000000dff187248 */ /* 0x000fe20007fe0100 */
[----:B------:R-:W-:Y:S01]  /*a300*/  IMAD R15, R28, R2, R15 ;  /* 0x000000021c0f7224 */ /* 0x000fe200078e020f */
[----:B------:R-:W-:Y:S02]  /*a310*/  VIADDMNMX R25, R25, 0xffffff80, R14, PT ;  /* 0xffffff8019197846 */ /* 0x000fe4000380010e */
[----:B------:R-:W-:Y:S02]  /*a320*/  VIMNMX R13, PT, PT, R9, R24, PT ;  /* 0x00000018090d7248 */ /* 0x000fe40003fe0100 */
[----:B------:R-:W-:-:S03]  /*a330*/  IADD3 R28, P6, PT, R15, R18, RZ ;  /* 0x000000120f1c7210 */ /* 0x000fc60007fde0ff */
[----:B------:R-:W-:Y:S01]  /*a340*/  IMAD R13, R25, R2, R13 ;  /* 0x00000002190d7224 */ /* 0x000fe200078e020d */
[-C--:B------:R-:W-:Y:S02]  /*a350*/  LEA.HI.X.SX32 R29, R15, R19.reuse, 0x1, P6 ;  /* 0x000000130f1d7211 */ /* 0x080fe400030f0eff */
[----:B------:R-:W-:Y:S02]  /*a360*/  SEL R15, RZ, 0x10, P0 ;  /* 0x00000010ff0f7807 */ /* 0x000fe40000000000 */
[----:B------:R-:W-:Y:S01]  /*a370*/  IADD3 R4, P0, PT, R13, R18, RZ ;  /* 0x000000120d047210 */ /* 0x000fe20007f1e0ff */
[----:B------:R-:W3:Y:S01]  /*a380*/  LDG.E.U8.CONSTANT R28, desc[UR4][R28.64] ;  /* 0x000000041c1c7981 */ /* 0x000ee2000c1e9100 */
[----:B------:R-:W-:Y:S02]  /*a390*/  IADD3 R7, PT, PT, R15, R12, R7 ;  /* 0x0000000c0f077210 */ /* 0x000fe40007ffe007 */
        /* <DEDUP_REMOVED lines=21> */
[----:B------:R-:W-:-:S06]  /*a4f0*/  LEA.HI.X.SX32 R13, R13, R19, 0x1, P0 ;  /* 0x000000130d0d7211 */ /* 0x000fcc00000f0eff */
[----:B------:R-:W4:Y:S01]  /*a500*/  LDG.E.U8.CONSTANT R13, desc[UR4][R12.64] ;  /* 0x000000040c0d7981 */ /* 0x000f22000c1e9100 */
[----:B-----5:R-:W-:Y:S02]  /*a510*/  ISETP.GE.U32.AND P0, PT, R30, R21, PT ;  /* 0x000000151e00720c */ /* 0x020fe40003f06070 */
[----:B------:R-:W0:Y:S02]  /*a520*/  LDC.64 R20, c[0x3][0x380] ;  /* 0x00c0e000ff147b82 */ /* 0x000e240000000a00 */
        /* <DEDUP_REMOVED lines=9> */
[----:B------:R-:W-:Y:S02]  /*a5c0*/  ISETP.NE.AND P6, PT, R3, RZ, PT ;  /* 0x000000ff0300720c */ /* 0x000fe40003fc5270 */
[----:B------:R-:W-:Y:S01]  /*a5d0*/  SEL R15, RZ, 0x40, P5 ;  /* 0x00000040ff0f7807 */ /* 0x000fe20002800000 */
[----:B------:R-:W5:Y:S01]  /*a5e0*/  LDG.E.U8.CONSTANT R30, desc[UR4][R30.64] ;  /* 0x000000041e1e7981 */ /* 0x000f62000c1e9100 */
[----:B------:R-:W-:Y:S02]  /*a5f0*/  SEL R20, RZ, 0x20, P6 ;  /* 0x00000020ff147807 */ /* 0x000fe40003000000 */
[----:B--2---:R-:W-:Y:S02]  /*a600*/  ISETP.GE.U32.AND P6, PT, R26, R23, PT ;  /* 0x000000171a00720c */ /* 0x004fe40003fc6070 */
[----:B------:R-:W-:-:S02]  /*a610*/  LOP3.LUT R26, R21, 0xff, RZ, 0xc0, !PT ;  /* 0x000000ff151a7812 */ /* 0x000fc400078ec0ff */
[----:B------:R-:W-:Y:S02]  /*a620*/  LEA.HI.SX32 R21, R21, R16, 0x18 ;  /* 0x0000001015157211 */ /* 0x000fe400078fc2ff */
        /* <DEDUP_REMOVED lines=8> */
[----:B------:R-:W0:Y:S04]  /*a6b0*/  LDC.64 R20, c[0x3][0x388] ;  /* 0x00c0e200ff147b82 */ /* 0x000e280000000a00 */
[----:B------:R-:W5:Y:S01]  /*a6c0*/  LDG.E.U8.CONSTANT R23, desc[UR4][R22.64] ;  /* 0x0000000416177981 */ /* 0x000f62000c1e9100 */
        /* <DEDUP_REMOVED lines=21> */
[----:B------:R-:W0:Y:S01]  /*a820*/  LDC.64 R4, c[0x3][0x390] ;  /* 0x00c0e400ff047b82 */ /* 0x000e220000000a00 */
[----:B------:R-:W-:Y:S02]  /*a830*/  P2R R3, PR, RZ, 0x40 ;  /* 0x00000040ff037803 */ /* 0x000fe40000000000 */
[C---:B0-----:R-:W-:Y:S02]  /*a840*/  LOP3.LUT R28, R4.reuse, 0xff, RZ, 0xc0, !PT ;  /* 0x000000ff041c7812 */ /* 0x041fe400078ec0ff */
[----:B------:R-:W-:Y:S02]  /*a850*/  LEA.HI.SX32 R4, R4, R16, 0x18 ;  /* 0x0000001004047211 */ /* 0x000fe400078fc2ff */
[----:B------:R-:W-:-:S02]  /*a860*/  VIADDMNMX R15, R28, R17, 0x80, !PT ;  /* 0x000000801c0f7446 */ /* 0x000fc40007800111 */
[----:B------:R-:W-:Y:S02]  /*a870*/  VIMNMX R4, PT, PT, RZ, R4, !PT ;  /* 0x00000004ff047248 */ /* 0x000fe40007fe0100 */
[----:B------:R-:W-:Y:S02]  /*a880*/  VIADDMNMX R28, R15, 0xffffff80, R14, PT ;  /* 0xffffff800f1c7846 */ /* 0x000fe4000380010e */
[----:B------:R-:W-:Y:S02]  /*a890*/  VIMNMX R15, PT, PT, R9, R4, PT ;  /* 0x00000004090f7248 */ /* 0x000fe40003fe0100 */
[----:B------:R-:W-:Y:S02]  /*a8a0*/  SEL R4, RZ, 0x80, P4 ;  /* 0x00000080ff047807 */ /* 0x000fe40002000000 */
[----:B----4-:R-:W-:Y:S02]  /*a8b0*/  ISETP.GE.U32.AND P4, PT, R24, R13, PT ;  /* 0x0000000d1800720c */ /* 0x010fe40003f86070 */
        /* <DEDUP_REMOVED lines=10> */
[----:B------:R-:W-:Y:S02]  /*a960*/  ISETP.NE.AND P6, PT, R10, RZ, PT ;  /* 0x000000ff0a00720c */ /* 0x000fe40003fc5270 */
[----:B------:R-:W-:Y:S01]  /*a970*/  P2R R10, PR, RZ, 0x10 ;  /* 0x00000010ff0a7803 */ /* 0x000fe20000000000 */
[----:B------:R-:W3:Y:S01]  /*a980*/  LDG.E.U8.CONSTANT R28, desc[UR4][R28.64] ;  /* 0x000000041c1c7981 */ /* 0x000ee2000c1e9100 */
[----:B------:R-:W-:Y:S02]  /*a990*/  SEL R15, RZ, 0x100, P6 ;  /* 0x00000100ff0f7807 */ /* 0x000fe40003000000 */
[----:B------:R-:W-:Y:S02]  /*a9a0*/  IADD3 R12, P4, PT, R5, R18, RZ ;  /* 0x00000012050c7210 */ /* 0x000fe40007f9e0ff */
[----:B------:R-:W-:-:S02]  /*a9b0*/  IADD3 R7, PT, PT, R15, R4, R7 ;  /* 0x000000040f077210 */ /* 0x000fc40007ffe007 */
[----:B------:R-:W-:Y:S02]  /*a9c0*/  LEA.HI.X.SX32 R13, R5, R19, 0x1, P4 ;  /* 0x00000013050d7211 */ /* 0x000fe400020f0eff */
[----:B------:R-:W0:Y:S04]  /*a9d0*/  LDC.64 R4, c[0x3][0x398] ;  /* 0x00c0e600ff047b82 */ /* 0x000e280000000a00 */
[----:B------:R-:W3:Y:S01]  /*a9e0*/  LDG.E.U8.CONSTANT R13, desc[UR4][R12.64] ;  /* 0x000000040c0d7981 */ /* 0x000ee2000c1e9100 */
        /* <DEDUP_REMOVED lines=27> */
[----:B------:R-:W-:Y:S02]  /*aba0*/  VIMNMX R15, PT, PT, R9, R22, PT ;  /* 0x00000016090f7248 */ /* 0x000fe40003fe0100 */
[----:B------:R-:W-:-:S03]  /*abb0*/  SEL R22, RZ, 0x200, P1 ;  /* 0x00000200ff167807 */ /* 0x000fc60000800000 */
[----:B------:R-:W-:-:S05]  /*abc0*/  IMAD R15, R30, R2, R15 ;  /* 0x000000021e0f7224 */ /* 0x000fca00078e020f */
[----:B------:R-:W-:-:S04]  /*abd0*/  IADD3 R30, P6, PT, R15, R18, RZ ;  /* 0x000000120f1e7210 */ /* 0x000fc80007fde0ff */
[----:B------:R-:W-:Y:S02]  /*abe0*/  LEA.HI.X.SX32 R31, R15, R19, 0x1, P6 ;  /* 0x000000130f1f7211 */ /* 0x000fe400030f0eff */
[----:B------:R-:W-:-:S03]  /*abf0*/  SEL R15, RZ, 0x400, P3 ;  /* 0x00000400ff0f7807 */ /* 0x000fc60001800000 */
[----:B------:R-:W5:Y:S01]  /*ac00*/  LDG.E.U8.CONSTANT R30, desc[UR4][R30.64] ;  /* 0x000000041e1e7981 */ /* 0x000f62000c1e9100 */
[----:B--2---:R-:W-:Y:S02]  /*ac10*/  ISETP.GE.U32.AND P1, PT, R26, R21, PT ;  /* 0x000000151a00720c */ /* 0x004fe40003f26070 */
[C---:B------:R-:W-:Y:S02]  /*ac20*/  LOP3.LUT R26, R23.reuse, 0xff, RZ, 0xc0, !PT ;  /* 0x000000ff171a7812 */ /* 0x040fe400078ec0ff */
[----:B------:R-:W-:Y:S02]  /*ac30*/  LEA.HI.SX32 R23, R23, R16, 0x18 ;  /* 0x0000001017177211 */ /* 0x000fe400078fc2ff */
[----:B------:R-:W-:Y:S02]  /*ac40*/  VIADDMNMX R27, R26, R17, 0x80, !PT ;  /* 0x000000801a1b7446 */ /* 0x000fe40007800111 */
[----:B------:R-:W-:Y:S02]  /*ac50*/  VIMNMX R26, PT, PT, RZ, R23, !PT ;  /* 0x00000017ff1a7248 */ /* 0x000fe40007fe0100 */
[----:B------:R-:W-:-:S02]  /*ac60*/  VIADDMNMX R27, R27, 0xffffff80, R14, PT ;  /* 0xffffff801b1b7846 */ /* 0x000fc4000380010e */
        /* <DEDUP_REMOVED lines=96> */
[----:B------:R-:W-:-:S05]  /*b270*/  IMAD R21, R27, R2, R21 ;  /* 0x000000021b157224 */ /* 0x000fca00078e0215 */
[----:B------:R-:W-:-:S04]  /*b280*/  IADD3 R22, P5, PT, R21, R18, RZ ;  /* 0x0000001215167210 */ /* 0x000fc80007fbe0ff */
[----:B------:R-:W-:-:S06]  /*b290*/  LEA.HI.X.SX32 R23, R21, R19, 0x1, P5 ;  /* 0x0000001315177211 */ /* 0x000fcc00028f0eff */
[----:B------:R-:W5:Y:S01]  /*b2a0*/  LDG.E.U8.CONSTANT R23, desc[UR4][R22.64] ;  /* 0x0000000416177981 */ /* 0x000f62000c1e9100 */
[----:B------:R-:W-:Y:S02]  /*b2b0*/  IADD3 R7, PT, PT, R15, R20, R7 ;  /* 0x000000140f077210 */ /* 0x000fe40007ffe007 */
[----:B------:R-:W0:Y:S01]  /*b2c0*/  LDC.64 R20, c[0x3][0x3c8] ;  /* 0x00c0f200ff147b82 */ /* 0x000e220000000a00 */
[----:B------:R-:W-:Y:S02]  /*b2d0*/  P2R R3, PR, RZ, 0x40 ;  /* 0x00000040ff037803 */ /* 0x000fe40000000000 */
[C---:B0-----:R-:W-:Y:S02]  /*b2e0*/  LOP3.LUT R26, R20.reuse, 0xff, RZ, 0xc0, !PT ;  /* 0x000000ff141a7812 */ /* 0x041fe400078ec0ff */
[----:B------:R-:W-:Y:S02]  /*b2f0*/  LEA.HI.SX32 R20, R20, R16, 0x18 ;  /* 0x0000001014147211 */ /* 0x000fe400078fc2ff */
[----:B------:R-:W-:-:S02]  /*b300*/  VIADDMNMX R15, R26, R17, 0x80, !PT ;  /* 0x000000801a0f7446 */ /* 0x000fc40007800111 */
[----:B------:R-:W-:Y:S02]  /*b310*/  VIMNMX R20, PT, PT, RZ, R20, !PT ;  /* 0x00000014ff147248 */ /* 0x000fe40007fe0100 */
[----:B------:R-:W-:Y:S02]  /*b320*/  VIADDMNMX R26, R15, 0xffffff80, R14, PT ;  /* 0xffffff800f1a7846 */ /* 0x000fe4000380010e */
[----:B------:R-:W-:-:S05]  /*b330*/  VIMNMX R15, PT, PT, R9, R20, PT ;  /* 0x00000014090f7248 */ /* 0x000fca0003fe0100 */
[----:B------:R-:W-:Y:S01]  /*b340*/  IMAD R15, R26, R2, R15 ;  /* 0x000000021a0f7224 */ /* 0x000fe200078e020f */
[----:B------:R-:W-:Y:S02]  /*b350*/  LOP3.LUT R20, R21, 0xff, RZ, 0xc0, !PT ;  /* 0x000000ff15147812 */ /* 0x000fe400078ec0ff */
[----:B---3--:R-:W-:Y:S02]  /*b360*/  ISETP.GE.U32.AND P6, PT, R28, R5, PT ;  /* 0x000000051c00720c */ /* 0x008fe40003fc6070 */
[----:B------:R-:W0:Y:S01]  /*b370*/  LDC.64 R4, c[0x3][0x3d0] ;  /* 0x00c0f400ff047b82 */ /* 0x000e220000000a00 */
[----:B------:R-:W-:Y:S02]  /*b380*/  IADD3 R26, P5, PT, R15, R18, RZ ;  /* 0x000000120f1a7210 */ /* 0x000fe40007fbe0ff */
[----:B------:R-:W-:Y:S02]  /*b390*/  LEA.HI.SX32 R21, R21, R16, 0x18 ;  /* 0x0000001015157211 */ /* 0x000fe400078fc2ff */
[----:B------:R-:W-:-:S02]  /*b3a0*/  LEA.HI.X.SX32 R27, R15, R19, 0x1, P5 ;  /* 0x000000130f1b7211 */ /* 0x000fc400028f0eff */
[----:B------:R-:W-:Y:S02]  /*b3b0*/  VIADDMNMX R15, R20, R17, 0x80, !PT ;  /* 0x00000080140f7446 */ /* 0x000fe40007800111 */
[----:B------:R-:W-:Y:S01]  /*b3c0*/  VIMNMX R20, PT, PT, RZ, R21, !PT ;  /* 0x00000015ff147248 */ /* 0x000fe20007fe0100 */
[----:B------:R1:W2:Y:S01]  /*b3d0*/  LDG.E.U8.CONSTANT R26, desc[UR4][R26.64] ;  /* 0x000000041a1a7981 */ /* 0x0002a2000c1e9100 */
[----:B------:R-:W-:Y:S02]  /*b3e0*/  VIADDMNMX R21, R15, 0xffffff80, R14, PT ;  /* 0xffffff800f157846 */ /* 0x000fe4000380010e */
[----:B------:R-:W-:-:S05]  /*b3f0*/  VIMNMX R15, PT, PT, R9, R20, PT ;  /* 0x00000014090f7248 */ /* 0x000fca0003fe0100 */
[----:B------:R-:W-:-:S05]  /*b400*/  IMAD R15, R21, R2, R15 ;  /* 0x00000002150f7224 */ /* 0x000fca00078e020f */
[C---:B------:R-:W-:Y:S02]  /*b410*/  IADD3 R20, P5, PT, R15.reuse, R18, RZ ;  /* 0x000000120f147210 */ /* 0x040fe40007fbe0ff */
[C---:B0-----:R-:W-:Y:S02]  /*b420*/  LOP3.LUT R28, R4.reuse, 0xff, RZ, 0xc0, !PT ;  /* 0x000000ff041c7812 */ /* 0x041fe400078ec0ff */
[----:B------:R-:W-:Y:S02]  /*b430*/  LEA.HI.SX32 R4, R4, R16, 0x18 ;  /* 0x0000001004047211 */ /* 0x000fe400078fc2ff */
[----:B------:R-:W-:Y:S02]  /*b440*/  LEA.HI.X.SX32 R21, R15, R19, 0x1, P5 ;  /* 0x000000130f157211 */ /* 0x000fe400028f0eff */
[----:B------:R-:W-:Y:S02]  /*b450*/  VIADDMNMX R15, R28, R17, 0x80, !PT ;  /* 0x000000801c0f7446 */ /* 0x000fe40007800111 */
[----:B------:R-:W-:-:S02]  /*b460*/  VIMNMX R4, PT, PT, RZ, R4, !PT ;  /* 0x00000004ff047248 */ /* 0x000fc40007fe0100 */
[----:B------:R-:W-:Y:S01]  /*b470*/  VIADDMNMX R28, R15, 0xffffff80, R14, PT ;  /* 0xffffff800f1c7846 */ /* 0x000fe2000380010e */
[----:B------:R-:W2:Y:S01]  /*b480*/  LDG.E.U8.CONSTANT R21, desc[UR4][R20.64] ;  /* 0x0000000414157981 */ /* 0x000ea2000c1e9100 */
[----:B------:R-:W-:-:S05]  /*b490*/  VIMNMX R15, PT, PT, R9, R4, PT ;  /* 0x00000004090f7248 */ /* 0x000fca0003fe0100 */
[----:B------:R-:W-:-:S05]  /*b4a0*/  IMAD R15, R28, R2, R15 ;  /* 0x000000021c0f7224 */ /* 0x000fca00078e020f */
[----:B------:R-:W-:-:S04]  /*b4b0*/  IADD3 R28, P5, PT, R15, R18, RZ ;  /* 0x000000120f1c7210 */ /* 0x000fc80007fbe0ff */
[----:B------:R-:W-:Y:S02]  /*b4c0*/  LEA.HI.X.SX32 R29, R15, R19, 0x1, P5 ;  /* 0x000000130f1d7211 */ /* 0x000fe400028f0eff */
[----:B------:R-:W-:Y:S02]  /*b4d0*/  ISETP.NE.AND P5, PT, R10, RZ, PT ;  /* 0x000000ff0a00720c */ /* 0x000fe40003fa5270 */
[----:B------:R-:W-:Y:S01]  /*b4e0*/  SEL R15, RZ, 0x10000, P4 ;  /* 0x00010000ff0f7807 */ /* 0x000fe20002000000 */
[----:B------:R-:W3:Y:S01]  /*b4f0*/  LDG.E.U8.CONSTANT R28, desc[UR4][R28.64] ;  /* 0x000000041c1c7981 */ /* 0x000ee2000c1e9100 */
[----:B------:R-:W-:Y:S02]  /*b500*/  SEL R4, RZ, 0x8000, P5 ;  /* 0x00008000ff047807 */ /* 0x000fe40002800000 */
[----:B----4-:R-:W-:Y:S02]  /*b510*/  ISETP.GE.U32.AND P5, PT, R24, R13, PT ;  /* 0x0000000d1800720c */ /* 0x010fe40003fa6070 */
        /* <DEDUP_REMOVED lines=32> */
[----:B------:R-:W-:Y:S02]  /*b720*/  P2R R10, PR, RZ, 0x20 ;  /* 0x00000020ff0a7803 */ /* 0x000fe40000000000 */
[----:B-----5:R-:W-:Y:S02]  /*b730*/  ISETP.GE.U32.AND P5, PT, R30, R23, PT ;  /* 0x000000171e00720c */ /* 0x020fe40003fa6070 */
[----:B------:R-:W0:Y:S02]  /*b740*/  LDC.64 R22, c[0x3][0x3e0] ;  /* 0x00c0f800ff167b82 */ /* 0x000e240000000a00 */
        /* <DEDUP_REMOVED lines=8> */
[----:B-1----:R-:W-:-:S02]  /*b7d0*/  VIADDMNMX R27, R22, R17, 0x80, !PT ;  /* 0x00000080161b7446 */ /* 0x002fc40007800111 */
        /* <DEDUP_REMOVED lines=8> */
[C---:B------:R-:W-:Y:S01]  /*b860*/  IADD3 R22, P3, PT, R23.reuse, R18, RZ ;  /* 0x0000001217167210 */ /* 0x040fe20007f7e0ff */
[----:B------:R-:W5:Y:S03]  /*b870*/  LDG.E.U8.CONSTANT R30, desc[UR4][R30.64] ;  /* 0x000000041e1e7981 */ /* 0x000f66000c1e9100 */
[----:B------:R-:W-:-:S06]  /*b880*/  LEA.HI.X.SX32 R23, R23, R19, 0x1, P3 ;  /* 0x0000001317177211 */ /* 0x000fcc00018f0eff */
[----:B------:R-:W5:Y:S01]  /*b890*/  LDG.E.U8.CONSTANT R23, desc[UR4][R22.64] ;  /* 0x0000000416177981 */ /* 0x000f62000c1e9100 */
[----:B------:R-:W-:Y:S02]  /*b8a0*/  SEL R32, RZ, 0x20000, P1 ;  /* 0x00020000ff207807 */ /* 0x000fe40000800000 */
[----:B--2---:R-:W-:Y:S02]  /*b8b0*/  ISETP.GE.U32.AND P1, PT, R26, R21, PT ;  /* 0x000000151a00720c */ /* 0x004fe40003f26070 */
[----:B------:R-:W0:Y:S01]  /*b8c0*/  LDC.64 R20, c[0x3][0x3e8] ;  /* 0x00c0fa00ff147b82 */ /* 0x000e220000000a00 */
[----:B------:R-:W-:Y:S02]  /*b8d0*/  IADD3 R7, PT, PT, R15, R32, R7 ;  /* 0x000000200f077210 */ /* 0x000fe40007ffe007 */
[C---:B0-----:R-:W-:Y:S02]  /*b8e0*/  LOP3.LUT R26, R20.reuse, 0xff, RZ, 0xc0, !PT ;  /* 0x000000ff141a7812 */ /* 0x041fe400078ec0ff */
[----:B------:R-:W-:-:S02]  /*b8f0*/  LEA.HI.SX32 R20, R20, R16, 0x18 ;  /* 0x0000001014147211 */ /* 0x000fc400078fc2ff */
        /* <DEDUP_REMOVED lines=15> */
[----:B---3--:R-:W-:-:S04]  /*b9f0*/  ISETP.GE.U32.AND P4, PT, R28, R13, PT ;  /* 0x0000000d1c00720c */ /* 0x008fc80003f86070 */
[C---:B------:R-:W-:Y:S01]  /*ba00*/  IADD3 R20, P3, PT, R15.reuse, R18, RZ ;  /* 0x000000120f147210 */ /* 0x040fe20007f7e0ff */
[----:B------:R-:W0:Y:S03]  /*ba10*/  LDC.64 R12, c[0x3][0x3f0] ;  /* 0x00c0fc00ff0c7b82 */ /* 0x000e260000000a00 */
[----:B------:R-:W-:-:S06]  /*ba20*/  LEA.HI.X.SX32 R21, R15, R19, 0x1, P3 ;  /* 0x000000130f157211 */ /* 0x000fcc00018f0eff */
[----:B------:R-:W2:Y:S01]  /*ba30*/  LDG.E.U8.CONSTANT R21, desc[UR4][R20.64] ;  /* 0x0000000414157981 */ /* 0x000ea2000c1e9100 */
[C---:B0-----:R-:W-:Y:S02]  /*ba40*/  LOP3.LUT R28, R12.reuse, 0xff, RZ, 0xc0, !PT ;  /* 0x000000ff0c1c7812 */ /* 0x041fe400078ec0ff */
[----:B------:R-:W-:Y:S02]  /*ba50*/  LEA.HI.SX32 R12, R12, R16, 0x18 ;  /* 0x000000100c0c7211 */ /* 0x000fe400078fc2ff */
[----:B------:R-:W-:Y:S02]  /*ba60*/  VIADDMNMX R15, R28, R17, 0x80, !PT ;  /* 0x000000801c0f7446 */ /* 0x000fe40007800111 */
[----:B------:R-:W-:Y:S02]  /*ba70*/  VIMNMX R12, PT, PT, RZ, R12, !PT ;  /* 0x0000000cff0c7248 */ /* 0x000fe40007fe0100 */
[----:B------:R-:W-:Y:S02]  /*ba80*/  VIADDMNMX R28, R15, 0xffffff80, R14, PT ;  /* 0xffffff800f1c7846 */ /* 0x000fe4000380010e */
[----:B------:R-:W-:-:S02]  /*ba90*/  VIMNMX R15, PT, PT, R9, R12, PT ;  /* 0x0000000c090f7248 */ /* 0x000fc40003fe0100 */
[----:B------:R-:W-:-:S03]  /*baa0*/  SEL R12, RZ, 0x80000, P2 ;  /* 0x00080000ff0c7807 */ /* 0x000fc60001000000 */
[----:B------:R-:W-:-:S05]  /*bab0*/  IMAD R15, R28, R2, R15 ;  /* 0x000000021c0f7224 */ /* 0x000fca00078e020f */
[----:B------:R-:W-:-:S04]  /*bac0*/  IADD3 R28, P3, PT, R15, R18, RZ ;  /* 0x000000120f1c7210 */ /* 0x000fc80007f7e0ff */
[----:B------:R-:W-:Y:S02]  /*bad0*/  LEA.HI.X.SX32 R29, R15, R19, 0x1, P3 ;  /* 0x000000130f1d7211 */ /* 0x000fe400018f0eff */
[----:B------:R-:W-:-:S03]  /*bae0*/  SEL R15, RZ, 0x100000, P0 ;  /* 0x00100000ff0f7807 */ /* 0x000fc60000000000 */
[----:B------:R-:W3:Y:S01]  /*baf0*/  LDG.E.U8.CONSTANT R28, desc[UR4][R28.64] ;  /* 0x000000041c1c7981 */ /* 0x000ee2000c1e9100 */
[----:B----4-:R-:W-:Y:S02]  /*bb00*/  ISETP.GE.U32.AND P2, PT, R24, R5, PT ;  /* 0x000000051800720c */ /* 0x010fe40003f46070 */
        /* <DEDUP_REMOVED lines=49> */
[----:B------:R-:W-:Y:S02]  /*be20*/  VIMNMX R15, PT, PT, R9, R22, PT ;  /* 0x00000016090f7248 */ /* 0x000fe40003fe0100 */
[----:B------:R-:W-:-:S03]  /*be30*/  ISETP.NE.AND P0, PT, R3, RZ, PT ;  /* 0x000000ff0300720c */ /* 0x000fc60003f05270 */
[----:B------:R-:W-:Y:S01]  /*be40*/  IMAD R15, R23, R2, R15 ;  /* 0x00000002170f7224 */ /* 0x000fe200078e020f */
[----:B------:R-:W-:-:S04]  /*be50*/  SEL R3, RZ, 0x400000, P6 ;  /* 0x00400000ff037807 */ /* 0x000fc80003000000 */
[----:B------:R-:W-:-:S04]  /*be60*/  IADD3 R22, P6, PT, R15, R18, RZ ;  /* 0x000000120f167210 */ /* 0x000fc80007fde0ff */
        /* <DEDUP_REMOVED lines=19> */
[----:B------:R0:W2:Y:S01]  /*bfa0*/  LDG.E.U8.CONSTANT R26, desc[UR4][R26.64] ;  /* 0x000000041a1a7981 */ /* 0x0000a2000c1e9100 */
[----:B------:R-:W-:Y:S02]  /*bfb0*/  VIADDMNMX R15, R3, 0xffffff80, R14, PT ;  /* 0xffffff80030f7846 */ /* 0x000fe4000380010e */
[----:B------:R-:W-:-:S05]  /*bfc0*/  VIMNMX R3, PT, PT, R9, R20, PT ;  /* 0x0000001409037248 */ /* 0x000fca0003fe0100 */
[----:B------:R-:W-:-:S05]  /*bfd0*/  IMAD R3, R15, R2, R3 ;  /* 0x000000020f037224 */ /* 0x000fca00078e0203 */
[----:B------:R-:W-:-:S04]  /*bfe0*/  IADD3 R20, P6, PT, R3, R18, RZ ;  /* 0x0000001203147210 */ /* 0x000fc80007fde0ff */
[----:B------:R-:W-:-:S06]  /*bff0*/  LEA.HI.X.SX32 R21, R3, R19, 0x1, P6 ;  /* 0x0000001303157211 */ /* 0x000fcc00030f0eff */
[----:B------:R-:W2:Y:S01]  /*c000*/  LDG.E.U8.CONSTANT R21, desc[UR4][R20.64] ;  /* 0x0000000414157981 */ /* 0x000ea2000c1e9100 */
[----:B---3--:R-:W-:Y:S02]  /*c010*/  ISETP.GE.U32.AND P6, PT, R28, R5, PT ;  /* 0x000000051c00720c */ /* 0x008fe40003fc6070 */
[----:B------:R-:W1:Y:S02]  /*c020*/  LDC.64 R4, c[0x3][0x418] ;  /* 0x00c10600ff047b82 */ /* 0x000e640000000a00 */
[----:B------:R-:W-:Y:S02]  /*c030*/  P2R R3, PR, RZ, 0x40 ;  /* 0x00000040ff037803 */ /* 0x000fe40000000000 */
        /* <DEDUP_REMOVED lines=22> */
[----:B------:R-:W-:Y:S02]  /*c1a0*/  LEA.HI.X.SX32 R13, R5, R19, 0x1, P5 ;  /* 0x00000013050d7211 */ /* 0x000fe400028f0eff */
[----:B------:R-:W-:Y:S02]  /*c1b0*/  IADD3 R7, PT, PT, R15, R4, R7 ;  /* 0x000000040f077210 */ /* 0x000fe40007ffe007 */
[----:B------:R-:W1:Y:S02]  /*c1c0*/  LDC.64 R4, c[0x3][0x420] ;  /* 0x00c10800ff047b82 */ /* 0x000e640000000a00 */
[----:B------:R-:W3:Y:S01]  /*c1d0*/  LDG.E.U8.CONSTANT R13, desc[UR4][R12.64] ;  /* 0x000000040c0d7981 */ /* 0x000ee2000c1e9100 */
[C---:B-1----:R-:W-:Y:S02]  /*c1e0*/  LOP3.LUT R24, R4.reuse, 0xff, RZ, 0xc0, !PT ;  /* 0x000000ff04187812 */ /* 0x042fe400078ec0ff */
        /* <DEDUP_REMOVED lines=13> */
[----:B------:R-:W-:Y:S02]  /*c2c0*/  P2R R10, PR, RZ, 0x40 ;  /* 0x00000040ff0a7803 */ /* 0x000fe40000000000 */
[----:B------:R-:W-:Y:S02]  /*c2d0*/  VIADDMNMX R15, R15, 0xffffff80, R14, PT ;  /* 0xffffff800f0f7846 */ /* 0x000fe4000380010e */
[----:B------:R-:W-:-:S05]  /*c2e0*/  VIMNMX R5, PT, PT, R9, R4, PT ;  /* 0x0000000409057248 */ /* 0x000fca0003fe0100 */
[----:B------:R-:W-:-:S05]  /*c2f0*/  IMAD R5, R15, R2, R5 ;  /* 0x000000020f057224 */ /* 0x000fca00078e0205 */
[----:B------:R-:W-:-:S04]  /*c300*/  IADD3 R4, P5, PT, R5, R18, RZ ;  /* 0x0000001205047210 */ /* 0x000fc80007fbe0ff */
[----:B------:R-:W-:-:S06]  /*c310*/  LEA.HI.X.SX32 R5, R5, R19, 0x1, P5 ;  /* 0x0000001305057211 */ /* 0x000fcc00028f0eff */
[----:B------:R1:W4:Y:S01]  /*c320*/  LDG.E.U8.CONSTANT R5, desc[UR4][R4.64] ;  /* 0x0000000404057981 */ /* 0x000322000c1e9100 */
[----:B-----5:R-:W-:Y:S02]  /*c330*/  ISETP.GE.U32.AND P6, PT, R30, R23, PT ;  /* 0x000000171e00720c */ /* 0x020fe40003fc6070 */
[----:B------:R-:W5:Y:S02]  /*c340*/  LDC.64 R22, c[0x3][0x428] ;  /* 0x00c10a00ff167b82 */ /* 0x000f640000000a00 */
[C---:B-----5:R-:W-:Y:S02]  /*c350*/  LOP3.LUT R30, R22.reuse, 0xff, RZ, 0xc0, !PT ;  /* 0x000000ff161e7812 */ /* 0x060fe400078ec0ff */
[----:B------:R-:W-:Y:S02]  /*c360*/  LEA.HI.SX32 R22, R22, R16, 0x18 ;  /* 0x0000001016167211 */ /* 0x000fe400078fc2ff */
[----:B------:R-:W-:Y:S02]  /*c370*/  VIADDMNMX R15, R30, R17, 0x80, !PT ;  /* 0x000000801e0f7446 */ /* 0x000fe40007800111 */
[----:B------:R-:W-:-:S02]  /*c380*/  VIMNMX R22, PT, PT, RZ, R22, !PT ;  /* 0x00000016ff167248 */ /* 0x000fc40007fe0100 */
[--C-:B------:R-:W-:Y:S02]  /*c390*/  VIADDMNMX R30, R15, 0xffffff80, R14.reuse, PT ;  /* 0xffffff800f1e7846 */ /* 0x100fe4000380010e */
[----:B------:R-:W-:Y:S02]  /*c3a0*/  VIMNMX R15, PT, PT, R9, R22, PT ;  /* 0x00000016090f7248 */ /* 0x000fe40003fe0100 */
[C---:B------:R-:W-:Y:S02]  /*c3b0*/  LOP3.LUT R22, R23.reuse, 0xff, RZ, 0xc0, !PT ;  /* 0x000000ff17167812 */ /* 0x040fe400078ec0ff */
[----:B------:R-:W-:Y:S02]  /*c3c0*/  LEA.HI.SX32 R23, R23, R16, 0x18 ;  /* 0x0000001017177211 */ /* 0x000fe400078fc2ff */
[----:B0-----:R-:W-:Y:S02]  /*c3d0*/  VIADDMNMX R27, R22, R17, 0x80, !PT ;  /* 0x00000080161b7446 */ /* 0x001fe40007800111 */
[----:B------:R-:W-:Y:S01]  /*c3e0*/  VIMNMX R22, PT, PT, RZ, R23, !PT ;  /* 0x00000017ff167248 */ /* 0x000fe20007fe0100 */
[----:B------:R-:W-:Y:S01]  /*c3f0*/  IMAD R15, R30, R2, R15 ;  /* 0x000000021e0f7224 */ /* 0x000fe200078e020f */
[----:B------:R-:W-:-:S02]  /*c400*/  VIADDMNMX R27, R27, 0xffffff80, R14, PT ;  /* 0xffffff801b1b7846 */ /* 0x000fc4000380010e */
        /* <DEDUP_REMOVED lines=42> */
[----:B------:R-:W-:-:S04]  /*c6b0*/  SEL R28, RZ, 0x8000000, P2 ;  /* 0x08000000ff1c7807 */ /* 0x000fc80001000000 */
[----:B------:R-:W-:-:S04]  /*c6c0*/  IADD3 R30, P4, PT, R15, R18, RZ ;  /* 0x000000120f1e7210 */ /* 0x000fc80007f9e0ff */
[----:B------:R-:W-:Y:S02]  /*c6d0*/  LEA.HI.X.SX32 R31, R15, R19, 0x1, P4 ;  /* 0x000000130f1f7211 */ /* 0x000fe400020f0eff */
[----:B------:R-:W-:-:S04]  /*c6e0*/  SEL R15, RZ, 0x10000000, P3 ;  /* 0x10000000ff0f7807 */ /* 0x000fc80001800000 */
[----:B-1----:R-:W-:Y:S02]  /*c6f0*/  IADD3 R4, PT, PT, R15, R28, R7 ;  /* 0x0000001c0f047210 */ /* 0x002fe40007ffe007 */
[----:B------:R-:W0:Y:S01]  /*c700*/  LDC.64 R28, c[0x3][0x440] ;  /* 0x00c11000ff1c7b82 */ /* 0x000e220000000a00 */
[C---:B------:R-:W-:Y:S02]  /*c710*/  LOP3.LUT R12, R13.reuse, 0xff, RZ, 0xc0, !PT ;  /* 0x000000ff0d0c7812 */ /* 0x040fe400078ec0ff */
[----:B------:R-:W-:Y:S02]  /*c720*/  LEA.HI.SX32 R13, R13, R16, 0x18 ;  /* 0x000000100d0d7211 */ /* 0x000fe400078fc2ff */
[----:B------:R-:W-:Y:S02]  /*c730*/  VIADDMNMX R25, R12, R17, 0x80, !PT ;  /* 0x000000800c197446 */ /* 0x000fe40007800111 */
[----:B------:R-:W-:Y:S02]  /*c740*/  VIMNMX R12, PT, PT, RZ, R13, !PT ;  /* 0x0000000dff0c7248 */ /* 0x000fe40007fe0100 */
[----:B------:R-:W-:-:S02]  /*c750*/  VIADDMNMX R25, R25, 0xffffff80, R14, PT ;  /* 0xffffff8019197846 */ /* 0x000fc4000380010e */
[----:B------:R-:W-:Y:S02]  /*c760*/  VIMNMX R13, PT, PT, R9, R12, PT ;  /* 0x0000000c090d7248 */ /* 0x000fe40003fe0100 */
[----:B----4-:R-:W-:Y:S02]  /*c770*/  ISETP.GE.U32.AND P2, PT, R24, R5, PT ;  /* 0x000000051800720c */ /* 0x010fe40003f46070 */
[C---:B0-----:R-:W-:Y:S02]  /*c780*/  LOP3.LUT R24, R28.reuse, 0xff, RZ, 0xc0, !PT ;  /* 0x000000ff1c187812 */ /* 0x041fe400078ec0ff */
        /* <DEDUP_REMOVED lines=8> */
[-C--:B------:R-:W-:Y:S02]  /*c810*/  LEA.HI.X.SX32 R13, R13, R19.reuse, 0x1, P3 ;  /* 0x000000130d0d7211 */ /* 0x080fe400018f0eff */
[----:B------:R-:W-:Y:S02]  /*c820*/  LOP3.LUT R28, R29, 0xff, RZ, 0xc0, !PT ;  /* 0x000000ff1d1c7812 */ /* 0x000fe400078ec0ff */
[----:B------:R-:W-:Y:S01]  /*c830*/  IADD3 R24, P3, PT, R5, R18, RZ ;  /* 0x0000001205187210 */ /* 0x000fe20007f7e0ff */
[----:B------:R-:W3:Y:S01]  /*c840*/  LDG.E.U8.CONSTANT R12, desc[UR4][R12.64] ;  /* 0x000000040c0c7981 */ /* 0x000ee2000c1e9100 */
[----:B------:R-:W-:Y:S02]  /*c850*/  LEA.HI.SX32 R29, R29, R16, 0x18 ;  /* 0x000000101d1d7211 */ /* 0x000fe400078fc2ff */
[----:B------:R-:W-:Y:S02]  /*c860*/  LEA.HI.X.SX32 R25, R5, R19, 0x1, P3 ;  /* 0x0000001305197211 */ /* 0x000fe400018f0eff */
[----:B------:R-:W-:-:S02]  /*c870*/  VIADDMNMX R5, R28, R17, 0x80, !PT ;  /* 0x000000801c057446 */ /* 0x000fc40007800111 */
[----:B------:R-:W-:Y:S02]  /*c880*/  VIMNMX R28, PT, PT, RZ, R29, !PT ;  /* 0x0000001dff1c7248 */ /* 0x000fe40007fe0100 */
[----:B------:R-:W-:Y:S02]  /*c890*/  VIADDMNMX R7, R5, 0xffffff80, R14, PT ;  /* 0xffffff8005077846 */ /* 0x000fe4000380010e */
[----:B------:R-:W-:-:S05]  /*c8a0*/  VIMNMX R5, PT, PT, R9, R28, PT ;  /* 0x0000001c09057248 */ /* 0x000fca0003fe0100 */
[----:B------:R-:W-:-:S05]  /*c8b0*/  IMAD R5, R7, R2, R5 ;  /* 0x0000000207057224 */ /* 0x000fca00078e0205 */
[----:B------:R-:W-:-:S04]  /*c8c0*/  IADD3 R34, P3, PT, R5, R18, RZ ;  /* 0x0000001205227210 */ /* 0x000fc80007f7e0ff */
[----:B------:R-:W-:-:S05]  /*c8d0*/  LEA.HI.X.SX32 R35, R5, R19, 0x1, P3 ;  /* 0x0000001305237211 */ /* 0x000fca00018f0eff */
        /* <DEDUP_REMOVED lines=12> */
[----:B------:R-:W-:Y:S02]  /*c9a0*/  SEL R5, RZ, 0x20000000, P0 ;  /* 0x20000000ff057807 */ /* 0x000fe40000000000 */
[----:B------:R-:W-:-:S04]  /*c9b0*/  ISETP.NE.AND P0, PT, R3, RZ, PT ;  /* 0x000000ff0300720c */ /* 0x000fc80003f05270 */
[----:B------:R-:W-:-:S04]  /*c9c0*/  SEL R3, RZ, 0x40000000, P0 ;  /* 0x40000000ff037807 */ /* 0x000fc80000000000 */
[----:B------:R-:W-:Y:S02]  /*c9d0*/  IADD3 R4, PT, PT, R3, R5, R4 ;  /* 0x0000000503047210 */ /* 0x000fe40007ffe004 */
[----:B------:R0:W3:Y:S01]  /*c9e0*/  LDG.E.U8.CONSTANT R3, desc[UR4][R30.64] ;  /* 0x000000041e037981 */ /* 0x0000e2000c1e9100 */
[C---:B------:R-:W-:Y:S02]  /*c9f0*/  LOP3.LUT R22, R23.reuse, 0xff, RZ, 0xc0, !PT ;  /* 0x000000ff17167812 */ /* 0x040fe400078ec0ff */
[----:B------:R-:W-:Y:S02]  /*ca00*/  LEA.HI.SX32 R23, R23, R16, 0x18 ;  /* 0x0000001017177211 */ /* 0x000fe400078fc2ff */
[----:B------:R-:W-:Y:S02]  /*ca10*/  VIADDMNMX R7, R22, R17, 0x80, !PT ;  /* 0x0000008016077446 */ /* 0x000fe40007800111 */
[----:B------:R-:W-:Y:S02]  /*ca20*/  VIMNMX R22, PT, PT, RZ, R23, !PT ;  /* 0x00000017ff167248 */ /* 0x000fe40007fe0100 */
[----:B------:R-:W-:-:S02]  /*ca30*/  VIADDMNMX R15, R7, 0xffffff80, R14, PT ;  /* 0xffffff80070f7846 */ /* 0x000fc4000380010e */
[----:B------:R-:W-:-:S05]  /*ca40*/  VIMNMX R7, PT, PT, R9, R22, PT ;  /* 0x0000001609077248 */ /* 0x000fca0003fe0100 */
[----:B------:R-:W-:Y:S01]  /*ca50*/  IMAD R7, R15, R2, R7 ;  /* 0x000000020f077224 */ /* 0x000fe200078e0207 */
[----:B--2---:R-:W-:Y:S02]  /*ca60*/  ISETP.GE.U32.AND P4, PT, R26, R21, PT ;  /* 0x000000151a00720c */ /* 0x004fe40003f86070 */
[----:B------:R-:W1:Y:S02]  /*ca70*/  LDC.64 R26, c[0x3][0x450] ;  /* 0x00c11400ff1a7b82 */ /* 0x000e640000000a00 */
[----:B------:R-:W-:-:S04]  /*ca80*/  IADD3 R20, P0, PT, R7, R18, RZ ;  /* 0x0000001207147210 */ /* 0x000fc80007f1e0ff */
[----:B------:R-:W-:-:S05]  /*ca90*/  LEA.HI.X.SX32 R21, R7, R19, 0x1, P0 ;  /* 0x0000001307157211 */ /* 0x000fca00000f0eff */
[----:B------:R-:W2:Y:S01]  /*caa0*/  LDG.E.U8.CONSTANT R20, desc[UR4][R20.64] ;  /* 0x0000000414147981 */ /* 0x000ea2000c1e9100 */
        /* <DEDUP_REMOVED lines=15> */
[----:B------:R-:W-:-:S05]  /*cba0*/  IMAD R5, R7, R2, R5 ;  /* 0x0000000207057224 */ /* 0x000fca00078e0205 */
[----:B0-----:R-:W-:-:S04]  /*cbb0*/  IADD3 R30, P0, PT, R5, R18, RZ ;  /* 0x00000012051e7210 */ /* 0x001fc80007f1e0ff */
[----:B------:R-:W-:-:S05]  /*cbc0*/  LEA.HI.X.SX32 R31, R5, R19, 0x1, P0 ;  /* 0x00000013051f7211 */ /* 0x000fca00000f0eff */
[----:B------:R-:W5:Y:S01]  /*cbd0*/  LDG.E.U8.CONSTANT R30, desc[UR4][R30.64] ;  /* 0x000000041e1e7981 */ /* 0x000f62000c1e9100 */
[----:B---3--:R-:W-:-:S03]  /*cbe0*/  ISETP.GE.U32.AND P0, PT, R3, R12, PT ;  /* 0x0000000c0300720c */ /* 0x008fc60003f06070 */
[----:B------:R0:W4:Y:S01]  /*cbf0*/  LDG.E.U8.CONSTANT R3, desc[UR4][R24.64] ;  /* 0x0000000418037981 */ /* 0x000122000c1e9100 */
[----:B------:R-:W1:Y:S01]  /*cc00*/  LDC.64 R12, c[0x3][0x458] ;  /* 0x00c11600ff0c7b82 */ /* 0x000e620000000a00 */
[----:B------:R-:W-:Y:S02]  /*cc10*/  P2R R32, PR, RZ, 0x1 ;  /* 0x00000001ff207803 */ /* 0x000fe40000000000 */
[C---:B-1----:R-:W-:Y:S02]  /*cc20*/  LOP3.LUT R26, R12.reuse, 0xff, RZ, 0xc0, !PT ;  /* 0x000000ff0c1a7812 */ /* 0x042fe400078ec0ff */
        /* <DEDUP_REMOVED lines=14> */
[----:B------:R-:W-:Y:S02]  /*cd10*/  VIMNMX R5, PT, PT, R9, R12, PT ;  /* 0x0000000c09057248 */ /* 0x000fe40003fe0100 */
[----:B------:R-:W1:Y:S03]  /*cd20*/  LDC.64 R12, c[0x3][0x460] ;  /* 0x00c11800ff0c7b82 */ /* 0x000e660000000a00 */
[----:B------:R-:W-:-:S05]  /*cd30*/  IMAD R5, R7, R2, R5 ;  /* 0x0000000207057224 */ /* 0x000fca00078e0205 */
[----:B0-----:R-:W-:-:S04]  /*cd40*/  IADD3 R24, P0, PT, R5, R18, RZ ;  /* 0x0000001205187210 */ /* 0x001fc80007f1e0ff */
[----:B------:R-:W-:-:S06]  /*cd50*/  LEA.HI.X.SX32 R25, R5, R19, 0x1, P0 ;  /* 0x0000001305197211 */ /* 0x000fcc00000f0eff */
[----:B------:R-:W3:Y:S01]  /*cd60*/  LDG.E.U8.CONSTANT R25, desc[UR4][R24.64] ;  /* 0x0000000418197981 */ /* 0x000ee2000c1e9100 */
[----:B----4-:R-:W-:-:S03]  /*cd70*/  ISETP.GE.U32.AND P0, PT, R3, R34, PT ;  /* 0x000000220300720c */ /* 0x010fc60003f06070 */
[----:B------:R0:W2:Y:S01]  /*cd80*/  LDG.E.U8.CONSTANT R3, desc[UR4][R28.64] ;  /* 0x000000041c037981 */ /* 0x0000a2000c1e9100 */
[C---:B-1----:R-:W-:Y:S02]  /*cd90*/  LOP3.LUT R34, R12.reuse, 0xff, RZ, 0xc0, !PT ;  /* 0x000000ff0c227812 */ /* 0x042fe400078ec0ff */
[----:B------:R-:W-:Y:S02]  /*cda0*/  LEA.HI.SX32 R12, R12, R16, 0x18 ;  /* 0x000000100c0c7211 */ /* 0x000fe400078fc2ff */
[----:B------:R-:W-:Y:S02]  /*cdb0*/  VIADDMNMX R7, R34, R17, 0x80, !PT ;  /* 0x0000008022077446 */ /* 0x000fe40007800111 */
[----:B------:R-:W-:Y:S02]  /*cdc0*/  VIMNMX R12, PT, PT, RZ, R12, !PT ;  /* 0x0000000cff0c7248 */ /* 0x000fe40007fe0100 */
[----:B------:R-:W-:Y:S02]  /*cdd0*/  VIADDMNMX R15, R7, 0xffffff80, R14, PT ;  /* 0xffffff80070f7846 */ /* 0x000fe4000380010e */
[----:B------:R-:W-:-:S05]  /*cde0*/  VIMNMX R7, PT, PT, R9, R12, PT ;  /* 0x0000000c09077248 */ /* 0x000fca0003fe0100 */
[----:B------:R-:W-:Y:S01]  /*cdf0*/  IMAD R7, R15, R2, R7 ;  /* 0x000000020f077224 */ /* 0x000fe200078e0207 */
[----:B------:R-:W-:Y:S02]  /*ce00*/  P2R R5, PR, RZ, 0x1 ;  /* 0x00000001ff057803 */ /* 0x000fe40000000000 */
        /* <DEDUP_REMOVED lines=10> */
[----:B------:R-:W1:Y:S03]  /*ceb0*/  LDC.64 R12, c[0x3][0x468] ;  /* 0x00c11a00ff0c7b82 */ /* 0x000e660000000a00 */
[----:B0-----:R-:W-:-:S04]  /*cec0*/  IADD3 R28, P0, PT, R7, R18, RZ ;  /* 0x00000012071c7210 */ /* 0x001fc80007f1e0ff */
[----:B------:R-:W-:Y:S02]  /*ced0*/  LEA.HI.X.SX32 R29, R7, R19, 0x1, P0 ;  /* 0x00000013071d7211 */ /* 0x000fe400000f0eff */
[----:B------:R0:W5:Y:S01]  /*cee0*/  LDG.E.U8.CONSTANT R7, desc[UR4][R22.64] ;  /* 0x0000000416077981 */ /* 0x000162000c1e9100 */
[----:B--2---:R-:W-:Y:S02]  /*cef0*/  ISETP.GE.U32.AND P0, PT, R3, R20, PT ;  /* 0x000000140300720c */ /* 0x004fe40003f06070 */
[C---:B-1----:R-:W-:Y:S02]  /*cf00*/  LOP3.LUT R20, R12.reuse, 0xff, RZ, 0xc0, !PT ;  /* 0x000000ff0c147812 */ /* 0x042fe400078ec0ff */
[----:B------:R-:W-:Y:S02]  /*cf10*/  LEA.HI.SX32 R12, R12, R16, 0x18 ;  /* 0x000000100c0c7211 */ /* 0x000fe400078fc2ff */
[----:B------:R-:W-:Y:S02]  /*cf20*/  VIADDMNMX R15, R20, R17, 0x80, !PT ;  /* 0x00000080140f7446 */ /* 0x000fe40007800111 */
[----:B------:R-:W-:-:S02]  /*cf30*/  VIMNMX R12, PT, PT, RZ, R12, !PT ;  /* 0x0000000cff0c7248 */ /* 0x000fc40007fe0100 */
        /* <DEDUP_REMOVED lines=14> */
[----:B0-----:R-:W-:-:S04]  /*d020*/  IADD3 R22, P0, PT, R13, R18, RZ ;  /* 0x000000120d167210 */ /* 0x001fc80007f1e0ff */
[----:B------:R-:W-:Y:S02]  /*d030*/  LEA.HI.X.SX32 R23, R13, R19, 0x1, P0 ;  /* 0x000000130d177211 */ /* 0x000fe400000f0eff */
[----:B-----5:R-:W-:Y:S02]  /*d040*/  ISETP.GE.U32.AND P0, PT, R7, R30, PT ;  /* 0x0000001e0700720c */ /* 0x020fe40003f06070 */
[----:B------:R-:W-:Y:S01]  /*d050*/  SEL R12, RZ, 0x2, P6 ;  /* 0x00000002ff0c7807 */ /* 0x000fe20003000000 */
[----:B------:R-:W2:Y:S01]  /*d060*/  LDG.E.U8.CONSTANT R22, desc[UR4][R22.64] ;  /* 0x0000000416167981 */ /* 0x000ea2000c1e9100 */
[----:B------:R-:W-:Y:S02]  /*d070*/  P2R R7, PR, RZ, 0x1 ;  /* 0x00000001ff077803 */ /* 0x000fe40000000000 */
[----:B------:R-:W-:Y:S02]  /*d080*/  ISETP.NE.AND P0, PT, R10, RZ, PT ;  /* 0x000000ff0a00720c */ /* 0x000fe40003f05270 */
[----:B------:R-:W-:-:S02]  /*d090*/  SEL R13, RZ, 0x4, P1 ;  /* 0x00000004ff0d7807 */ /* 0x000fc40000800000 */
[----:B------:R-:W-:-:S04]  /*d0a0*/  SEL R31, RZ, 0x1, P0 ;  /* 0x00000001ff1f7807 */ /* 0x000fc80000000000 */
[----:B------:R-:W-:Y:S02]  /*d0b0*/  IADD3 R31, PT, PT, R13, R12, R31 ;  /* 0x0000000c0d1f7210 */ /* 0x000fe40007ffe01f */
[----:B------:R-:W0:Y:S01]  /*d0c0*/  LDC.64 R12, c[0x3][0x470] ;  /* 0x00c11c00ff0c7b82 */ /* 0x000e220000000a00 */
[----:B---3--:R-:W-:Y:S02]  /*d0d0*/  ISETP.GE.U32.AND P1, PT, R26, R25, PT ;  /* 0x000000191a00720c */ /* 0x008fe40003f26070 */
[C---:B0-----:R-:W-:Y:S02]  /*d0e0*/  LOP3.LUT R36, R12.reuse, 0xff, RZ, 0xc0, !PT ;  /* 0x000000ff0c247812 */ /* 0x041fe400078ec0ff */
[----:B------:R-:W-:Y:S02]  /*d0f0*/  LEA.HI.SX32 R12, R12, R16, 0x18 ;  /* 0x000000100c0c7211 */ /* 0x000fe400078fc2ff */
[----:B------:R-:W-:Y:S02]  /*d100*/  VIADDMNMX R33, R36, R17, 0x80, !PT ;  /* 0x0000008024217446 */ /* 0x000fe40007800111 */
[----:B------:R-:W-:-:S02]  /*d110*/  VIMNMX R12, PT, PT, RZ, R12, !PT ;  /* 0x0000000cff0c7248 */ /* 0x000fc40007fe0100 */
[----:B------:R-:W-:Y:S02]  /*d120*/  VIADDMNMX R33, R33, 0xffffff80, R14, PT ;  /* 0xffffff8021217846 */ /* 0x000fe4000380010e */
[----:B------:R-:W-:-:S05]  /*d130*/  VIMNMX R25, PT, PT, R9, R12, PT ;  /* 0x0000000c09197248 */ /* 0x000fca0003fe0100 */
[----:B------:R-:W-:Y:S02]  /*d140*/  IMAD R25, R33, R2, R25 ;  /* 0x0000000221197224 */ /* 0x000fe400078e0219 */
[----:B------:R0:W4:Y:S01]  /*d150*/  LDG.E.U8.CONSTANT R33, desc[UR4][R28.64] ;  /* 0x000000041c217981 */ /* 0x000122000c1e9100 */
[----:B------:R-:W-:Y:S02]  /*d160*/  SEL R30, RZ, 0x10, P2 ;  /* 0x00000010ff1e7807 */ /* 0x000fe40001000000 */
[----:B------:R-:W-:Y:S02]  /*d170*/  IADD3 R26, P2, PT, R25, R18, RZ ;  /* 0x00000012191a7210 */ /* 0x000fe40007f5e0ff */
[C---:B------:R-:W-:Y:S02]  /*d180*/  LOP3.LUT R12, R13.reuse, 0xff, RZ, 0xc0, !PT ;  /* 0x000000ff0d0c7812 */ /* 0x040fe400078ec0ff */
[----:B------:R-:W-:Y:S02]  /*d190*/  LEA.HI.SX32 R13, R13, R16, 0x18 ;  /* 0x000000100d0d7211 */ /* 0x000fe400078fc2ff */
[----:B------:R-:W-:-:S02]  /*d1a0*/  LEA.HI.X.SX32 R27, R25, R19, 0x1, P2 ;  /* 0x00000013191b7211 */ /* 0x000fc400010f0eff */
[----:B------:R-:W-:Y:S02]  /*d1b0*/  VIADDMNMX R25, R12, R17, 0x80, !PT ;  /* 0x000000800c197446 */ /* 0x000fe40007800111 */
[----:B------:R-:W-:Y:S02]  /*d1c0*/  VIMNMX R12, PT, PT, RZ, R13, !PT ;  /* 0x0000000dff0c7248 */ /* 0x000fe40007fe0100 */
[----:B------:R-:W-:Y:S02]  /*d1d0*/  VIADDMNMX R25, R25, 0xffffff80, R14, PT ;  /* 0xffffff8019197846 */ /* 0x000fe4000380010e */
[----:B------:R-:W-:-:S05]  /*d1e0*/  VIMNMX R13, PT, PT, R9, R12, PT ;  /* 0x0000000c090d7248 */ /* 0x000fca0003fe0100 */
[----:B------:R-:W-:-:S05]  /*d1f0*/  IMAD R13, R25, R2, R13 ;  /* 0x00000002190d7224 */ /* 0x000fca00078e020d */
[----:B------:R-:W-:-:S04]  /*d200*/  IADD3 R24, P2, PT, R13, R18, RZ ;  /* 0x000000120d187210 */ /* 0x000fc80007f5e0ff */
[----:B------:R-:W-:Y:S02]  /*d210*/  LEA.HI.X.SX32 R25, R13, R19, 0x1, P2 ;  /* 0x000000130d197211 */ /* 0x000fe400010f0eff */
[----:B------:R-:W1:Y:S01]  /*d220*/  LDC.64 R12, c[0x3][0x478] ;  /* 0x00c11e00ff0c7b82 */ /* 0x000e620000000a00 */
[----:B------:R-:W-:-:S04]  /*d230*/  SEL R15, RZ, 0x8, P5 ;  /* 0x00000008ff0f7807 */ /* 0x000fc80002800000 */
[----:B------:R-:W-:Y:S02]  /*d240*/  IADD3 R15, PT, PT, R30, R15, R31 ;  /* 0x0000000f1e0f7210 */ /* 0x000fe40007ffe01f */
[C---:B-1----:R-:W-:Y:S02]  /*d250*/  LOP3.LUT R30, R12.reuse, 0xff, RZ, 0xc0, !PT ;  /* 0x000000ff0c1e7812 */ /* 0x042fe400078ec0ff */
[----:B------:R-:W-:Y:S02]  /*d260*/  LEA.HI.SX32 R12, R12, R16, 0x18 ;  /* 0x000000100c0c7211 */ /* 0x000fe400078fc2ff */
[----:B------:R-:W-:Y:S02]  /*d270*/  VIADDMNMX R31, R30, R17, 0x80, !PT ;  /* 0x000000801e1f7446 */ /* 0x000fe40007800111 */
[----:B------:R-:W-:Y:S02]  /*d280*/  VIMNMX R12, PT, PT, RZ, R12, !PT ;  /* 0x0000000cff0c7248 */ /* 0x000fe40007fe0100 */
[----:B------:R-:W-:-:S02]  /*d290*/  VIADDMNMX R30, R31, 0xffffff80, R14, PT ;  /* 0xffffff801f1e7846 */ /* 0x000fc4000380010e */
        /* <DEDUP_REMOVED lines=14> */
[----:B------:R-:W0:Y:S01]  /*d380*/  LDC.64 R12, c[0x3][0x480] ;  /* 0x00c12000ff0c7b82 */ /* 0x000e220000000a00 */
[----:B------:R-:W-:Y:S02]  /*d390*/  P2R R10, PR, RZ, 0x2 ;  /* 0x00000002ff0a7803 */ /* 0x000fe40000000000 */
[----:B------:R-:W-:Y:S02]  /*d3a0*/  ISETP.NE.AND P1, PT, R32, RZ, PT ;  /* 0x000000ff2000720c */ /* 0x000fe40003f25270 */
[----:B------:R1:W5:Y:S01]  /*d3b0*/  LDG.E.U8.CONSTANT R32, desc[UR4][R26.64] ;  /* 0x000000041a207981 */ /* 0x000362000c1e9100 */
[----:B------:R-:W-:-:S03]  /*d3c0*/  ISETP.NE.AND P0, PT, R5, RZ, PT ;  /* 0x000000ff0500720c */ /* 0x000fc60003f05270 */
[----:B------:R-:W3:Y:S01]  /*d3d0*/  LDG.E.U8.CONSTANT R31, desc[UR4][R28.64] ;  /* 0x000000041c1f7981 */ /* 0x000ee2000c1e9100 */
[C---:B0-----:R-:W-:Y:S02]  /*d3e0*/  LOP3.LUT R20, R12.reuse, 0xff, RZ, 0xc0, !PT ;  /* 0x000000ff0c147812 */ /* 0x041fe400078ec0ff */
[----:B------:R-:W-:Y:S02]  /*d3f0*/  LEA.HI.SX32 R12, R12, R16, 0x18 ;  /* 0x000000100c0c7211 */ /* 0x000fe400078fc2ff */
[----:B------:R-:W-:Y:S02]  /*d400*/  VIADDMNMX R21, R20, R17, 0x80, !PT ;  /* 0x0000008014157446 */ /* 0x000fe40007800111 */
[----:B------:R-:W-:Y:S02]  /*d410*/  VIMNMX R12, PT, PT, RZ, R12, !PT ;  /* 0x0000000cff0c7248 */ /* 0x000fe40007fe0100 */
[----:B------:R-:W-:Y:S02]  /*d420*/  VIADDMNMX R20, R21, 0xffffff80, R14, PT ;  /* 0xffffff8015147846 */ /* 0x000fe4000380010e */
[----:B------:R-:W-:-:S02]  /*d430*/  VIMNMX R21, PT, PT, R9, R12, PT ;  /* 0x0000000c09157248 */ /* 0x000fc40003fe0100 */
[C---:B------:R-:W-:Y:S02]  /*d440*/  LOP3.LUT R12, R13.reuse, 0xff, RZ, 0xc0, !PT ;  /* 0x000000ff0d0c7812 */ /* 0x040fe400078ec0ff */
[----:B------:R-:W-:Y:S01]  /*d450*/  LEA.HI.SX32 R13, R13, R16, 0x18 ;  /* 0x000000100d0d7211 */ /* 0x000fe200078fc2ff */
[----:B------:R-:W-:Y:S01]  /*d460*/  IMAD R21, R20, R2, R21 ;  /* 0x0000000214157224 */ /* 0x000fe200078e0215 */
[----:B------:R-:W-:Y:S02]  /*d470*/  VIADDMNMX R23, R12, R17, 0x80, !PT ;  /* 0x000000800c177446 */ /* 0x000fe40007800111 */
[----:B------:R-:W-:Y:S02]  /*d480*/  VIMNMX R12, PT, PT, RZ, R13, !PT ;  /* 0x0000000dff0c7248 */ /* 0x000fe40007fe0100 */
[----:B------:R-:W-:Y:S02]  /*d490*/  IADD3 R20, P5, PT, R21, R18, RZ ;  /* 0x0000001215147210 */ /* 0x000fe40007fbe0ff */
[----:B------:R-:W-:-:S02]  /*d4a0*/  VIADDMNMX R23, R23, 0xffffff80, R14, PT ;  /* 0xffffff8017177846 */ /* 0x000fc4000380010e */
[----:B------:R-:W-:Y:S02]  /*d4b0*/  VIMNMX R13, PT, PT, R9, R12, PT ;  /* 0x0000000c090d7248 */ /* 0x000fe40003fe0100 */
[----:B------:R-:W-:-:S03]  /*d4c0*/  LEA.HI.X.SX32 R21, R21, R19, 0x1, P5 ;  /* 0x0000001315157211 */ /* 0x000fc600028f0eff */
[----:B------:R-:W-:Y:S01]  /*d4d0*/  IMAD R13, R23, R2, R13 ;  /* 0x00000002170d7224 */ /* 0x000fe200078e020d */
[----:B------:R-:W-:Y:S02]  /*d4e0*/  SEL R12, RZ, 0x20, P3 ;  /* 0x00000020ff0c7807 */ /* 0x000fe40001800000 */
[----:B--2---:R-:W-:-:S04]  /*d4f0*/  ISETP.GE.U32.AND P5, PT, R35, R22, PT ;  /* 0x000000162300720c */ /* 0x004fc80003fa6070 */
[----:B------:R-:W-:Y:S02]  /*d500*/  P2R R5, PR, RZ, 0x20 ;  /* 0x00000020ff057803 */ /* 0x000fe40000000000 */
[----:B------:R-:W-:-:S04]  /*d510*/  IADD3 R22, P5, PT, R13, R18, RZ ;  /* 0x000000120d167210 */ /* 0x000fc80007fbe0ff */
[----:B------:R-:W-:Y:S02]  /*d520*/  LEA.HI.X.SX32 R23, R13, R19, 0x1, P5 ;  /* 0x000000130d177211 */ /* 0x000fe400028f0eff */
[----:B------:R-:W-:-:S04]  /*d530*/  SEL R13, RZ, 0x40, P4 ;  /* 0x00000040ff0d7807 */ /* 0x000fc80002000000 */
[----:B------:R-:W-:Y:S01]  /*d540*/  IADD3 R15, PT, PT, R13, R12, R15 ;  /* 0x0000000c0d0f7210 */ /* 0x000fe20007ffe00f */
[----:B------:R-:W2:Y:S01]  /*d550*/  LDG.E.U8.CONSTANT R23, desc[UR4][R22.64] ;  /* 0x0000000416177981 */ /* 0x000ea2000c1e9100 */
[----:B------:R-:W0:Y:S01]  /*d560*/  LDC.64 R12, c[0x3][0x488] ;  /* 0x00c12200ff0c7b82 */ /* 0x000e220000000a00 */
[----:B----4-:R-:W-:Y:S02]  /*d570*/  ISETP.GE.U32.AND P2, PT, R34, R33, PT ;  /* 0x000000212200720c */ /* 0x010fe40003f46070 */
[----:B------:R4:W5:Y:S01]  /*d580*/  LDG.E.U8.CONSTANT R33, desc[UR4][R24.64] ;  /* 0x0000000418217981 */ /* 0x000962000c1e9100 */
[C---:B0-----:R-:W-:Y:S02]  /*d590*/  LOP3.LUT R34, R12.reuse, 0xff, RZ, 0xc0, !PT ;  /* 0x000000ff0c227812 */ /* 0x041fe400078ec0ff */
[----:B------:R-:W-:Y:S02]  /*d5a0*/  LEA.HI.SX32 R12, R12, R16, 0x18 ;  /* 0x000000100c0c7211 */ /* 0x000fe400078fc2ff */
[----:B------:R-:W-:-:S02]  /*d5b0*/  VIADDMNMX R35, R34, R17, 0x80, !PT ;  /* 0x0000008022237446 */ /* 0x000fc40007800111 */
[----:B------:R-:W-:Y:S02]  /*d5c0*/  VIMNMX R12, PT, PT, RZ, R12, !PT ;  /* 0x0000000cff0c7248 */ /* 0x000fe40007fe0100 */
[----:B------:R-:W-:Y:S02]  /*d5d0*/  VIADDMNMX R34, R35, 0xffffff80, R14, PT ;  /* 0xffffff8023227846 */ /* 0x000fe4000380010e */
[----:B------:R-:W-:-:S05]  /*d5e0*/  VIMNMX R35, PT, PT, R9, R12, PT ;  /* 0x0000000c09237248 */ /* 0x000fca0003fe0100 */
[----:B------:R-:W-:-:S05]  /*d5f0*/  IMAD R34, R34, R2, R35 ;  /* 0x0000000222227224 */ /* 0x000fca00078e0223 */
[----:B-1----:R-:W-:-:S04]  /*d600*/  IADD3 R26, P3, PT, R34, R18, RZ ;  /* 0x00000012221a7210 */ /* 0x002fc80007f7e0ff */
[----:B------:R-:W-:Y:S02]  /*d610*/  LEA.HI.X.SX32 R27, R34, R19, 0x1, P3 ;  /* 0x00000013221b7211 */ /* 0x000fe400018f0eff */
[----:B------:R0:W2:Y:S01]  /*d620*/  LDG.E.U8.CONSTANT R34, desc[UR4][R20.64] ;  /* 0x0000000414227981 */ /* 0x0000a2000c1e9100 */
[C---:B------:R-:W-:Y:S02]  /*d630*/  LOP3.LUT R12, R13.reuse, 0xff, RZ, 0xc0, !PT ;  /* 0x000000ff0d0c7812 */ /* 0x040fe400078ec0ff */
[----:B------:R-:W-:Y:S01]  /*d640*/  LEA.HI.SX32 R13, R13, R16, 0x18 ;  /* 0x000000100d0d7211 */ /* 0x000fe200078fc2ff */
[----:B------:R-:W3:Y:S01]  /*d650*/  LDG.E.U8.CONSTANT R26, desc[UR4][R26.64] ;  /* 0x000000041a1a7981 */ /* 0x000ee2000c1e9100 */
[----:B----4-:R-:W-:Y:S02]  /*d660*/  VIADDMNMX R25, R12, R17, 0x80, !PT ;  /* 0x000000800c197446 */ /* 0x010fe40007800111 */
[----:B------:R-:W-:Y:S02]  /*d670*/  VIMNMX R12, PT, PT, RZ, R13, !PT ;  /* 0x0000000dff0c7248 */ /* 0x000fe40007fe0100 */
[----:B------:R-:W-:-:S02]  /*d680*/  VIADDMNMX R25, R25, 0xffffff80, R14, PT ;  /* 0xffffff8019197846 */ /* 0x000fc4000380010e */
[----:B------:R-:W-:-:S05]  /*d690*/  VIMNMX R13, PT, PT, R9, R12, PT ;  /* 0x0000000c090d7248 */ /* 0x000fca0003fe0100 */
[----:B------:R-:W-:-:S05]  /*d6a0*/  IMAD R13, R25, R2, R13 ;  /* 0x00000002190d7224 */ /* 0x000fca00078e020d */
[----:B------:R-:W-:-:S04]  /*d6b0*/  IADD3 R24, P3, PT, R13, R18, RZ ;  /* 0x000000120d187210 */ /* 0x000fc80007f7e0ff */
[----:B------:R-:W-:Y:S02]  /*d6c0*/  LEA.HI.X.SX32 R25, R13, R19, 0x1, P3 ;  /* 0x000000130d197211 */ /* 0x000fe400018f0eff */
[----:B------:R-:W1:Y:S04]  /*d6d0*/  LDC.64 R12, c[0x3][0x490] ;  /* 0x00c12400ff0c7b82 */ /* 0x000e680000000a00 */
[----:B------:R-:W4:Y:S01]  /*d6e0*/  LDG.E.U8.CONSTANT R25, desc[UR4][R24.64] ;  /* 0x0000000418197981 */ /* 0x000f22000c1e9100 */
[----:B------:R-:W-:Y:S02]  /*d6f0*/  SEL R22, RZ, 0x80, P1 ;  /* 0x00000080ff167807 */ /* 0x000fe40000800000 */
[----:B------:R-:W-:Y:S02]  /*d700*/  ISETP.NE.AND P1, PT, R10, RZ, PT ;  /* 0x000000ff0a00720c */ /* 0x000fe40003f25270 */
[----:B-----5:R-:W-:-:S02]  /*d710*/  ISETP.GE.U32.AND P3, PT, R32, R33, PT ;  /* 0x000000212000720c */ /* 0x020fc40003f66070 */
        /* <DEDUP_REMOVED lines=17> */
[----:B------:R-:W5:Y:S03]  /*d830*/  LDG.E.U8.CONSTANT R32, desc[UR4][R32.64] ;  /* 0x0000000420207981 */ /* 0x000f66000c1e9100 */
[----:B------:R-:W-:Y:S02]  /*d840*/  LEA.HI.X.SX32 R29, R13, R19, 0x1, P4 ;  /* 0x000000130d1d7211 */ /* 0x000fe400020f0eff */
[----:B------:R-:W0:Y:S02]  /*d850*/  LDC.64 R12, c[0x3][0x498] ;  /* 0x00c12600ff0c7b82 */ /* 0x000e240000000a00 */
[C---:B0-----:R-:W-:Y:S02]  /*d860*/  LOP3.LUT R20, R12.reuse, 0xff, RZ, 0xc0, !PT ;  /* 0x000000ff0c147812 */ /* 0x041fe400078ec0ff */
[----:B------:R-:W-:-:S02]  /*d870*/  LEA.HI.SX32 R12, R12, R16, 0x18 ;  /* 0x000000100c0c7211 */ /* 0x000fc400078fc2ff */
[----:B------:R-:W-:Y:S02]  /*d880*/  VIADDMNMX R21, R20, R17, 0x80, !PT ;  /* 0x0000008014157446 */ /* 0x000fe40007800111 */
[----:B------:R-:W-:Y:S02]  /*d890*/  VIMNMX R12, PT, PT, RZ, R12, !PT ;  /* 0x0000000cff0c7248 */ /* 0x000fe40007fe0100 */
[----:B------:R-:W-:Y:S02]  /*d8a0*/  VIADDMNMX R20, R21, 0xffffff80, R14, PT ;  /* 0xffffff8015147846 */ /* 0x000fe4000380010e */
[----:B------:R-:W-:-:S05]  /*d8b0*/  VIMNMX R21, PT, PT, R9, R12, PT ;  /* 0x0000000c09157248 */ /* 0x000fca0003fe0100 */
[----:B------:R-:W-:-:S05]  /*d8c0*/  IMAD R21, R20, R2, R21 ;  /* 0x0000000214157224 */ /* 0x000fca00078e0215 */
[----:B------:R-:W-:Y:S02]  /*d8d0*/  IADD3 R20, P5, PT, R21, R18, RZ ;  /* 0x0000001215147210 */ /* 0x000fe40007fbe0ff */
[----:B------:R-:W-:Y:S02]  /*d8e0*/  LOP3.LUT R12, R13, 0xff, RZ, 0xc0, !PT ;  /* 0x000000ff0d0c7812 */ /* 0x000fe400078ec0ff */
[----:B------:R-:W-:Y:S02]  /*d8f0*/  LEA.HI.X.SX32 R21, R21, R19, 0x1, P5 ;  /* 0x0000001315157211 */ /* 0x000fe400028f0eff */
[----:B--2---:R-:W-:Y:S02]  /*d900*/  ISETP.GE.U32.AND P5, PT, R34, R23, PT ;  /* 0x000000172200720c */ /* 0x004fe40003fa6070 */
[----:B------:R-:W-:Y:S02]  /*d910*/  LEA.HI.SX32 R13, R13, R16, 0x18 ;  /* 0x000000100d0d7211 */ /* 0x000fe400078fc2ff */
[----:B------:R-:W-:-:S02]  /*d920*/  SEL R23, RZ, 0x100, P0 ;  /* 0x00000100ff177807 */ /* 0x000fc40000000000 */
[----:B---3--:R-:W-:Y:S02]  /*d930*/  ISETP.GE.U32.AND P4, PT, R30, R31, PT ;  /* 0x0000001f1e00720c */ /* 0x008fe40003f86070 */
[----:B------:R-:W-:Y:S02]  /*d940*/  VIADDMNMX R31, R12, R17, 0x80, !PT ;  /* 0x000000800c1f7446 */ /* 0x000fe40007800111 */
[----:B------:R-:W-:Y:S02]  /*d950*/  VIMNMX R12, PT, PT, RZ, R13, !PT ;  /* 0x0000000dff0c7248 */ /* 0x000fe40007fe0100 */
[----:B------:R-:W-:Y:S02]  /*d960*/  IADD3 R15, PT, PT, R23, R22, R15 ;  /* 0x00000016170f7210 */ /* 0x000fe40007ffe00f */
[----:B------:R-:W0:Y:S01]  /*d970*/  LDC.64 R22, c[0x3][0x4a0] ;  /* 0x00c12800ff167b82 */ /* 0x000e220000000a00 */
[----:B------:R-:W-:Y:S02]  /*d980*/  VIADDMNMX R31, R31, 0xffffff80, R14, PT ;  /* 0xffffff801f1f7846 */ /* 0x000fe4000380010e */
[----:B------:R-:W-:-:S05]  /*d990*/  VIMNMX R13, PT, PT, R9, R12, PT ;  /* 0x0000000c090d7248 */ /* 0x000fca0003fe0100 */
[----:B------:R-:W-:-:S05]  /*d9a0*/  IMAD R13, R31, R2, R13 ;  /* 0x000000021f0d7224 */ /* 0x000fca00078e020d */
[----:B------:R-:W-:Y:S02]  /*d9b0*/  IADD3 R12, P6, PT, R13, R18, RZ ;  /* 0x000000120d0c7210 */ /* 0x000fe40007fde0ff */
[----:B------:R-:W-:Y:S02]  /*d9c0*/  ISETP.NE.AND P0, PT, R7, RZ, PT ;  /* 0x000000ff0700720c */ /* 0x000fe40003f05270 */
[----:B------:R-:W-:Y:S02]  /*d9d0*/  LEA.HI.X.SX32 R13, R13, R19, 0x1, P6 ;  /* 0x000000130d0d7211 */ /* 0x000fe400030f0eff */
[----:B------:R-:W-:Y:S02]  /*d9e0*/  ISETP.NE.AND P6, PT, R3, RZ, PT ;  /* 0x000000ff0300720c */ /* 0x000fe40003fc5270 */
[----:B------:R-:W-:Y:S02]  /*d9f0*/  SEL R10, RZ, 0x400, P0 ;  /* 0x00000400ff0a7807 */ /* 0x000fe40000000000 */
[----:B------:R-:W-:Y:S01]  /*da00*/  SEL R3, RZ, 0x200, P6 ;  /* 0x00000200ff037807 */ /* 0x000fe20003000000 */
[----:B------:R-:W2:Y:S01]  /*da10*/  LDG.E.U8.CONSTANT R13, desc[UR4][R12.64] ;  /* 0x000000040c0d7981 */ /* 0x000ea2000c1e9100 */
[----:B0-----:R-:W-:-:S02]  /*da20*/  LOP3.LUT R30, R22, 0xff, RZ, 0xc0, !PT ;  /* 0x000000ff161e7812 */ /* 0x001fc400078ec0ff */
[-C--:B------:R-:W-:Y:S02]  /*da30*/  LEA.HI.SX32 R22, R22, R16.reuse, 0x18 ;  /* 0x0000001016167211 */ /* 0x080fe400078fc2ff */
[----:B------:R-:W-:Y:S02]  /*da40*/  IADD3 R3, PT, PT, R10, R3, R15 ;  /* 0x000000030a037210 */ /* 0x000fe40007ffe00f */
[C---:B------:R-:W-:Y:S02]  /*da50*/  LOP3.LUT R10, R23.reuse, 0xff, RZ, 0xc0, !PT ;  /* 0x000000ff170a7812 */ /* 0x040fe400078ec0ff */
[----:B------:R-:W-:Y:S02]  /*da60*/  LEA.HI.SX32 R23, R23, R16, 0x18 ;  /* 0x0000001017177211 */ /* 0x000fe400078fc2ff */
[----:B------:R-:W-:Y:S02]  /*da70*/  VIMNMX R22, PT, PT, RZ, R22, !PT ;  /* 0x00000016ff167248 */ /* 0x000fe40007fe0100 */
[----:B------:R-:W-:-:S02]  /*da80*/  VIADDMNMX R15, R10, R17, 0x80, !PT ;  /* 0x000000800a0f7446 */ /* 0x000fc40007800111 */
[----:B------:R-:W-:Y:S02]  /*da90*/  VIMNMX R10, PT, PT, RZ, R23, !PT ;  /* 0x00000017ff0a7248 */ /* 0x000fe40007fe0100 */
[----:B----4-:R-:W-:Y:S02]  /*daa0*/  ISETP.GE.U32.AND P6, PT, R26, R25, PT ;  /* 0x000000191a00720c */ /* 0x010fe40003fc6070 */
[----:B------:R-:W-:Y:S02]  /*dab0*/  VIMNMX R25, PT, PT, R9, R22, PT ;  /* 0x0000001609197248 */ /* 0x000fe40003fe0100 */
[----:B------:R-:W-:Y:S02]  /*dac0*/  VIADDMNMX R31, R30, R17, 0x80, !PT ;  /* 0x000000801e1f7446 */ /* 0x000fe40007800111 */
[----:B------:R-:W-:Y:S02]  /*dad0*/  VIADDMNMX R22, R15, 0xffffff80, R14, PT ;  /* 0xffffff800f167846 */ /* 0x000fe4000380010e */
[----:B------:R-:W-:-:S02]  /*dae0*/  VIMNMX R15, PT, PT, R9, R10, PT ;  /* 0x0000000a090f7248 */ /* 0x000fc40003fe0100 */
[----:B------:R-:W-:-:S03]  /*daf0*/  VIADDMNMX R31, R31, 0xffffff80, R14, PT ;  /* 0xffffff801f1f7846 */ /* 0x000fc6000380010e */
[-C--:B------:R-:W-:Y:S02]  /*db00*/  IMAD R15, R22, R2.reuse, R15 ;  /* 0x00000002160f7224 */ /* 0x080fe400078e020f */
[----:B------:R-:W0:Y:S01]  /*db10*/  LDC.64 R22, c[0x3][0x4a8] ;  /* 0x00c12a00ff167b82 */ /* 0x000e220000000a00 */
[----:B------:R-:W-:-:S05]  /*db20*/  IMAD R25, R31, R2, R25 ;  /* 0x000000021f197224 */ /* 0x000fca00078e0219 */
[----:B------:R-:W-:-:S04]  /*db30*/  IADD3 R24, P0, PT, R25, R18, RZ ;  /* 0x0000001219187210 */ /* 0x000fc80007f1e0ff */
[----:B------:R-:W-:Y:S02]  /*db40*/  LEA.HI.X.SX32 R25, R25, R19, 0x1, P0 ;  /* 0x0000001319197211 */ /* 0x000fe400000f0eff */
[----:B------:R-:W-:-:S04]  /*db50*/  IADD3 R26, P0, PT, R15, R18, RZ ;  /* 0x000000120f1a7210 */ /* 0x000fc80007f1e0ff */
[----:B------:R-:W-:Y:S02]  /*db60*/  LEA.HI.X.SX32 R27, R15, R19, 0x1, P0 ;  /* 0x000000130f1b7211 */ /* 0x000fe400000f0eff */
[----:B------:R1:W5:Y:S01]  /*db70*/  LDG.E.U8.CONSTANT R15, desc[UR4][R28.64] ;  /* 0x000000041c0f7981 */ /* 0x000362000c1e9100 */
        /* <DEDUP_REMOVED lines=9> */
[----:B------:R0:W2:Y:S01]  /*dc10*/  LDG.E.U8.CONSTANT R10, desc[UR4][R20.64] ;  /* 0x00000004140a7981 */ /* 0x0000a2000c1e9100 */
[C---:B------:R-:W-:Y:S02]  /*dc20*/  LOP3.LUT R22, R23.reuse, 0xff, RZ, 0xc0, !PT ;  /* 0x000000ff17167812 */ /* 0x040fe400078ec0ff */
[----:B------:R-:W-:Y:S01]  /*dc30*/  LEA.HI.SX32 R23, R23, R16, 0x18 ;  /* 0x0000001017177211 */ /* 0x000fe200078fc2ff */
[----:B------:R-:W3:Y:S01]  /*dc40*/  LDG.E.U8.CONSTANT R30, desc[UR4][R30.64] ;  /* 0x000000041e1e7981 */ /* 0x000ee2000c1e9100 */
[----:B-1----:R-:W-:Y:S02]  /*dc50*/  VIADDMNMX R29, R22, R17, 0x80, !PT ;  /* 0x00000080161d7446 */ /* 0x002fe40007800111 */
[----:B------:R-:W-:Y:S02]  /*dc60*/  VIMNMX R22, PT, PT, RZ, R23, !PT ;  /* 0x00000017ff167248 */ /* 0x000fe40007fe0100 */
[----:B------:R-:W-:-:S02]  /*dc70*/  VIADDMNMX R29, R29, 0xffffff80, R14, PT ;  /* 0xffffff801d1d7846 */ /* 0x000fc4000380010e */
[----:B------:R-:W-:-:S05]  /*dc80*/  VIMNMX R23, PT, PT, R9, R22, PT ;  /* 0x0000001609177248 */ /* 0x000fca0003fe0100 */
[----:B------:R-:W-:-:S05]  /*dc90*/  IMAD R23, R29, R2, R23 ;  /* 0x000000021d177224 */ /* 0x000fca00078e0217 */
[----:B------:R-:W-:-:S04]  /*dca0*/  IADD3 R28, P0, PT, R23, R18, RZ ;  /* 0x00000012171c7210 */ /* 0x000fc80007f1e0ff */
[----:B------:R-:W-:Y:S02]  /*dcb0*/  LEA.HI.X.SX32 R29, R23, R19, 0x1, P0 ;  /* 0x00000013171d7211 */ /* 0x000fe400000f0eff */
[----:B------:R-:W0:Y:S01]  /*dcc0*/  LDC.64 R22, c[0x3][0x4b0] ;  /* 0x00c12c00ff167b82 */ /* 0x000e220000000a00 */
[----:B------:R-:W-:Y:S02]  /*dcd0*/  P2R R7, PR, RZ, 0x40 ;  /* 0x00000040ff077803 */ /* 0x000fe40000000000 */
[C---:B0-----:R-:W-:Y:S02]  /*dce0*/  LOP3.LUT R20, R22.reuse, 0xff, RZ, 0xc0, !PT ;  /* 0x000000ff16147812 */ /* 0x041fe400078ec0ff */
[----:B------:R-:W-:-:S04]  /*dcf0*/  LEA.HI.SX32 R22, R22, R16, 0x18 ;  /* 0x0000001016167211 */ /* 0x000fc800078fc2ff */
[----:B------:R-:W-:Y:S02]  /*dd00*/  VIMNMX R22, PT, PT, RZ, R22, !PT ;  /* 0x00000016ff167248 */ /* 0x000fe40007fe0100 */
[C---:B------:R-:W-:Y:S02]  /*dd10*/  LOP3.LUT R12, R23.reuse, 0xff, RZ, 0xc0, !PT ;  /* 0x000000ff170c7812 */ /* 0x040fe400078ec0ff */
[----:B------:R-:W-:Y:S02]  /*dd20*/  LEA.HI.SX32 R23, R23, R16, 0x18 ;  /* 0x0000001017177211 */ /* 0x000fe400078fc2ff */
[----:B-----5:R-:W-:Y:S02]  /*dd30*/  ISETP.GE.U32.AND P0, PT, R32, R15, PT ;  /* 0x0000000f2000720c */ /* 0x020fe40003f06070 */
[----:B------:R-:W-:Y:S01]  /*dd40*/  VIADDMNMX R15, R20, R17, 0x80, !PT ;  /* 0x00000080140f7446 */ /* 0x000fe20007800111 */
[----:B------:R0:W4:Y:S03]  /*dd50*/  LDG.E.U8.CONSTANT R32, desc[UR4][R26.64] ;  /* 0x000000041a207981 */ /* 0x000126000c1e9100 */
[----:B------:R-:W-:-:S02]  /*dd60*/  VIADDMNMX R20, R15, 0xffffff80, R14, PT ;  /* 0xffffff800f147846 */ /* 0x000fc4000380010e */
[----:B------:R-:W-:-:S05]  /*dd70*/  VIMNMX R15, PT, PT, R9, R22, PT ;  /* 0x00000016090f7248 */ /* 0x000fca0003fe0100 */
[----:B------:R-:W-:-:S05]  /*dd80*/  IMAD R15, R20, R2, R15 ;  /* 0x00000002140f7224 */ /* 0x000fca00078e020f */
[----:B------:R-:W-:-:S04]  /*dd90*/  IADD3 R20, P6, PT, R15, R18, RZ ;  /* 0x000000120f147210 */ /* 0x000fc80007fde0ff */
[----:B------:R-:W-:Y:S02]  /*dda0*/  LEA.HI.X.SX32 R21, R15, R19, 0x1, P6 ;  /* 0x000000130f157211 */ /* 0x000fe400030f0eff */
[----:B------:R-:W-:Y:S02]  /*ddb0*/  VIADDMNMX R15, R12, R17, 0x80, !PT ;  /* 0x000000800c0f7446 */ /* 0x000fe40007800111 */
[----:B------:R-:W-:Y:S02]  /*ddc0*/  VIMNMX R12, PT, PT, RZ, R23, !PT ;  /* 0x00000017ff0c7248 */ /* 0x000fe40007fe0100 */
[----:B------:R-:W-:Y:S02]  /*ddd0*/  VIADDMNMX R22, R15, 0xffffff80, R14, PT ;  /* 0xffffff800f167846 */ /* 0x000fe4000380010e */
[----:B------:R-:W-:Y:S02]  /*dde0*/  VIMNMX R15, PT, PT, R9, R12, PT ;  /* 0x0000000c090f7248 */ /* 0x000fe40003fe0100 */
[----:B--2---:R-:W-:-:S03]  /*ddf0*/  ISETP.GE.U32.AND P6, PT, R10, R13, PT ;  /* 0x0000000d0a00720c */ /* 0x004fc60003fc6070 */
[----:B------:R-:W-:Y:S01]  /*de00*/  IMAD R15, R22, R2, R15 ;  /* 0x00000002160f7224 */ /* 0x000fe200078e020f */
[----:B------:R-:W-:-:S04]  /*de10*/  P2R R10, PR, RZ, 0x40 ;  /* 0x00000040ff0a7803 */ /* 0x000fc80000000000 */
[----:B------:R-:W-:-:S04]  /*de20*/  IADD3 R12, P6, PT, R15, R18, RZ ;  /* 0x000000120f0c7210 */ /* 0x000fc80007fde0ff */
[----:B------:R-:W-:Y:S02]  /*de30*/  LEA.HI.X.SX32 R13, R15, R19, 0x1, P6 ;  /* 0x000000130f0d7211 */ /* 0x000fe400030f0eff */
[----:B------:R1:W4:Y:S01]  /*de40*/  LDG.E.U8.CONSTANT R15, desc[UR4][R24.64] ;  /* 0x00000004180f7981 */ /* 0x000322000c1e9100 */
[----:B------:R-:W-:Y:S02]  /*de50*/  SEL R22, RZ, 0x800, P1 ;  /* 0x00000800ff167807 */ /* 0x000fe40000800000 */
[----:B------:R-:W-:Y:S01]  /*de60*/  SEL R23, RZ, 0x1000, P2 ;  /* 0x00001000ff177807 */ /* 0x000fe20001000000 */
[----:B------:R-:W2:Y:S03]  /*de70*/  LDG.E.U8.CONSTANT R12, desc[UR4][R12.64] ;  /* 0x000000040c0c7981 */ /* 0x000ea6000c1e9100 */
[----:B------:R-:W-:Y:S02]  /*de80*/  IADD3 R3, PT, PT, R23, R22, R3 ;  /* 0x0000001617037210 */ /* 0x000fe40007ffe003 */
[----:B------:R-:W5:Y:S02]  /*de90*/  LDC.64 R22, c[0x3][0x4b8] ;  /* 0x00c12e00ff167b82 */ /* 0x000f640000000a00 */
[----:B-----5:R-:W-:-:S02]  /*dea0*/  LOP3.LUT R34, R22, 0xff, RZ, 0xc0, !PT ;  /* 0x000000ff16227812 */ /* 0x020fc400078ec0ff */
[----:B------:R-:W-:Y:S02]  /*deb0*/  LEA.HI.SX32 R22, R22, R16, 0x18 ;  /* 0x0000001016167211 */ /* 0x000fe400078fc2ff */
[----:B------:R-:W-:Y:S02]  /*dec0*/  VIADDMNMX R33, R34, R17, 0x80, !PT ;  /* 0x0000008022217446 */ /* 0x000fe40007800111 */
[----:B------:R-:W-:Y:S02]  /*ded0*/  VIMNMX R22, PT, PT, RZ, R22, !PT ;  /* 0x00000016ff167248 */ /* 0x000fe40007fe0100 */
[----:B------:R-:W-:Y:S02]  /*dee0*/  VIADDMNMX R34, R33, 0xffffff80, R14, PT ;  /* 0xffffff8021227846 */ /* 0x000fe4000380010e */
[----:B------:R-:W-:Y:S02]  /*def0*/  VIMNMX R33, PT, PT, R9, R22, PT ;  /* 0x0000001609217248 */ /* 0x000fe40003fe0100 */
[----:B------:R-:W-:-:S02]  /*df00*/  LOP3.LUT R22, R23, 0xff, RZ, 0xc0, !PT ;  /* 0x000000ff17167812 */ /* 0x000fc400078ec0ff */
[----:B------:R-:W-:Y:S02]  /*df10*/  LEA.HI.SX32 R23, R23, R16, 0x18 ;  /* 0x0000001017177211 */ /* 0x000fe400078fc2ff */
[----:B0-----:R-:W-:Y:S02]  /*df20*/  VIADDMNMX R27, R22, R17, 0x80, !PT ;  /* 0x00000080161b7446 */ /* 0x001fe40007800111 */
[----:B------:R-:W-:Y:S01]  /*df30*/  VIMNMX R22, PT, PT, RZ, R23, !PT ;  /* 0x00000017ff167248 */ /* 0x000fe20007fe0100 */
[----:B------:R-:W-:Y:S01]  /*df40*/  IMAD R33, R34, R2, R33 ;  /* 0x0000000222217224 */ /* 0x000fe200078e0221 */
[----:B------:R-:W-:Y:S02]  /*df50*/  VIADDMNMX R27, R27, 0xffffff80, R14, PT ;  /* 0xffffff801b1b7846 */ /* 0x000fe4000380010e */
[----:B------:R-:W-:Y:S02]  /*df60*/  VIMNMX R23, PT, PT, R9, R22, PT ;  /* 0x0000001609177248 */ /* 0x000fe40003fe0100 */
[----:B-1----:R-:W-:-:S03]  /*df70*/  IADD3 R24, P1, PT, R33, R18, RZ ;  /* 0x0000001221187210 */ /* 0x002fc60007f3e0ff */
[----:B------:R-:W-:Y:S01]  /*df80*/  IMAD R23, R27, R2, R23 ;  /* 0x000000021b177224 */ /* 0x000fe200078e0217 */
[----:B------:R-:W-:-:S04]  /*df90*/  LEA.HI.X.SX32 R25, R33, R19, 0x1, P1 ;  /* 0x0000001321197211 */ /* 0x000fc800008f0eff */
[C---:B------:R-:W-:Y:S01]  /*dfa0*/  IADD3 R26, P1, PT, R23.reuse, R18, RZ ;  /* 0x00000012171a7210 */ /* 0x040fe20007f3e0ff */
[----:B------:R-:W5:Y:S03]  /*dfb0*/  LDG.E.U8.CONSTANT R24, desc[UR4][R24.64] ;  /* 0x0000000418187981 */ /* 0x000f66000c1e9100 */
[----:B------:R-:W-:Y:S02]  /*dfc0*/  LEA.HI.X.SX32 R27, R23, R19, 0x1, P1 ;  /* 0x00000013171b7211 */ /* 0x000fe400008f0eff */
[----:B------:R-:W0:Y:S04]  /*dfd0*/  LDC.64 R22, c[0x3][0x4c0] ;  /* 0x00c13000ff167b82 */ /* 0x000e280000000a00 */
[----:B------:R-:W5:Y:S01]  /*dfe0*/  LDG.E.U8.CONSTANT R27, desc[UR4][R26.64] ;  /* 0x000000041a1b7981 */ /* 0x000f62000c1e9100 */
[----:B----4-:R-:W-:-:S03]  /*dff0*/  ISETP.GE.U32.AND P1, PT, R15, R32, PT ;  /* 0x000000200f00720c */ /* 0x010fc60003f26070 */
[----:B------:R1:W3:Y:S01]  /*e000*/  LDG.E.U8.CONSTANT R15, desc[UR4][R28.64] ;  /* 0x000000041c0f7981 */ /* 0x0002e2000c1e9100 */
[C---:B0-----:R-:W-:Y:S02]  /*e010*/  LOP3.LUT R32, R22.reuse, 0xff, RZ, 0xc0, !PT ;  /* 0x000000ff16207812 */ /* 0x041fe400078ec0ff */
        /* <DEDUP_REMOVED lines=8> */
[----:B------:R0:W2:Y:S01]  /*e0a0*/  LDG.E.U8.CONSTANT R31, desc[UR4][R20.64] ;  /* 0x00000004141f7981 */ /* 0x0000a2000c1e9100 */
[C---:B------:R-:W-:Y:S02]  /*e0b0*/  LOP3.LUT R22, R23.reuse, 0xff, RZ, 0xc0, !PT ;  /* 0x000000ff17167812 */ /* 0x040fe400078ec0ff */
[----:B------:R-:W-:Y:S01]  /*e0c0*/  LEA.HI.SX32 R23, R23, R16, 0x18 ;  /* 0x0000001017177211 */ /* 0x000fe200078fc2ff */
[----:B------:R-:W4:Y:S01]  /*e0d0*/  LDG.E.U8.CONSTANT R34, desc[UR4][R34.64] ;  /* 0x0000000422227981 */ /* 0x000f22000c1e9100 */
[----:B-1----:R-:W-:Y:S02]  /*e0e0*/  VIADDMNMX R29, R22, R17, 0x80, !PT ;  /* 0x00000080161d7446 */ /* 0x002fe40007800111 */
[----:B------:R-:W-:Y:S02]  /*e0f0*/  VIMNMX R22, PT, PT, RZ, R23, !PT ;  /* 0x00000017ff167248 */ /* 0x000fe40007fe0100 */
[----:B------:R-:W-:-:S02]  /*e100*/  VIADDMNMX R29, R29, 0xffffff80, R14, PT ;  /* 0xffffff801d1d7846 */ /* 0x000fc4000380010e */
[----:B------:R-:W-:-:S05]  /*e110*/  VIMNMX R23, PT, PT, R9, R22, PT ;  /* 0x0000001609177248 */ /* 0x000fca0003fe0100 */
[----:B------:R-:W-:-:S05]  /*e120*/  IMAD R23, R29, R2, R23 ;  /* 0x000000021d177224 */ /* 0x000fca00078e0217 */
[----:B------:R-:W-:-:S04]  /*e130*/  IADD3 R28, P2, PT, R23, R18, RZ ;  /* 0x00000012171c7210 */ /* 0x000fc80007f5e0ff */
[----:B------:R-:W-:Y:S02]  /*e140*/  LEA.HI.X.SX32 R29, R23, R19, 0x1, P2 ;  /* 0x00000013171d7211 */ /* 0x000fe400010f0eff */
[----:B------:R-:W0:Y:S02]  /*e150*/  LDC.64 R22, c[0x3][0x4c8] ;  /* 0x00c13200ff167b82 */ /* 0x000e240000000a00 */
[C---:B0-----:R-:W-:Y:S02]  /*e160*/  LOP3.LUT R20, R22.reuse, 0xff, RZ, 0xc0, !PT ;  /* 0x000000ff16147812 */ /* 0x041fe400078ec0ff */
[----:B------:R-:W-:-:S04]  /*e170*/  LEA.HI.SX32 R22, R22, R16, 0x18 ;  /* 0x0000001016167211 */ /* 0x000fc800078fc2ff */
[----:B------:R-:W-:Y:S02]  /*e180*/  VIMNMX R22, PT, PT, RZ, R22, !PT ;  /* 0x00000016ff167248 */ /* 0x000fe40007fe0100 */
[----:B------:R-:W-:Y:S02]  /*e190*/  SEL R32, RZ, 0x8000, P4 ;  /* 0x00008000ff207807 */ /* 0x000fe40002000000 */
[----:B---3--:R-:W-:Y:S02]  /*e1a0*/  ISETP.GE.U32.AND P2, PT, R30, R15, PT ;  /* 0x0000000f1e00720c */ /* 0x008fe40003f46070 */
[----:B------:R-:W-:-:S04]  /*e1b0*/  VIADDMNMX R15, R20, R17, 0x80, !PT ;  /* 0x00000080140f7446 */ /* 0x000fc80007800111 */
[----:B------:R-:W-:Y:S02]  /*e1c0*/  VIADDMNMX R20, R15, 0xffffff80, R14, PT ;  /* 0xffffff800f147846 */ /* 0x000fe4000380010e */
[----:B------:R-:W-:Y:S02]  /*e1d0*/  VIMNMX R15, PT, PT, R9, R22, PT ;  /* 0x00000016090f7248 */ /* 0x000fe40003fe0100 */
[----:B------:R-:W-:-:S03]  /*e1e0*/  LOP3.LUT R22, R23, 0xff, RZ, 0xc0, !PT ;  /* 0x000000ff17167812 */ /* 0x000fc600078ec0ff */
[----:B------:R-:W-:Y:S01]  /*e1f0*/  IMAD R15, R20, R2, R15 ;  /* 0x00000002140f7224 */ /* 0x000fe200078e020f */
[----:B------:R-:W-:Y:S02]  /*e200*/  LEA.HI.SX32 R23, R23, R16, 0x18 ;  /* 0x0000001017177211 */ /* 0x000fe400078fc2ff */
[----:B------:R-:W-:Y:S02]  /*e210*/  VIADDMNMX R13, R22, R17, 0x80, !PT ;  /* 0x00000080160d7446 */ /* 0x000fe40007800111 */
[C---:B------:R-:W-:Y:S02]  /*e220*/  IADD3 R20, P6, PT, R15.reuse, R18, RZ ;  /* 0x000000120f147210 */ /* 0x040fe40007fde0ff */
[----:B------:R-:W-:Y:S02]  /*e230*/  VIMNMX R22, PT, PT, RZ, R23, !PT ;  /* 0x00000017ff167248 */ /* 0x000fe40007fe0100 */
[----:B------:R-:W-:Y:S02]  /*e240*/  LEA.HI.X.SX32 R21, R15, R19, 0x1, P6 ;  /* 0x000000130f157211 */ /* 0x000fe400030f0eff */
[----:B------:R-:W-:-:S02]  /*e250*/  VIADDMNMX R15, R13, 0xffffff80, R14, PT ;  /* 0xffffff800d0f7846 */ /* 0x000fc4000380010e */
[----:B------:R-:W-:Y:S02]  /*e260*/  VIMNMX R13, PT, PT, R9, R22, PT ;  /* 0x00000016090d7248 */ /* 0x000fe40003fe0100 */
[----:B--2---:R-:W-:-:S03]  /*e270*/  ISETP.GE.U32.AND P6, PT, R31, R12, PT ;  /* 0x0000000c1f00720c */ /* 0x004fc60003fc6070 */
[----:B------:R-:W-:Y:S01]  /*e280*/  IMAD R13, R15, R2, R13 ;  /* 0x000000020f0d7224 */ /* 0x000fe200078e020d */
[----:B------:R-:W-:-:S04]  /*e290*/  P2R R15, PR, RZ, 0x40 ;  /* 0x00000040ff0f7803 */ /* 0x000fc80000000000 */
[----:B------:R-:W-:-:S04]  /*e2a0*/  IADD3 R22, P6, PT, R13, R18, RZ ;  /* 0x000000120d167210 */ /* 0x000fc80007fde0ff */
[----:B------:R-:W-:Y:S02]  /*e2b0*/  LEA.HI.X.SX32 R23, R13, R19, 0x1, P6 ;  /* 0x000000130d177211 */ /* 0x000fe400030f0eff */
[----:B------:R-:W-:Y:S02]  /*e2c0*/  ISETP.NE.AND P6, PT, R5, RZ, PT ;  /* 0x000000ff0500720c */ /* 0x000fe40003fc5270 */
[----:B------:R-:W-:Y:S01]  /*e2d0*/  SEL R13, RZ, 0x4000, P3 ;  /* 0x00004000ff0d7807 */ /* 0x000fe20001800000 */
[----:B------:R-:W2:Y:S01]  /*e2e0*/  LDG.E.U8.CONSTANT R22, desc[UR4][R22.64] ;  /* 0x0000000416167981 */ /* 0x000ea2000c1e9100 */
        /* <DEDUP_REMOVED lines=17> */
[----:B-----5:R-:W-:Y:S02]  /*e400*/  ISETP.GE.U32.AND P3, PT, R24, R27, PT ;  /* 0x0000001b1800720c */ /* 0x020fe40003f66070 */
[----:B------:R-:W-:Y:S02]  /*e410*/  VIMNMX R3, PT, PT, R9, R12, PT ;  /* 0x0000000c09037248 */ /* 0x000fe40003fe0100 */
[----:B------:R-:W-:Y:S01]  /*e420*/  ISETP.NE.AND P6, PT, R7, RZ, PT ;  /* 0x000000ff0700720c */ /* 0x000fe20003fc5270 */
[----:B------:R-:W0:Y:S01]  /*e430*/  LDC.64 R12, c[0x3][0x4d8] ;  /* 0x00c13600ff0c7b82 */ /* 0x000e220000000a00 */
[----:B------:R-:W-:Y:S01]  /*e440*/  P2R R7, PR, RZ, 0x8 ;  /* 0x00000008ff077803 */ /* 0x000fe20000000000 */
[----:B------:R-:W-:Y:S01]  /*e450*/  IMAD R3, R5, R2, R3 ;  /* 0x0000000205037224 */ /* 0x000fe200078e0203 */
[----:B------:R-:W-:-:S04]  /*e460*/  IADD3 R26, P3, PT, R25, R18, RZ ;  /* 0x00000012191a7210 */ /* 0x000fc80007f7e0ff */
[----:B------:R-:W-:Y:S02]  /*e470*/  LEA.HI.X.SX32 R27, R25, R19, 0x1, P3 ;  /* 0x00000013191b7211 */ /* 0x000fe400018f0eff */
[----:B------:R-:W-:-:S03]  /*e480*/  IADD3 R24, P3, PT, R3, R18, RZ ;  /* 0x0000001203187210 */ /* 0x000fc60007f7e0ff */
[----:B------:R-:W3:Y:S01]  /*e490*/  LDG.E.U8.CONSTANT R33, desc[UR4][R26.64] ;  /* 0x000000041a217981 */ /* 0x000ee2000c1e9100 */
[----:B------:R-:W-:-:S03]  /*e4a0*/  LEA.HI.X.SX32 R25, R3, R19, 0x1, P3 ;  /* 0x0000001303197211 */ /* 0x000fc600018f0eff */
[----:B------:R1:W4:Y:S01]  /*e4b0*/  LDG.E.U8.CONSTANT R3, desc[UR4][R28.64] ;  /* 0x000000041c037981 */ /* 0x000322000c1e9100 */
        /* <DEDUP_REMOVED lines=21> */
[----:B------:R-:W-:Y:S02]  /*e610*/  LEA.HI.SX32 R12, R12, R16, 0x18 ;  /* 0x000000100c0c7211 */ /* 0x000fe400078fc2ff */
[----:B------:R-:W-:Y:S02]  /*e620*/  VIADDMNMX R21, R20, R17, 0x80, !PT ;  /* 0x0000008014157446 */ /* 0x000fe40007800111 */
[----:B------:R-:W-:-:S02]  /*e630*/  VIMNMX R12, PT, PT, RZ, R12, !PT ;  /* 0x0000000cff0c7248 */ /* 0x000fc40007fe0100 */
[----:B----4-:R-:W-:Y:S02]  /*e640*/  ISETP.GE.U32.AND P3, PT, R34, R3, PT ;  /* 0x000000032200720c */ /* 0x010fe40003f66070 */
[----:B------:R0:W3:Y:S01]  /*e650*/  LDG.E.U8.CONSTANT R34, desc[UR4][R24.64] ;  /* 0x0000000418227981 */ /* 0x0000e2000c1e9100 */
        /* <DEDUP_REMOVED lines=12> */
[-C--:B------:R-:W-:Y:S02]  /*e720*/  LEA.HI.X.SX32 R21, R21, R19.reuse, 0x1, P3 ;  /* 0x0000001315157211 */ /* 0x080fe400018f0eff */
[----:B--2---:R-:W-:Y:S02]  /*e730*/  ISETP.GE.U32.AND P3, PT, R5, R22, PT ;  /* 0x000000160500720c */ /* 0x004fe40003f66070 */
[C---:B------:R-:W-:Y:S02]  /*e740*/  IADD3 R22, P4, PT, R13.reuse, R18, RZ ;  /* 0x000000120d167210 */ /* 0x040fe40007f9e0ff */
[----:B------:R-:W-:Y:S02]  /*e750*/  P2R R5, PR, RZ, 0x8 ;  /* 0x00000008ff057803 */ /* 0x000fe40000000000 */
[----:B------:R-:W-:Y:S02]  /*e760*/  LEA.HI.X.SX32 R23, R13, R19, 0x1, P4 ;  /* 0x000000130d177211 */ /* 0x000fe400020f0eff */
[----:B------:R-:W-:-:S02]  /*e770*/  SEL R13, RZ, 0x20000, P6 ;  /* 0x00020000ff0d7807 */ /* 0x000fc40003000000 */
[----:B------:R-:W-:Y:S01]  /*e780*/  ISETP.NE.AND P3, PT, R15, RZ, PT ;  /* 0x000000ff0f00720c */ /* 0x000fe20003f65270 */
[----:B------:R-:W2:Y:S01]  /*e790*/  LDG.E.U8.CONSTANT R22, desc[UR4][R22.64] ;  /* 0x0000000416167981 */ /* 0x000ea2000c1e9100 */
[----:B------:R-:W-:-:S04]  /*e7a0*/  SEL R15, RZ, 0x40000, P0 ;  /* 0x00040000ff0f7807 */ /* 0x000fc80000000000 */
[----:B------:R-:W-:Y:S02]  /*e7b0*/  IADD3 R15, PT, PT, R15, R13, R32 ;  /* 0x0000000d0f0f7210 */ /* 0x000fe40007ffe020 */
[----:B------:R-:W1:Y:S02]  /*e7c0*/  LDC.64 R12, c[0x3][0x4e8] ;  /* 0x00c13a00ff0c7b82 */ /* 0x000e640000000a00 */
[C---:B-1----:R-:W-:Y:S02]  /*e7d0*/  LOP3.LUT R32, R12.reuse, 0xff, RZ, 0xc0, !PT ;  /* 0x000000ff0c207812 */ /* 0x042fe400078ec0ff */
        /* <DEDUP_REMOVED lines=10> */
[----:B------:R-:W-:Y:S01]  /*e880*/  VIADDMNMX R25, R25, 0xffffff80, R14, PT ;  /* 0xffffff8019197846 */ /* 0x000fe2000380010e */
[----:B------:R-:W4:Y:S01]  /*e890*/  LDG.E.U8.CONSTANT R35, desc[UR4][R28.64] ;  /* 0x000000041c237981 */ /* 0x000f22000c1e9100 */
[----:B------:R-:W-:-:S02]  /*e8a0*/  VIMNMX R13, PT, PT, R9, R12, PT ;  /* 0x0000000c090d7248 */ /* 0x000fc40003fe0100 */
[----:B------:R-:W-:-:S03]  /*e8b0*/  IADD3 R26, P0, PT, R32, R18, RZ ;  /* 0x00000012201a7210 */ /* 0x000fc60007f1e0ff */
[----:B------:R-:W-:Y:S01]  /*e8c0*/  IMAD R13, R25, R2, R13 ;  /* 0x00000002190d7224 */ /* 0x000fe200078e020d */
[-C--:B------:R-:W-:Y:S02]  /*e8d0*/  LEA.HI.X.SX32 R27, R32, R19.reuse, 0x1, P0 ;  /* 0x00000013201b7211 */ /* 0x080fe400000f0eff */
[----:B------:R0:W4:Y:S02]  /*e8e0*/  LDG.E.U8.CONSTANT R32, desc[UR4][R30.64] ;  /* 0x000000041e207981 */ /* 0x000124000c1e9100 */
[C---:B------:R-:W-:Y:S02]  /*e8f0*/  IADD3 R24, P0, PT, R13.reuse, R18, RZ ;  /* 0x000000120d187210 */ /* 0x040fe40007f1e0ff */
[----:B------:R-:W5:Y:S02]  /*e900*/  LDG.E.U8.CONSTANT R26, desc[UR4][R26.64] ;  /* 0x000000041a1a7981 */ /* 0x000f64000c1e9100 */
[----:B------:R-:W-:Y:S02]  /*e910*/  LEA.HI.X.SX32 R25, R13, R19, 0x1, P0 ;  /* 0x000000130d197211 */ /* 0x000fe400000f0eff */
[----:B------:R-:W0:Y:S04]  /*e920*/  LDC.64 R12, c[0x3][0x4f0] ;  /* 0x00c13c00ff0c7b82 */ /* 0x000e280000000a00 */
[----:B------:R-:W5:Y:S01]  /*e930*/  LDG.E.U8.CONSTANT R25, desc[UR4][R24.64] ;  /* 0x0000000418197981 */ /* 0x000f62000c1e9100 */
[----:B---3--:R-:W-:-:S03]  /*e940*/  ISETP.GE.U32.AND P0, PT, R33, R34, PT ;  /* 0x000000222100720c */ /* 0x008fc60003f06070 */
[----:B------:R1:W2:Y:S01]  /*e950*/  LDG.E.U8.CONSTANT R33, desc[UR4][R20.64] ;  /* 0x0000000414217981 */ /* 0x0002a2000c1e9100 */
        /* <DEDUP_REMOVED lines=17> */
[----:B------:R-:W-:Y:S02]  /*ea70*/  LEA.HI.X.SX32 R29, R13, R19, 0x1, P4 ;  /* 0x000000130d1d7211 */ /* 0x000fe400020f0eff */
[----:B------:R-:W1:Y:S04]  /*ea80*/  LDC.64 R12, c[0x3][0xf8] ;  /* 0x00c03e00ff0c7b82 */ /* 0x000e680000000a00 */
[----:B------:R0:W3:Y:S01]  /*ea90*/  LDG.E.U8.CONSTANT R29, desc[UR4][R28.64] ;  /* 0x000000041c1d7981 */ /* 0x0000e2000c1e9100 */
[C---:B-1----:R-:W-:Y:S02]  /*eaa0*/  LOP3.LUT R20, R12.reuse, 0xff, RZ, 0xc0, !PT ;  /* 0x000000ff0c147812 */ /* 0x042fe400078ec0ff */
        /* <DEDUP_REMOVED lines=8> */
[----:B------:R-:W-:Y:S02]  /*eb30*/  VIMNMX R12, PT, PT, RZ, R13, !PT ;  /* 0x0000000dff0c7248 */ /* 0x000fe40007fe0100 */
[----:B------:R-:W-:Y:S02]  /*eb40*/  VIADDMNMX R23, R23, 0xffffff80, R14, PT ;  /* 0xffffff8017177846 */ /* 0x000fe4000380010e */
[----:B------:R-:W-:Y:S01]  /*eb50*/  VIMNMX R13, PT, PT, R9, R12, PT ;  /* 0x0000000c090d7248 */ /* 0x000fe20003fe0100 */
[----:B------:R-:W-:-:S04]  /*eb60*/  IMAD R21, R20, R2, R21 ;  /* 0x0000000214157224 */ /* 0x000fc800078e0215 */
[----:B------:R-:W-:Y:S01]  /*eb70*/  IMAD R13, R23, R2, R13 ;  /* 0x00000002170d7224 */ /* 0x000fe200078e020d */
[----:B------:R-:W-:-:S04]  /*eb80*/  IADD3 R20, P5, PT, R21, R18, RZ ;  /* 0x0000001215147210 */ /* 0x000fc80007fbe0ff */
[----:B------:R-:W-:-:S04]  /*eb90*/  IADD3 R12, P6, PT, R13, R18, RZ ;  /* 0x000000120d0c7210 */ /* 0x000fc80007fde0ff */
[-C--:B------:R-:W-:Y:S02]  /*eba0*/  LEA.HI.X.SX32 R13, R13, R19.reuse, 0x1, P6 ;  /* 0x000000130d0d7211 */ /* 0x080fe400030f0eff */
[----:B------:R-:W-:Y:S02]  /*ebb0*/  ISETP.NE.AND P6, PT, R10, RZ, PT ;  /* 0x000000ff0a00720c */ /* 0x000fe40003fc5270 */
[----:B------:R-:W-:Y:S01]  /*ebc0*/  LEA.HI.X.SX32 R21, R21, R19, 0x1, P5 ;  /* 0x0000001315157211 */ /* 0x000fe200028f0eff */
[----:B------:R-:W3:Y:S01]  /*ebd0*/  LDG.E.U8.CONSTANT R12, desc[UR4][R12.64] ;  /* 0x000000040c0c7981 */ /* 0x000ee2000c1e9100 */
[----:B------:R-:W-:Y:S02]  /*ebe0*/  SEL R23, RZ, 0x100000, P1 ;  /* 0x00100000ff177807 */ /* 0x000fe40000800000 */
[----:B----4-:R-:W-:Y:S02]  /*ebf0*/  ISETP.GE.U32.AND P4, PT, R32, R35, PT ;  /* 0x000000232000720c */ /* 0x010fe40003f86070 */
[----:B------:R-:W-:-:S02]  /*ec00*/  SEL R10, RZ, 0x200000, P2 ;  /* 0x00200000ff0a7807 */ /* 0x000fc40001000000 */
[----:B-----5:R-:W-:Y:S02]  /*ec10*/  ISETP.GE.U32.AND P1, PT, R26, R25, PT ;  /* 0x000000191a00720c */ /* 0x020fe40003f26070 */
[----:B--2---:R-:W-:Y:S02]  /*ec20*/  ISETP.GE.U32.AND P5, PT, R33, R22, PT ;  /* 0x000000162100720c */ /* 0x004fe40003fa6070 */
[----:B------:R-:W-:-:S04]  /*ec30*/  SEL R22, RZ, 0x80000, P6 ;  /* 0x00080000ff167807 */ /* 0x000fc80003000000 */
[----:B------:R-:W-:Y:S02]  /*ec40*/  IADD3 R34, PT, PT, R23, R22, R15 ;  /* 0x0000001617227210 */ /* 0x000fe40007ffe00f */
[----:B------:R-:W1:Y:S01]  /*ec50*/  LDC.64 R22, c[0x3][0x1f8] ;  /* 0x00c07e00ff167b82 */ /* 0x000e620000000a00 */
[----:B------:R-:W-:Y:S02]  /*ec60*/  SEL R33, RZ, 0x400000, P3 ;  /* 0x00400000ff217807 */ /* 0x000fe40001800000 */
[----:B------:R-:W-:Y:S02]  /*ec70*/  ISETP.NE.AND P3, PT, R7, RZ, PT ;  /* 0x000000ff0700720c */ /* 0x000fe40003f65270 */
        /* <DEDUP_REMOVED lines=9> */
[----:B------:R-:W-:Y:S02]  /*ed10*/  IADD3 R7, PT, PT, R33, R10, R34 ;  /* 0x0000000a21077210 */ /* 0x000fe40007ffe022 */
[C---:B------:R-:W-:Y:S01]  /*ed20*/  LOP3.LUT R10, R23.reuse, 0xff, RZ, 0xc0, !PT ;  /* 0x000000ff170a7812 */ /* 0x040fe200078ec0ff */
[----:B------:R-:W1:Y:S01]  /*ed30*/  LDC.64 R34, c[0x3][0x4f8] ;  /* 0x00c13e00ff227b82 */ /* 0x000e620000000a00 */
[----:B------:R-:W-:Y:S02]  /*ed40*/  LEA.HI.SX32 R23, R23, R16, 0x18 ;  /* 0x0000001017177211 */ /* 0x000fe400078fc2ff */
[----:B------:R-:W-:Y:S02]  /*ed50*/  VIADDMNMX R15, R10, R17, 0x80, !PT ;  /* 0x000000800a0f7446 */ /* 0x000fe40007800111 */
[----:B------:R-:W-:-:S02]  /*ed60*/  VIMNMX R10, PT, PT, RZ, R23, !PT ;  /* 0x00000017ff0a7248 */ /* 0x000fc40007fe0100 */
[----:B------:R-:W-:Y:S02]  /*ed70*/  VIADDMNMX R22, R15, 0xffffff80, R14, PT ;  /* 0xffffff800f167846 */ /* 0x000fe4000380010e */
[----:B------:R-:W-:Y:S02]  /*ed80*/  VIMNMX R15, PT, PT, R9, R10, PT ;  /* 0x0000000a090f7248 */ /* 0x000fe40003fe0100 */
[----:B------:R2:W3:Y:S03]  /*ed90*/  LDG.E.U8.CONSTANT R10, desc[UR4][R30.64] ;  /* 0x000000041e0a7981 */ /* 0x0004e6000c1e9100 */
[----:B------:R-:W-:Y:S02]  /*eda0*/  IMAD R15, R22, R2, R15 ;  /* 0x00000002160f7224 */ /* 0x000fe400078e020f */
[----:B------:R-:W4:Y:S03]  /*edb0*/  LDC.64 R22, c[0x3][0x2f8] ;  /* 0x00c0be00ff167b82 */ /* 0x000f260000000a00 */
[----:B------:R-:W-:-:S04]  /*edc0*/  IADD3 R32, P2, PT, R15, R18, RZ ;  /* 0x000000120f207210 */ /* 0x000fc80007f5e0ff */
[----:B------:R-:W-:-:S06]  /*edd0*/  LEA.HI.X.SX32 R33, R15, R19, 0x1, P2 ;  /* 0x000000130f217211 */ /* 0x000fcc00010f0eff */
[----:B------:R-:W5:Y:S01]  /*ede0*/  LDG.E.U8.CONSTANT R33, desc[UR4][R32.64] ;  /* 0x0000000420217981 */ /* 0x000f62000c1e9100 */
[C---:B----4-:R-:W-:Y:S02]  /*edf0*/  LOP3.LUT R24, R23.reuse, 0xff, RZ, 0xc0, !PT ;  /* 0x000000ff17187812 */ /* 0x050fe400078ec0ff */
[----:B------:R-:W-:Y:S02]  /*ee00*/  LEA.HI.SX32 R23, R23, R16, 0x18 ;  /* 0x0000001017177211 */ /* 0x000fe400078fc2ff */
[----:B------:R-:W-:Y:S02]  /*ee10*/  VIADDMNMX R15, R24, R17, 0x80, !PT ;  /* 0x00000080180f7446 */ /* 0x000fe40007800111 */
[----:B------:R-:W-:Y:S02]  /*ee20*/  VIMNMX R24, PT, PT, RZ, R23, !PT ;  /* 0x00000017ff187248 */ /* 0x000fe40007fe0100 */
[----:B------:R-:W-:Y:S02]  /*ee30*/  VIADDMNMX R23, R15, 0xffffff80, R14, PT ;  /* 0xffffff800f177846 */ /* 0x000fe4000380010e */
[----:B------:R-:W-:-:S02]  /*ee40*/  VIMNMX R15, PT, PT, R9, R24, PT ;  /* 0x00000018090f7248 */ /* 0x000fc40003fe0100 */
[C---:B0-----:R-:W-:Y:S02]  /*ee50*/  LOP3.LUT R28, R22.reuse, 0xff, RZ, 0xc0, !PT ;  /* 0x000000ff161c7812 */ /* 0x041fe400078ec0ff */
[----:B------:R-:W-:Y:S01]  /*ee60*/  LEA.HI.SX32 R22, R22, R16, 0x18 ;  /* 0x0000001016167211 */ /* 0x000fe200078fc2ff */
[----:B------:R-:W-:Y:S01]  /*ee70*/  IMAD R15, R23, R2, R15 ;  /* 0x00000002170f7224 */ /* 0x000fe200078e020f */
[----:B------:R-:W-:Y:S02]  /*ee80*/  VIADDMNMX R23, R28, R17, 0x80, !PT ;  /* 0x000000801c177446 */ /* 0x000fe40007800111 */
[----:B------:R-:W-:Y:S02]  /*ee90*/  VIMNMX R22, PT, PT, RZ, R22, !PT ;  /* 0x00000016ff167248 */ /* 0x000fe40007fe0100 */
[----:B------:R-:W-:Y:S02]  /*eea0*/  VIADDMNMX R28, R23, 0xffffff80, R14, PT ;  /* 0xffffff80171c7846 */ /* 0x000fe4000380010e */
[----:B------:R-:W-:-:S02]  /*eeb0*/  VIMNMX R23, PT, PT, R9, R22, PT ;  /* 0x0000001609177248 */ /* 0x000fc40003fe0100 */
[----:B------:R-:W-:-:S03]  /*eec0*/  IADD3 R24, P2, PT, R15, R18, RZ ;  /* 0x000000120f187210 */ /* 0x000fc60007f5e0ff */
[----:B------:R-:W-:Y:S01]  /*eed0*/  IMAD R23, R28, R2, R23 ;  /* 0x000000021c177224 */ /* 0x000fe200078e0217 */
[----:B------:R-:W-:Y:S02]  /*eee0*/  LEA.HI.X.SX32 R25, R15, R19, 0x1, P2 ;  /* 0x000000130f197211 */ /* 0x000fe400010f0eff */
[----:B------:R0:W4:Y:S02]  /*eef0*/  LDG.E.U8.CONSTANT R15, desc[UR4][R20.64] ;  /* 0x00000004140f7981 */ /* 0x000124000c1e9100 */
[----:B--2---:R-:W-:-:S04]  /*ef00*/  IADD3 R30, P2, PT, R23, R18, RZ ;  /* 0x00000012171e7210 */ /* 0x004fc80007f5e0ff */
[----:B------:R-:W-:Y:S02]  /*ef10*/  LEA.HI.X.SX32 R31, R23, R19, 0x1, P2 ;  /* 0x00000013171f7211 */ /* 0x000fe400010f0eff */
[----:B------:R-:W2:Y:S01]  /*ef20*/  LDC.64 R22, c[0x3][0x3f8] ;  /* 0x00c0fe00ff167b82 */ /* 0x000ea20000000a00 */
[----:B------:R-:W-:Y:S02]  /*ef30*/  SEL R28, RZ, 0x800000, P3 ;  /* 0x00800000ff1c7807 */ /* 0x000fe40001800000 */
[----:B---3--:R-:W-:Y:S01]  /*ef40*/  ISETP.GE.U32.AND P2, PT, R10, R29, PT ;  /* 0x0000001d0a00720c */ /* 0x008fe20003f46070 */
[----:B------:R-:W3:Y:S01]  /*ef50*/  LDG.E.U8.CONSTANT R30, desc[UR4][R30.64] ;  /* 0x000000041e1e7981 */ /* 0x000ee2000c1e9100 */
[C---:B--2---:R-:W-:Y:S02]  /*ef60*/  LOP3.LUT R10, R22.reuse, 0xff, RZ, 0xc0, !PT ;  /* 0x000000ff160a7812 */ /* 0x044fe400078ec0ff */
[----:B------:R-:W-:Y:S02]  /*ef70*/  LEA.HI.SX32 R22, R22, R16, 0x18 ;  /* 0x0000001016167211 */ /* 0x000fe400078fc2ff */
[----:B0-----:R-:W-:-:S02]  /*ef80*/  VIADDMNMX R21, R10, R17, 0x80, !PT ;  /* 0x000000800a157446 */ /* 0x001fc40007800111 */
[----:B------:R-:W-:Y:S02]  /*ef90*/  VIMNMX R22, PT, PT, RZ, R22, !PT ;  /* 0x00000016ff167248 */ /* 0x000fe40007fe0100 */
[----:B------:R-:W-:Y:S02]  /*efa0*/  VIADDMNMX R10, R21, 0xffffff80, R14, PT ;  /* 0xffffff80150a7846 */ /* 0x000fe4000380010e */
[----:B------:R-:W-:-:S05]  /*efb0*/  VIMNMX R21, PT, PT, R9, R22, PT ;  /* 0x0000001609157248 */ /* 0x000fca0003fe0100 */
[----:B------:R-:W-:-:S05]  /*efc0*/  IMAD R10, R10, R2, R21 ;  /* 0x000000020a0a7224 */ /* 0x000fca00078e0215 */
        /* <DEDUP_REMOVED lines=8> */
[----:B------:R0:W5:Y:S03]  /*f050*/  LDG.E.U8.CONSTANT R10, desc[UR4][R26.64] ;  /* 0x000000041a0a7981 */ /* 0x000166000c1e9100 */
[----:B------:R-:W-:Y:S01]  /*f060*/  IMAD R13, R22, R2, R13 ;  /* 0x00000002160d7224 */ /* 0x000fe200078e020d */
[----:B----4-:R-:W-:-:S04]  /*f070*/  ISETP.GE.U32.AND P6, PT, R15, R12, PT ;  /* 0x0000000c0f00720c */ /* 0x010fc80003fc6070 */
[----:B------:R-:W-:Y:S02]  /*f080*/  P2R R22, PR, RZ, 0x40 ;  /* 0x00000040ff167803 */ /* 0x000fe40000000000 */
[----:B------:R-:W-:-:S04]  /*f090*/  IADD3 R12, P6, PT, R13, R18, RZ ;  /* 0x000000120d0c7210 */ /* 0x000fc80007fde0ff */
[----:B------:R-:W-:Y:S02]  /*f0a0*/  LEA.HI.X.SX32 R13, R13, R19, 0x1, P6 ;  /* 0x000000130d0d7211 */ /* 0x000fe400030f0eff */
[----:B------:R-:W-:Y:S02]  /*f0b0*/  ISETP.NE.AND P6, PT, R3, RZ, PT ;  /* 0x000000ff0300720c */ /* 0x000fe40003fc5270 */
[----:B------:R-:W-:Y:S01]  /*f0c0*/  ISETP.NE.AND P3, PT, R5, RZ, PT ;  /* 0x000000ff0500720c */ /* 0x000fe20003f65270 */
[----:B------:R-:W2:Y:S01]  /*f0d0*/  LDG.E.U8.CONSTANT R12, desc[UR4][R12.64] ;  /* 0x000000040c0c7981 */ /* 0x000ea2000c1e9100 */
[----:B------:R-:W-:-:S04]  /*f0e0*/  SEL R3, RZ, 0x1000000, P6 ;  /* 0x01000000ff037807 */ /* 0x000fc80003000000 */
[----:B------:R-:W-:Y:S02]  /*f0f0*/  IADD3 R3, PT, PT, R3, R28, R7 ;  /* 0x0000001c03037210 */ /* 0x000fe40007ffe007 */
[C---:B-1----:R-:W-:Y:S02]  /*f100*/  LOP3.LUT R28, R34.reuse, 0xff, RZ, 0xc0, !PT ;  /* 0x000000ff221c7812 */ /* 0x042fe400078ec0ff */
[----:B------:R-:W-:Y:S02]  /*f110*/  LEA.HI.SX32 R34, R34, R16, 0x18 ;  /* 0x0000001022227211 */ /* 0x000fe400078fc2ff */
[----:B------:R-:W-:Y:S02]  /*f120*/  VIADDMNMX R5, R28, R17, 0x80, !PT ;  /* 0x000000801c057446 */ /* 0x000fe40007800111 */
[----:B------:R-:W-:Y:S02]  /*f130*/  VIMNMX R34, PT, PT, RZ, R34, !PT ;  /* 0x00000022ff227248 */ /* 0x000fe40007fe0100 */
[----:B------:R-:W-:-:S02]  /*f140*/  VIADDMNMX R7, R5, 0xffffff80, R14, PT ;  /* 0xffffff8005077846 */ /* 0x000fc4000380010e */
[----:B------:R-:W-:-:S05]  /*f150*/  VIMNMX R5, PT, PT, R9, R34, PT ;  /* 0x0000002209057248 */ /* 0x000fca0003fe0100 */
[----:B------:R-:W-:-:S05]  /*f160*/  IMAD R5, R7, R2, R5 ;  /* 0x0000000207057224 */ /* 0x000fca00078e0205 */
[----:B------:R-:W-:Y:S02]  /*f170*/  IADD3 R28, P6, PT, R5, R18, RZ ;  /* 0x00000012051c7210 */ /* 0x000fe40007fde0ff */
[----:B0-----:R-:W-:Y:S02]  /*f180*/  LOP3.LUT R26, R35, 0xff, RZ, 0xc0, !PT ;  /* 0x000000ff231a7812 */ /* 0x001fe400078ec0ff */
[----:B------:R-:W-:Y:S02]  /*f190*/  LEA.HI.X.SX32 R29, R5, R19, 0x1, P6 ;  /* 0x00000013051d7211 */ /* 0x000fe400030f0eff */
[----:B------:R0:W3:Y:S01]  /*f1a0*/  LDG.E.U8.CONSTANT R5, desc[UR4][R24.64] ;  /* 0x0000000418057981 */ /* 0x0000e2000c1e9100 */
[----:B------:R-:W-:Y:S02]  /*f1b0*/  LEA.HI.SX32 R35, R35, R16, 0x18 ;  /* 0x0000001023237211 */ /* 0x000fe400078fc2ff */
[----:B------:R-:W-:Y:S01]  /*f1c0*/  VIADDMNMX R7, R26, R17, 0x80, !PT ;  /* 0x000000801a077446 */ /* 0x000fe20007800111 */
[----:B------:R-:W4:Y:S01]  /*f1d0*/  LDG.E.U8.CONSTANT R28, desc[UR4][R28.64] ;  /* 0x000000041c1c7981 */ /* 0x000f22000c1e9100 */
[----:B------:R-:W-:Y:S01]  /*f1e0*/  VIMNMX R26, PT, PT, RZ, R35, !PT ;  /* 0x00000023ff1a7248 */ /* 0x000fe20007fe0100 */
[----:B0-----:R-:W0:Y:S01]  /*f1f0*/  LDC.64 R24, c[0x3][0x500] ;  /* 0x00c14000ff187b82 */ /* 0x001e220000000a00 */
[----:B------:R-:W-:-:S02]  /*f200*/  VIADDMNMX R15, R7, 0xffffff80, R14, PT ;  /* 0xffffff80070f7846 */ /* 0x000fc4000380010e */
[----:B------:R-:W-:-:S05]  /*f210*/  VIMNMX R7, PT, PT, R9, R26, PT ;  /* 0x0000001a09077248 */ /* 0x000fca0003fe0100 */
[----:B------:R-:W-:-:S05]  /*f220*/  IMAD R7, R15, R2, R7 ;  /* 0x000000020f077224 */ /* 0x000fca00078e0207 */
[----:B------:R-:W-:-:S04]  /*f230*/  IADD3 R26, P6, PT, R7, R18, RZ ;  /* 0x00000012071a7210 */ /* 0x000fc80007fde0ff */
[----:B------:R-:W-:-:S06]  /*f240*/  LEA.HI.X.SX32 R27, R7, R19, 0x1, P6 ;  /* 0x00000013071b7211 */ /* 0x000fcc00030f0eff */
[----:B------:R-:W4:Y:S01]  /*f250*/  LDG.E.U8.CONSTANT R27, desc[UR4][R26.64] ;  /* 0x000000041a1b7981 */ /* 0x000f22000c1e9100 */
[----:B-----5:R-:W-:Y:S02]  /*f260*/  ISETP.GE.U32.AND P6, PT, R10, R33, PT ;  /* 0x000000210a00720c */ /* 0x020fe40003fc6070 */
        /* <DEDUP_REMOVED lines=11> */
[C---:B------:R-:W-:Y:S02]  /*f320*/  LOP3.LUT R10, R25.reuse, 0xff, RZ, 0xc0, !PT ;  /* 0x000000ff190a7812 */ /* 0x040fe400078ec0ff */
[----:B------:R-:W-:Y:S01]  /*f330*/  LEA.HI.SX32 R25, R25, R16, 0x18 ;  /* 0x0000001019197211 */ /* 0x000fe200078fc2ff */
[----:B0-----:R-:W0:Y:S01]  /*f340*/  LDC.64 R20, c[0x3][0x508] ;  /* 0x00c14200ff147b82 */ /* 0x001e220000000a00 */
[----:B------:R-:W-:Y:S02]  /*f350*/  VIADDMNMX R23, R10, R17, 0x80, !PT ;  /* 0x000000800a177446 */ /* 0x000fe40007800111 */
[----:B------:R-:W-:Y:S02]  /*f360*/  VIMNMX R10, PT, PT, RZ, R25, !PT ;  /* 0x00000019ff0a7248 */ /* 0x000fe40007fe0100 */
[----:B------:R-:W-:-:S02]  /*f370*/  VIADDMNMX R24, R23, 0xffffff80, R14, PT ;  /* 0xffffff8017187846 */ /* 0x000fc4000380010e */
[----:B------:R-:W-:-:S05]  /*f380*/  VIMNMX R23, PT, PT, R9, R10, PT ;  /* 0x0000000a09177248 */ /* 0x000fca0003fe0100 */
[----:B------:R-:W-:-:S05]  /*f390*/  IMAD R23, R24, R2, R23 ;  /* 0x0000000218177224 */ /* 0x000fca00078e0217 */
[----:B------:R-:W-:-:S04]  /*f3a0*/  IADD3 R24, P6, PT, R23, R18, RZ ;  /* 0x0000001217187210 */ /* 0x000fc80007fde0ff */
[----:B------:R-:W-:Y:S02]  /*f3b0*/  LEA.HI.X.SX32 R25, R23, R19, 0x1, P6 ;  /* 0x0000001317197211 */ /* 0x000fe400030f0eff */
[C---:B0-----:R-:W-:Y:S02]  /*f3c0*/  LOP3.LUT R10, R20.reuse, 0xff, RZ, 0xc0, !PT ;  /* 0x000000ff140a7812 */ /* 0x041fe400078ec0ff */
[----:B------:R-:W-:Y:S02]  /*f3d0*/  LEA.HI.SX32 R20, R20, R16, 0x18 ;  /* 0x0000001014147211 */ /* 0x000fe400078fc2ff */
[----:B---3--:R-:W-:Y:S02]  /*f3e0*/  ISETP.GE.U32.AND P6, PT, R30, R5, PT ;  /* 0x000000051e00720c */ /* 0x008fe40003fc6070 */
        /* <DEDUP_REMOVED lines=11> */
[----:B------:R-:W-:Y:S02]  /*f4a0*/  VIMNMX R10, PT, PT, RZ, R21, !PT ;  /* 0x00000015ff0a7248 */ /* 0x000fe40007fe0100 */
[----:B------:R-:W-:Y:S02]  /*f4b0*/  VIADDMNMX R20, R5, 0xffffff80, R14, PT ;  /* 0xffffff8005147846 */ /* 0x000fe4000380010e */
[----:B------:R-:W-:-:S05]  /*f4c0*/  VIMNMX R5, PT, PT, R9, R10, PT ;  /* 0x0000000a09057248 */ /* 0x000fca0003fe0100 */
[----:B------:R-:W-:Y:S01]  /*f4d0*/  IMAD R5, R20, R2, R5 ;  /* 0x0000000214057224 */ /* 0x000fe200078e0205 */
[----:B------:R-:W-:Y:S02]  /*f4e0*/  SEL R20, RZ, 0x2000000, P3 ;  /* 0x02000000ff147807 */ /* 0x000fe40001800000 */
[----:B------:R-:W-:Y:S02]  /*f4f0*/  SEL R10, RZ, 0x8000000, P4 ;  /* 0x08000000ff0a7807 */ /* 0x000fe40002000000 */
[----:B--2---:R-:W-:Y:S02]  /*f500*/  ISETP.GE.U32.AND P6, PT, R7, R12, PT ;  /* 0x0000000c0700720c */ /* 0x004fe40003fc6070 */
[----:B------:R-:W-:-:S04]  /*f510*/  SEL R7, RZ, 0x4000000, P0 ;  /* 0x04000000ff077807 */ /* 0x000fc80000000000 */
[----:B------:R-:W-:Y:S02]  /*f520*/  IADD3 R7, PT, PT, R7, R20, R3 ;  /* 0x0000001407077210 */ /* 0x000fe40007ffe003 */
[----:B------:R-:W0:Y:S01]  /*f530*/  LDC.64 R20, c[0x3][0x510] ;  /* 0x00c14400ff147b82 */ /* 0x000e220000000a00 */
[----:B------:R-:W-:Y:S02]  /*f540*/  P2R R12, PR, RZ, 0x40 ;  /* 0x00000040ff0c7803 */ /* 0x000fe40000000000 */
[C---:B------:R-:W-:Y:S02]  /*f550*/  IADD3 R30, P6, PT, R5.reuse, R18, RZ ;  /* 0x00000012051e7210 */ /* 0x040fe40007fde0ff */
[----:B----4-:R-:W-:Y:S02]  /*f560*/  ISETP.GE.U32.AND P0, PT, R28, R27, PT ;  /* 0x0000001b1c00720c */ /* 0x010fe40003f06070 */
[----:B------:R-:W-:Y:S02]  /*f570*/  LEA.HI.X.SX32 R31, R5, R19, 0x1, P6 ;  /* 0x00000013051f7211 */ /* 0x000fe400030f0eff */
[----:B------:R-:W-:-:S02]  /*f580*/  SEL R5, RZ, 0x10000000, P5 ;  /* 0x10000000ff057807 */ /* 0x000fc40002800000 */
        /* <DEDUP_REMOVED lines=8> */
[----:B------:R-:W-:Y:S02]  /*f610*/  IADD3 R10, PT, PT, R5, R10, R7 ;  /* 0x0000000a050a7210 */ /* 0x000fe40007ffe007 */
[----:B------:R-:W-:Y:S02]  /*f620*/  VIADDMNMX R5, R20, R17, 0x80, !PT ;  /* 0x0000008014057446 */ /* 0x000fe40007800111 */
[----:B------:R-:W-:Y:S01]  /*f630*/  VIMNMX R20, PT, PT, RZ, R21, !PT ;  /* 0x00000015ff147248 */ /* 0x000fe20007fe0100 */
[----:B------:R-:W-:Y:S01]  /*f640*/  IMAD R23, R28, R2, R23 ;  /* 0x000000021c177224 */ /* 0x000fe200078e0217 */
[----:B------:R-:W-:-:S02]  /*f650*/  VIADDMNMX R7, R5, 0xffffff80, R14, PT ;  /* 0xffffff8005077846 */ /* 0x000fc4000380010e */
[----:B------:R-:W-:Y:S02]  /*f660*/  VIMNMX R5, PT, PT, R9, R20, PT ;  /* 0x0000001409057248 */ /* 0x000fe40003fe0100 */
[----:B------:R-:W-:Y:S02]  /*f670*/  P2R R3, PR, RZ, 0x1 ;  /* 0x00000001ff037803 */ /* 0x000fe40000000000 */
[----:B------:R-:W-:Y:S01]  /*f680*/  IADD3 R32, P0, PT, R23, R18, RZ ;  /* 0x0000001217207210 */ /* 0x000fe20007f1e0ff */
[----:B------:R-:W-:-:S03]  /*f690*/  IMAD R5, R7, R2, R5 ;  /* 0x0000000207057224 */ /* 0x000fc600078e0205 */
[----:B------:R-:W-:Y:S02]  /*f6a0*/  LEA.HI.X.SX32 R33, R23, R19, 0x1, P0 ;  /* 0x0000001317217211 */ /* 0x000fe400000f0eff */
[----:B------:R-:W-:-:S04]  /*f6b0*/  IADD3 R28, P0, PT, R5, R18, RZ ;  /* 0x00000012051c7210 */ /* 0x000fc80007f1e0ff */
[----:B------:R-:W-:Y:S01]  /*f6c0*/  LEA.HI.X.SX32 R29, R5, R19, 0x1, P0 ;  /* 0x00000013051d7211 */ /* 0x000fe200000f0eff */
[----:B------:R-:W2:Y:S01]  /*f6d0*/  LDG.E.U8.CONSTANT R36, desc[UR4][R36.64] ;  /* 0x0000000424247981 */ /* 0x000ea2000c1e9100 */
[----:B------:R-:W0:Y:S03]  /*f6e0*/  LDC.64 R20, c[0x3][0x518] ;  /* 0x00c14600ff147b82 */ /* 0x000e260000000a00 */
[----:B------:R1:W2:Y:S01]  /*f6f0*/  LDG.E.U8.CONSTANT R7, desc[UR4][R24.64] ;  /* 0x0000000418077981 */ /* 0x0002a2000c1e9100 */
        /* <DEDUP_REMOVED lines=15> */
[----:B------:R-:W-:Y:S01]  /*f7f0*/  LEA.HI.X.SX32 R27, R5, R19, 0x1, P0 ;  /* 0x00000013051b7211 */ /* 0x000fe200000f0eff */
[----:B------:R-:W3:Y:S04]  /*f800*/  LDG.E.U8.CONSTANT R23, desc[UR4][R30.64] ;  /* 0x000000041e177981 */ /* 0x000ee8000c1e9100 */
[----:B------:R0:W3:Y:S01]  /*f810*/  LDG.E.U8.CONSTANT R5, desc[UR4][R34.64] ;  /* 0x0000000422057981 */ /* 0x0000e2000c1e9100 */
[----:B-1----:R-:W-:-:S04]  /*f820*/  IADD3 R24, P0, PT, R21, R18, RZ ;  /* 0x0000001215187210 */ /* 0x002fc80007f1e0ff */
[----:B------:R-:W-:Y:S02]  /*f830*/  LEA.HI.X.SX32 R25, R21, R19, 0x1, P0 ;  /* 0x0000001315197211 */ /* 0x000fe400000f0eff */
[----:B------:R-:W0:Y:S03]  /*f840*/  LDC.64 R20, c[0x3][0x520] ;  /* 0x00c14800ff147b82 */ /* 0x000e260000000a00 */
[----:B------:R-:W4:Y:S01]  /*f850*/  LDG.E.U8.CONSTANT R24, desc[UR4][R24.64] ;  /* 0x0000000418187981 */ /* 0x000f22000c1e9100 */
[C---:B0-----:R-:W-:Y:S02]  /*f860*/  LOP3.LUT R34, R20.reuse, 0xff, RZ, 0xc0, !PT ;  /* 0x000000ff14227812 */ /* 0x041fe400078ec0ff */
[----:B------:R-:W-:-:S04]  /*f870*/  LEA.HI.SX32 R20, R20, R16, 0x18 ;  /* 0x0000001014147211 */ /* 0x000fc800078fc2ff */
[----:B------:R-:W-:Y:S02]  /*f880*/  VIMNMX R20, PT, PT, RZ, R20, !PT ;  /* 0x00000014ff147248 */ /* 0x000fe40007fe0100 */
[----:B--2---:R-:W-:Y:S02]  /*f890*/  ISETP.GE.U32.AND P0, PT, R36, R7, PT ;  /* 0x000000072400720c */ /* 0x004fe40003f06070 */
[----:B------:R-:W-:Y:S01]  /*f8a0*/  VIADDMNMX R7, R34, R17, 0x80, !PT ;  /* 0x0000008022077446 */ /* 0x000fe20007800111 */
[----:B------:R-:W2:Y:S03]  /*f8b0*/  LDG.E.U8.CONSTANT R36, desc[UR4][R28.64] ;  /* 0x000000041c247981 */ /* 0x000ea6000c1e9100 */
        /* <DEDUP_REMOVED lines=11> */
[-C--:B------:R-:W-:Y:S02]  /*f970*/  LEA.HI.X.SX32 R35, R7, R19.reuse, 0x1, P3 ;  /* 0x0000001307237211 */ /* 0x080fe400018f0eff */
[----:B------:R0:W2:Y:S02]  /*f980*/  LDG.E.U8.CONSTANT R7, desc[UR4][R32.64] ;  /* 0x0000000420077981 */ /* 0x0000a4000c1e9100 */
[C---:B------:R-:W-:Y:S02]  /*f990*/  IADD3 R30, P3, PT, R21.reuse, R18, RZ ;  /* 0x00000012151e7210 */ /* 0x040fe40007f7e0ff */
[----:B------:R-:W5:Y:S02]  /*f9a0*/  LDG.E.U8.CONSTANT R34, desc[UR4][R34.64] ;  /* 0x0000000422227981 */ /* 0x000f64000c1e9100 */
[----:B------:R-:W-:Y:S02]  /*f9b0*/  LEA.HI.X.SX32 R31, R21, R19, 0x1, P3 ;  /* 0x00000013151f7211 */ /* 0x000fe400018f0eff */
[----:B------:R-:W0:Y:S04]  /*f9c0*/  LDC.64 R20, c[0x3][0x528] ;  /* 0x00c14a00ff147b82 */ /* 0x000e280000000a00 */
[----:B------:R-:W5:Y:S01]  /*f9d0*/  LDG.E.U8.CONSTANT R31, desc[UR4][R30.64] ;  /* 0x000000041e1f7981 */ /* 0x000f62000c1e9100 */
[----:B---3--:R-:W-:-:S02]  /*f9e0*/  ISETP.GE.U32.AND P3, PT, R5, R23, PT ;  /* 0x000000170500720c */ /* 0x008fc40003f66070 */
        /* <DEDUP_REMOVED lines=23> */
[----:B--2---:R-:W-:Y:S02]  /*fb60*/  ISETP.GE.U32.AND P4, PT, R7, R36, PT ;  /* 0x000000240700720c */ /* 0x004fe40003f86070 */
        /* <DEDUP_REMOVED lines=13> */
[----:B------:R-:W-:Y:S02]  /*fc40*/  IMAD R7, R21, R2, R7 ;  /* 0x0000000215077224 */ /* 0x000fe400078e0207 */
[----:B------:R-:W0:Y:S01]  /*fc50*/  LDC.64 R20, c[0x3][0x538] ;  /* 0x00c14e00ff147b82 */ /* 0x000e220000000a00 */
[----:B------:R-:W-:Y:S02]  /*fc60*/  SEL R23, RZ, 0x1, P0 ;  /* 0x00000001ff177807 */ /* 0x000fe40000000000 */
[----:B------:R-:W-:Y:S02]  /*fc70*/  SEL R36, RZ, 0x2, P3 ;  /* 0x00000002ff247807 */ /* 0x000fe40001800000 */
[----:B------:R-:W-:Y:S02]  /*fc80*/  SEL R37, RZ, 0x4, P4 ;  /* 0x00000004ff257807 */ /* 0x000fe40002000000 */
[----:B----4-:R-:W-:Y:S02]  /*fc90*/  ISETP.GE.U32.AND P5, PT, R5, R24, PT ;  /* 0x000000180500720c */ /* 0x010fe40003fa6070 */
[----:B------:R-:W-:-:S02]  /*fca0*/  IADD3 R24, P6, PT, R7, R18, RZ ;  /* 0x0000001207187210 */ /* 0x000fc40007fde0ff */
[----:B------:R-:W-:Y:S02]  /*fcb0*/  SEL R5, RZ, 0x20000000, P1 ;  /* 0x20000000ff057807 */ /* 0x000fe40000800000 */
[----:B------:R-:W-:Y:S02]  /*fcc0*/  LEA.HI.X.SX32 R25, R7, R19, 0x1, P6 ;  /* 0x0000001307197211 */ /* 0x000fe400030f0eff */
[----:B------:R-:W-:-:S04]  /*fcd0*/  SEL R7, RZ, 0x40000000, P2 ;  /* 0x40000000ff077807 */ /* 0x000fc80001000000 */
[----:B------:R-:W-:Y:S01]  /*fce0*/  IADD3 R10, PT, PT, R7, R5, R10 ;  /* 0x00000005070a7210 */ /* 0x000fe20007ffe00a */
[----:B------:R-:W2:Y:S01]  /*fcf0*/  LDG.E.U8.CONSTANT R25, desc[UR4][R24.64] ;  /* 0x0000000418197981 */ /* 0x000ea2000c1e9100 */
[----:B------:R-:W-:Y:S02]  /*fd00*/  IADD3 R5, PT, PT, R37, R36, R23 ;  /* 0x0000002425057210 */ /* 0x000fe40007ffe017 */
[C---:B0-----:R-:W-:Y:S02]  /*fd10*/  LOP3.LUT R36, R20.reuse, 0xff, RZ, 0xc0, !PT ;  /* 0x000000ff14247812 */ /* 0x041fe400078ec0ff */
[----:B------:R-:W-:Y:S02]  /*fd20*/  LEA.HI.SX32 R20, R20, R16, 0x18 ;  /* 0x0000001014147211 */ /* 0x000fe400078fc2ff */
[----:B------:R-:W-:Y:S02]  /*fd30*/  VIADDMNMX R7, R36, R17, 0x80, !PT ;  /* 0x0000008024077446 */ /* 0x000fe40007800111 */
[----:B------:R-:W-:Y:S01]  /*fd40*/  VIMNMX R20, PT, PT, RZ, R20, !PT ;  /* 0x00000014ff147248 */ /* 0x000fe20007fe0100 */
[----:B------:R-:W3:Y:S01]  /*fd50*/  LDG.E.U8.CONSTANT R36, desc[UR4][R28.64] ;  /* 0x000000041c247981 */ /* 0x000ee2000c1e9100 */
[----:B------:R-:W-:-:S02]  /*fd60*/  VIADDMNMX R23, R7, 0xffffff80, R14, PT ;  /* 0xffffff8007177846 */ /* 0x000fc4000380010e */
[----:B------:R-:W-:-:S05]  /*fd70*/  VIMNMX R7, PT, PT, R9, R20, PT ;  /* 0x0000001409077248 */ /* 0x000fca0003fe0100 */
[----:B------:R-:W-:Y:S01]  /*fd80*/  IMAD R7, R23, R2, R7 ;  /* 0x0000000217077224 */ /* 0x000fe200078e0207 */
[----:B-----5:R-:W-:Y:S02]  /*fd90*/  ISETP.GE.U32.AND P0, PT, R34, R31, PT ;  /* 0x0000001f2200720c */ /* 0x020fe40003f06070 */
        /* <DEDUP_REMOVED lines=8> */
[----:B------:R-:W-:Y:S02]  /*fe20*/  IMAD R7, R21, R2, R7 ;  /* 0x0000000215077224 */ /* 0x000fe400078e0207 */
[----:B------:R-:W0:Y:S03]  /*fe30*/  LDC.64 R20, c[0x3][0x540] ;  /* 0x00c15000ff147b82 */ /* 0x000e260000000a00 */
[----:B------:R-:W-:-:S04]  /*fe40*/  IADD3 R30, P1, PT, R7, R18, RZ ;  /* 0x00000012071e7210 */ /* 0x000fc80007f3e0ff */
[----:B------:R-:W-:Y:S02]  /*fe50*/  LEA.HI.X.SX32 R31, R7, R19, 0x1, P1 ;  /* 0x00000013071f7211 */ /* 0x000fe400008f0eff */
[----:B------:R1:W3:Y:S04]  /*fe60*/  LDG.E.U8.CONSTANT R7, desc[UR4][R32.64] ;  /* 0x0000000420077981 */ /* 0x0002e8000c1e9100 */
        /* <DEDUP_REMOVED lines=14> */
[----:B------:R-:W-:Y:S02]  /*ff50*/  VIADDMNMX R23, R23, 0xffffff80, R14, PT ;  /* 0xffffff8017177846 */ /* 0x000fe4000380010e */
        /* <DEDUP_REMOVED lines=8> */
[----:B---3--:R-:W-:Y:S02]  /*ffe0*/  ISETP.GE.U32.AND P1, PT, R7, R36, PT ;  /* 0x000000240700720c */ /* 0x008fe40003f26070 */
[----:B------:R-:W-:Y:S01]  /*fff0*/  VIADDMNMX R7, R24, R17, 0x80, !PT ;  /* 0x0000008018077446 */ /* 0x000fe20007800111 */
[----:B------:R-:W3:Y:S03]  /*10000*/  LDG.E.U8.CONSTANT R36, desc[UR4][R28.64] ;  /* 0x000000041c247981 */ /* 0x000ee6000c1e9100 */
[----:B------:R-:W-:Y:S02]  /*10010*/  VIADDMNMX R23, R7, 0xffffff80, R14, PT ;  /* 0xffffff8007177846 */ /* 0x000fe4000380010e */
[----:B------:R-:W-:-:S05]  /*10020*/  VIMNMX R7, PT, PT, R9, R20, PT ;  /* 0x0000001409077248 */ /* 0x000fca0003fe0100 */
[----:B------:R-:W-:Y:S02]  /*10030*/  IMAD R7, R23, R2, R7 ;  /* 0x0000000217077224 */ /* 0x000fe400078e0207 */
[----:B------:R0:W4:Y:S01]  /*10040*/  LDG.E.U8.CONSTANT R23, desc[UR4][R34.64] ;  /* 0x0000000422177981 */ /* 0x000122000c1e9100 */
[C---:B------:R-:W-:Y:S02]  /*10050*/  LOP3.LUT R24, R21.reuse, 0xff, RZ, 0xc0, !PT ;  /* 0x000000ff15187812 */ /* 0x040fe400078ec0ff */
[----:B------:R-:W-:Y:S02]  /*10060*/  LEA.HI.SX32 R21, R21, R16, 0x18 ;  /* 0x0000001015157211 */ /* 0x000fe400078fc2ff */
[----:B--2---:R-:W-:Y:S02]  /*10070*/  ISETP.GE.U32.AND P2, PT, R26, R25, PT ;  /* 0x000000191a00720c */ /* 0x004fe40003f46070 */
[----:B------:R-:W-:Y:S02]  /*10080*/  IADD3 R26, P3, PT, R7, R18, RZ ;  /* 0x00000012071a7210 */ /* 0x000fe40007f7e0ff */
[----:B------:R-:W-:-:S02]  /*10090*/  VIADDMNMX R25, R24, R17, 0x80, !PT ;  /* 0x0000008018197446 */ /* 0x000fc40007800111 */
[----:B------:R-:W-:Y:S02]  /*100a0*/  VIMNMX R24, PT, PT, RZ, R21, !PT ;  /* 0x00000015ff187248 */ /* 0x000fe40007fe0100 */
[----:B------:R-:W-:Y:S02]  /*100b0*/  LEA.HI.X.SX32 R27, R7, R19, 0x1, P3 ;  /* 0x00000013071b7211 */ /* 0x000fe400018f0eff */
[----:B------:R-:W-:Y:S02]  /*100c0*/  SEL R7, RZ, 0x10, P0 ;  /* 0x00000010ff077807 */ /* 0x000fe40000000000 */
[----:B------:R-:W-:Y:S01]  /*100d0*/  SEL R20, RZ, 0x8, P5 ;  /* 0x00000008ff147807 */ /* 0x000fe20002800000 */
[----:B------:R-:W2:Y:S01]  /*100e0*/  LDG.E.U8.CONSTANT R26, desc[UR4][R26.64] ;  /* 0x000000041a1a7981 */ /* 0x000ea2000c1e9100 */
[----:B------:R-:W-:Y:S02]  /*100f0*/  VIADDMNMX R25, R25, 0xffffff80, R14, PT ;  /* 0xffffff8019197846 */ /* 0x000fe4000380010e */
[----:B------:R-:W-:-:S02]  /*10100*/  VIMNMX R21, PT, PT, R9, R24, PT ;  /* 0x0000001809157248 */ /* 0x000fc40003fe0100 */
[----:B------:R-:W-:Y:S02]  /*10110*/  IADD3 R5, PT, PT, R7, R20, R5 ;  /* 0x0000001407057210 */ /* 0x000fe40007ffe005 */
[----:B------:R1:W3:Y:S01]  /*10120*/  LDG.E.U8.CONSTANT R7, desc[UR4][R32.64] ;  /* 0x0000000420077981 */ /* 0x0002e2000c1e9100 */
[----:B------:R-:W-:-:S05]  /*10130*/  IMAD R21, R25, R2, R21 ;  /* 0x0000000219157224 */ /* 0x000fca00078e0215 */
[----:B------:R-:W-:-:S04]  /*10140*/  IADD3 R24, P0, PT, R21, R18, RZ ;  /* 0x0000001215187210 */ /* 0x000fc80007f1e0ff */
[----:B------:R-:W-:Y:S02]  /*10150*/  LEA.HI.X.SX32 R25, R21, R19, 0x1, P0 ;  /* 0x0000001315197211 */ /* 0x000fe400000f0eff */
[----:B------:R-:W0:Y:S04]  /*10160*/  LDC.64 R20, c[0x3][0x550] ;  /* 0x00c15400ff147b82 */ /* 0x000e280000000a00 */
[----:B------:R-:W2:Y:S01]  /*10170*/  LDG.E.U8.CONSTANT R25, desc[UR4][R24.64] ;  /* 0x0000000418197981 */ /* 0x000ea2000c1e9100 */
        /* <DEDUP_REMOVED lines=17> */
[----:B-1----:R-:W-:-:S04]  /*10290*/  IADD3 R32, P0, PT, R21, R18, RZ ;  /* 0x0000001215207210 */ /* 0x002fc80007f1e0ff */
[----:B------:R-:W-:Y:S02]  /*102a0*/  LEA.HI.X.SX32 R33, R21, R19, 0x1, P0 ;  /* 0x0000001315217211 */ /* 0x000fe400000f0eff */
[----:B------:R-:W0:Y:S04]  /*102b0*/  LDC.64 R20, c[0x3][0x558] ;  /* 0x00c15600ff147b82 */ /* 0x000e280000000a00 */
[----:B------:R-:W5:Y:S01]  /*102c0*/  LDG.E.U8.CONSTANT R33, desc[UR4][R32.64] ;  /* 0x0000000420217981 */ /* 0x000f62000c1e9100 */
[C---:B0-----:R-:W-:Y:S02]  /*102d0*/  LOP3.LUT R28, R20.reuse, 0xff, RZ, 0xc0, !PT ;  /* 0x000000ff141c7812 */ /* 0x041fe400078ec0ff */
[----:B------:R-:W-:-:S04]  /*102e0*/  LEA.HI.SX32 R20, R20, R16, 0x18 ;  /* 0x0000001014147211 */ /* 0x000fc800078fc2ff */
[----:B------:R-:W-:Y:S02]  /*102f0*/  VIMNMX R20, PT, PT, RZ, R20, !PT ;  /* 0x00000014ff147248 */ /* 0x000fe40007fe0100 */
[----:B----4-:R-:W-:Y:S02]  /*10300*/  ISETP.GE.U32.AND P0, PT, R23, R30, PT ;  /* 0x0000001e1700720c */ /* 0x010fe40003f06070 */
        /* <DEDUP_REMOVED lines=15> */
[----:B------:R-:W0:Y:S01]  /*10400*/  LDC.64 R20, c[0x3][0x560] ;  /* 0x00c15800ff147b82 */ /* 0x000e220000000a00 */
[----:B---3--:R-:W-:Y:S02]  /*10410*/  ISETP.GE.U32.AND P4, PT, R7, R36, PT ;  /* 0x000000240700720c */ /* 0x008fe40003f86070 */
[----:B--2---:R-:W-:Y:S02]  /*10420*/  ISETP.GE.U32.AND P3, PT, R26, R25, PT ;  /* 0x000000191a00720c */ /* 0x004fe40003f66070 */
        /* <DEDUP_REMOVED lines=17> */
[----:B------:R-:W-:-:S04]  /*10540*/  SEL R20, RZ, 0x20, P1 ;  /* 0x00000020ff147807 */ /* 0x000fc80000800000 */
[----:B------:R-:W-:-:S04]  /*10550*/  IADD3 R24, P5, PT, R7, R18, RZ ;  /* 0x0000001207187210 */ /* 0x000fc80007fbe0ff */
[----:B------:R-:W-:Y:S02]  /*10560*/  LEA.HI.X.SX32 R25, R7, R19, 0x1, P5 ;  /* 0x0000001307197211 */ /* 0x000fe400028f0eff */
[----:B------:R-:W-:-:S04]  /*10570*/  SEL R7, RZ, 0x40, P2 ;  /* 0x00000040ff077807 */ /* 0x000fc80001000000 */
[----:B------:R-:W-:Y:S01]  /*10580*/  IADD3 R5, PT, PT, R7, R20, R5 ;  /* 0x0000001407057210 */ /* 0x000fe20007ffe005 */
[----:B------:R-:W2:Y:S01]  /*10590*/  LDG.E.U8.CONSTANT R25, desc[UR4][R24.64] ;  /* 0x0000000418197981 */ /* 0x000ea2000c1e9100 */
[----:B------:R-:W0:Y:S01]  /*105a0*/  LDC.64 R20, c[0x3][0x568] ;  /* 0x00c15a00ff147b82 */ /* 0x000e220000000a00 */
[----:B------:R-:W-:Y:S02]  /*105b0*/  SEL R36, RZ, 0x80, P0 ;  /* 0x00000080ff247807 */ /* 0x000fe40000000000 */
[----:B------:R-:W-:-:S04]  /*105c0*/  SEL R23, RZ, 0x100, P4 ;  /* 0x00000100ff177807 */ /* 0x000fc80002000000 */
        /* <DEDUP_REMOVED lines=47> */
[----:B---3--:R-:W-:Y:S02]  /*108c0*/  ISETP.GE.U32.AND P0, PT, R7, R36, PT ;  /* 0x000000240700720c */ /* 0x008fe40003f06070 */
[----:B------:R-:W-:Y:S01]  /*108d0*/  VIADDMNMX R7, R24, R17, 0x80, !PT ;  /* 0x0000008018077446 */ /* 0x000fe20007800111 */
[----:B------:R-:W2:Y:S03]  /*108e0*/  LDG.E.U8.CONSTANT R36, desc[UR4][R28.64] ;  /* 0x000000041c247981 */ /* 0x000ea6000c1e9100 */
[----:B------:R-:W-:-:S02]  /*108f0*/  VIADDMNMX R23, R7, 0xffffff80, R14, PT ;  /* 0xffffff8007177846 */ /* 0x000fc4000380010e */
[----:B------:R-:W-:-:S05]  /*10900*/  VIMNMX R7, PT, PT, R9, R20, PT ;  /* 0x0000001409077248 */ /* 0x000fca0003fe0100 */
[----:B------:R-:W-:Y:S02]  /*10910*/  IMAD R7, R23, R2, R7 ;  /* 0x0000000217077224 */ /* 0x000fe400078e0207 */
[----:B------:R0:W4:Y:S01]  /*10920*/  LDG.E.U8.CONSTANT R23, desc[UR4][R34.64] ;  /* 0x0000000422177981 */ /* 0x000122000c1e9100 */
[C---:B------:R-:W-:Y:S02]  /*10930*/  LOP3.LUT R24, R21.reuse, 0xff, RZ, 0xc0, !PT ;  /* 0x000000ff15187812 */ /* 0x040fe400078ec0ff */
[----:B------:R-:W-:Y:S02]  /*10940*/  LEA.HI.SX32 R21, R21, R16, 0x18 ;  /* 0x0000001015157211 */ /* 0x000fe400078fc2ff */
[----:B------:R-:W-:Y:S02]  /*10950*/  IADD3 R26, P4, PT, R7, R18, RZ ;  /* 0x00000012071a7210 */ /* 0x000fe40007f9e0ff */
[----:B------:R-:W-:Y:S02]  /*10960*/  VIADDMNMX R25, R24, R17, 0x80, !PT ;  /* 0x0000008018197446 */ /* 0x000fe40007800111 */
[----:B------:R-:W-:-:S02]  /*10970*/  VIMNMX R24, PT, PT, RZ, R21, !PT ;  /* 0x00000015ff187248 */ /* 0x000fc40007fe0100 */
[----:B------:R-:W-:Y:S02]  /*10980*/  LEA.HI.X.SX32 R27, R7, R19, 0x1, P4 ;  /* 0x00000013071b7211 */ /* 0x000fe400020f0eff */
[----:B------:R-:W-:Y:S02]  /*10990*/  SEL R7, RZ, 0x400, P1 ;  /* 0x00000400ff077807 */ /* 0x000fe40000800000 */
[----:B------:R-:W-:Y:S01]  /*109a0*/  SEL R20, RZ, 0x200, P3 ;  /* 0x00000200ff147807 */ /* 0x000fe20001800000 */
[----:B------:R-:W3:Y:S01]  /*109b0*/  LDG.E.U8.CONSTANT R26, desc[UR4][R26.64] ;  /* 0x000000041a1a7981 */ /* 0x000ee2000c1e9100 */
[----:B------:R-:W-:Y:S02]  /*109c0*/  VIADDMNMX R25, R25, 0xffffff80, R14, PT ;  /* 0xffffff8019197846 */ /* 0x000fe4000380010e */
[----:B------:R-:W-:Y:S02]  /*109d0*/  VIMNMX R21, PT, PT, R9, R24, PT ;  /* 0x0000001809157248 */ /* 0x000fe40003fe0100 */
[----:B------:R-:W-:-:S02]  /*109e0*/  IADD3 R5, PT, PT, R7, R20, R5 ;  /* 0x0000001407057210 */ /* 0x000fc40007ffe005 */
[----:B------:R1:W2:Y:S01]  /*109f0*/  LDG.E.U8.CONSTANT R7, desc[UR4][R30.64] ;  /* 0x000000041e077981 */ /* 0x0002a2000c1e9100 */
[----:B------:R-:W-:-:S05]  /*10a00*/  IMAD R21, R25, R2, R21 ;  /* 0x0000000219157224 */ /* 0x000fca00078e0215 */
        /* <DEDUP_REMOVED lines=19> */
[----:B------:R-:W-:-:S04]  /*10b40*/  LEA.HI.X.SX32 R35, R33, R19, 0x1, P1 ;  /* 0x0000001321237211 */ /* 0x000fc800008f0eff */
[C---:B------:R-:W-:Y:S01]  /*10b50*/  IADD3 R30, P1, PT, R21.reuse, R18, RZ ;  /* 0x00000012151e7210 */ /* 0x040fe20007f3e0ff */
[----:B------:R-:W5:Y:S03]  /*10b60*/  LDG.E.U8.CONSTANT R34, desc[UR4][R34.64] ;  /* 0x0000000422227981 */ /* 0x000f66000c1e9100 */
[----:B------:R-:W-:Y:S02]  /*10b70*/  LEA.HI.X.SX32 R31, R21, R19, 0x1, P1 ;  /* 0x00000013151f7211 */ /* 0x000fe400008f0eff */
[----:B------:R-:W0:Y:S04]  /*10b80*/  LDC.64 R20, c[0x3][0x588] ;  /* 0x00c16200ff147b82 */ /* 0x000e280000000a00 */
[----:B------:R-:W5:Y:S01]  /*10b90*/  LDG.E.U8.CONSTANT R31, desc[UR4][R30.64] ;  /* 0x000000041e1f7981 */ /* 0x000f62000c1e9100 */
[----:B0-----:R-:W-:-:S02]  /*10ba0*/  LOP3.LUT R28, R20, 0xff, RZ, 0xc0, !PT ;  /* 0x000000ff141c7812 */ /* 0x001fc400078ec0ff */
        /* <DEDUP_REMOVED lines=19> */
[----:B--2---:R-:W-:Y:S02]  /*10ce0*/  ISETP.GE.U32.AND P4, PT, R7, R36, PT ;  /* 0x000000240700720c */ /* 0x004fe40003f86070 */
[----:B---3--:R-:W-:Y:S02]  /*10cf0*/  ISETP.GE.U32.AND P1, PT, R26, R25, PT ;  /* 0x000000191a00720c */ /* 0x008fe40003f26070 */
        /* <DEDUP_REMOVED lines=118> */
[----:B------:R1:W5:Y:S01]  /*11460*/  LDG.E.U8.CONSTANT R33, desc[UR4][R32.64] ;  /* 0x0000000420217981 */ /* 0x000362000c1e9100 */
        /* <DEDUP_REMOVED lines=21> */
[----:B---3--:R-:W-:Y:S01]  /*115c0*/  ISETP.GE.U32.AND P1, PT, R26, R25, PT ;  /* 0x000000191a00720c */ /* 0x008fe20003f26070 */
        /* <DEDUP_REMOVED lines=17> */
[----:B------:R-:W-:-:S04]  /*116e0*/  SEL R20, RZ, 0x20000, P2 ;  /* 0x00020000ff147807 */ /* 0x000fc80001000000 */
[----:B------:R-:W-:-:S04]  /*116f0*/  IADD3 R24, P5, PT, R7, R18, RZ ;  /* 0x0000001207187210 */ /* 0x000fc80007fbe0ff */
[----:B------:R-:W-:Y:S02]  /*11700*/  LEA.HI.X.SX32 R25, R7, R19, 0x1, P5 ;  /* 0x0000001307197211 */ /* 0x000fe400028f0eff */
[----:B------:R-:W-:Y:S02]  /*11710*/  SEL R7, RZ, 0x40000, P3 ;  /* 0x00040000ff077807 */ /* 0x000fe40001800000 */
[----:B------:R-:W-:Y:S01]  /*11720*/  SEL R36, RZ, 0x80000, P0 ;  /* 0x00080000ff247807 */ /* 0x000fe20000000000 */
[----:B------:R-:W3:Y:S01]  /*11730*/  LDG.E.U8.CONSTANT R24, desc[UR4][R24.64] ;  /* 0x0000000418187981 */ /* 0x000ee2000c1e9100 */
[----:B------:R-:W-:Y:S02]  /*11740*/  IADD3 R5, PT, PT, R7, R20, R5 ;  /* 0x0000001407057210 */ /* 0x000fe40007ffe005 */
[----:B------:R-:W0:Y:S01]  /*11750*/  LDC.64 R20, c[0x3][0x5c8] ;  /* 0x00c17200ff147b82 */ /* 0x000e220000000a00 */
        /* <DEDUP_REMOVED lines=8> */
[----:B------:R-:W-:Y:S02]  /*117e0*/  IMAD R7, R23, R2, R7 ;  /* 0x0000000217077224 */ /* 0x000fe400078e0207 */
[----:B------:R0:W3:Y:S01]  /*117f0*/  LDG.E.U8.CONSTANT R23, desc[UR4][R26.64] ;  /* 0x000000041a177981 */ /* 0x0000e2000c1e9100 */
[----:B------:R-:W-:Y:S02]  /*11800*/  LOP3.LUT R20, R21, 0xff, RZ, 0xc0, !PT ;  /* 0x000000ff15147812 */ /* 0x000fe400078ec0ff */
[----:B-1----:R-:W-:Y:S02]  /*11810*/  IADD3 R32, P0, PT, R7, R18, RZ ;  /* 0x0000001207207210 */ /* 0x002fe40007f1e0ff */
[----:B------:R-:W-:Y:S02]  /*11820*/  LEA.HI.SX32 R21, R21, R16, 0x18 ;  /* 0x0000001015157211 */ /* 0x000fe400078fc2ff */
[----:B-----5:R-:W-:Y:S02]  /*11830*/  ISETP.GE.U32.AND P2, PT, R34, R33, PT ;  /* 0x000000212200720c */ /* 0x020fe40003f46070 */
[----:B------:R-:W-:-:S02]  /*11840*/  LEA.HI.X.SX32 R33, R7, R19, 0x1, P0 ;  /* 0x0000001307217211 */ /* 0x000fc400000f0eff */
[----:B------:R-:W-:Y:S02]  /*11850*/  VIADDMNMX R7, R20, R17, 0x80, !PT ;  /* 0x0000008014077446 */ /* 0x000fe40007800111 */
[----:B------:R-:W-:Y:S02]  /*11860*/  VIMNMX R20, PT, PT, RZ, R21, !PT ;  /* 0x00000015ff147248 */ /* 0x000fe40007fe0100 */
[----:B------:R-:W-:Y:S02]  /*11870*/  VIADDMNMX R21, R7, 0xffffff80, R14, PT ;  /* 0xffffff8007157846 */ /* 0x000fe4000380010e */
[----:B------:R-:W-:-:S05]  /*11880*/  VIMNMX R7, PT, PT, R9, R20, PT ;  /* 0x0000001409077248 */ /* 0x000fca0003fe0100 */
[----:B------:R-:W-:Y:S02]  /*11890*/  IMAD R7, R21, R2, R7 ;  /* 0x0000000215077224 */ /* 0x000fe400078e0207 */
[----:B------:R-:W1:Y:S03]  /*118a0*/  LDC.64 R20, c[0x3][0x5d0] ;  /* 0x00c17400ff147b82 */ /* 0x000e660000000a00 */
[----:B------:R-:W-:-:S04]  /*118b0*/  IADD3 R34, P0, PT, R7, R18, RZ ;  /* 0x0000001207227210 */ /* 0x000fc80007f1e0ff */
[----:B------:R-:W-:Y:S02]  /*118c0*/  LEA.HI.X.SX32 R35, R7, R19, 0x1, P0 ;  /* 0x0000001307237211 */ /* 0x000fe400000f0eff */
[----:B------:R4:W2:Y:S04]  /*118d0*/  LDG.E.U8.CONSTANT R7, desc[UR4][R30.64] ;  /* 0x000000041e077981 */ /* 0x0008a8000c1e9100 */
[----:B------:R-:W5:Y:S01]  /*118e0*/  LDG.E.U8.CONSTANT R34, desc[UR4][R34.64] ;  /* 0x0000000422227981 */ /* 0x000f62000c1e9100 */
        /* <DEDUP_REMOVED lines=8> */
[----:B0-----:R-:W-:-:S02]  /*11970*/  VIADDMNMX R27, R20, R17, 0x80, !PT ;  /* 0x00000080141b7446 */ /* 0x001fc40007800111 */
[----:B------:R-:W-:Y:S01]  /*11980*/  VIMNMX R20, PT, PT, RZ, R21, !PT ;  /* 0x00000015ff147248 */ /* 0x000fe20007fe0100 */
[----:B------:R-:W-:Y:S01]  /*11990*/  IMAD R36, R36, R2, R37 ;  /* 0x0000000224247224 */ /* 0x000fe200078e0225 */
[----:B------:R-:W-:Y:S02]  /*119a0*/  VIADDMNMX R27, R27, 0xffffff80, R14, PT ;  /* 0xffffff801b1b7846 */ /* 0x000fe4000380010e */
[----:B------:R-:W-:Y:S02]  /*119b0*/  VIMNMX R21, PT, PT, R9, R20, PT ;  /* 0x0000001409157248 */ /* 0x000fe40003fe0100 */
[----:B----4-:R-:W-:-:S03]  /*119c0*/  IADD3 R30, P0, PT, R36, R18, RZ ;  /* 0x00000012241e7210 */ /* 0x010fc60007f1e0ff */
[----:B------:R-:W-:Y:S01]  /*119d0*/  IMAD R21, R27, R2, R21 ;  /* 0x000000021b157224 */ /* 0x000fe200078e0215 */
[----:B------:R-:W-:-:S04]  /*119e0*/  LEA.HI.X.SX32 R31, R36, R19, 0x1, P0 ;  /* 0x00000013241f7211 */ /* 0x000fc800000f0eff */
[----:B------:R-:W-:-:S04]  /*119f0*/  IADD3 R26, P0, PT, R21, R18, RZ ;  /* 0x00000012151a7210 */ /* 0x000fc80007f1e0ff */
[----:B------:R-:W-:Y:S02]  /*11a00*/  LEA.HI.X.SX32 R27, R21, R19, 0x1, P0 ;  /* 0x00000013151b7211 */ /* 0x000fe400000f0eff */
[----:B------:R-:W0:Y:S03]  /*11a10*/  LDC.64 R20, c[0x3][0x5d8] ;  /* 0x00c17600ff147b82 */ /* 0x000e260000000a00 */
[----:B------:R-:W4:Y:S01]  /*11a20*/  LDG.E.U8.CONSTANT R36, desc[UR4][R26.64] ;  /* 0x000000041a247981 */ /* 0x000f22000c1e9100 */
[----:B---3--:R-:W-:-:S03]  /*11a30*/  ISETP.GE.U32.AND P3, PT, R23, R24, PT ;  /* 0x000000181700720c */ /* 0x008fc60003f66070 */
[----:B------:R1:W5:Y:S01]  /*11a40*/  LDG.E.U8.CONSTANT R23, desc[UR4][R32.64] ;  /* 0x0000000420177981 */ /* 0x000362000c1e9100 */
[C---:B0-----:R-:W-:Y:S02]  /*11a50*/  LOP3.LUT R24, R21.reuse, 0xff, RZ, 0xc0, !PT ;  /* 0x000000ff15187812 */ /* 0x041fe400078ec0ff */
[----:B------:R-:W-:Y:S02]  /*11a60*/  LEA.HI.SX32 R21, R21, R16, 0x18 ;  /* 0x0000001015157211 */ /* 0x000fe400078fc2ff */
[----:B--2---:R-:W-:Y:S02]  /*11a70*/  ISETP.GE.U32.AND P0, PT, R7, R28, PT ;  /* 0x0000001c0700720c */ /* 0x004fe40003f06070 */
[C---:B------:R-:W-:Y:S02]  /*11a80*/  LOP3.LUT R28, R20.reuse, 0xff, RZ, 0xc0, !PT ;  /* 0x000000ff141c7812 */ /* 0x040fe400078ec0ff */
[----:B------:R-:W-:Y:S02]  /*11a90*/  LEA.HI.SX32 R20, R20, R16, 0x18 ;  /* 0x0000001014147211 */ /* 0x000fe400078fc2ff */
[----:B------:R-:W-:-:S02]  /*11aa0*/  VIADDMNMX R7, R28, R17, 0x80, !PT ;  /* 0x000000801c077446 */ /* 0x000fc40007800111 */
[----:B------:R-:W-:Y:S02]  /*11ab0*/  VIMNMX R20, PT, PT, RZ, R20, !PT ;  /* 0x00000014ff147248 */ /* 0x000fe40007fe0100 */
[----:B------:R-:W-:Y:S02]  /*11ac0*/  VIADDMNMX R25, R7, 0xffffff80, R14, PT ;  /* 0xffffff8007197846 */ /* 0x000fe4000380010e */
[----:B------:R-:W-:-:S05]  /*11ad0*/  VIMNMX R7, PT, PT, R9, R20, PT ;  /* 0x0000001409077248 */ /* 0x000fca0003fe0100 */
[----:B------:R-:W-:Y:S01]  /*11ae0*/  IMAD R7, R25, R2, R7 ;  /* 0x0000000219077224 */ /* 0x000fe200078e0207 */
[----:B------:R-:W-:Y:S02]  /*11af0*/  VIADDMNMX R25, R24, R17, 0x80, !PT ;  /* 0x0000008018197446 */ /* 0x000fe40007800111 */
[----:B------:R-:W-:Y:S02]  /*11b00*/  VIMNMX R24, PT, PT, RZ, R21, !PT ;  /* 0x00000015ff187248 */ /* 0x000fe40007fe0100 */
[C---:B------:R-:W-:Y:S02]  /*11b10*/  IADD3 R28, P4, PT, R7.reuse, R18, RZ ;  /* 0x00000012071c7210 */ /* 0x040fe40007f9e0ff */
[----:B------:R-:W-:Y:S02]  /*11b20*/  SEL R20, RZ, 0x200000, P1 ;  /* 0x00200000ff147807 */ /* 0x000fe40000800000 */
[----:B------:R-:W-:Y:S02]  /*11b30*/  LEA.HI.X.SX32 R29, R7, R19, 0x1, P4 ;  /* 0x00000013071d7211 */ /* 0x000fe400020f0eff */
[----:B------:R-:W-:-:S02]  /*11b40*/  SEL R7, RZ, 0x400000, P2 ;  /* 0x00400000ff077807 */ /* 0x000fc40001000000 */
[----:B------:R-:W-:Y:S01]  /*11b50*/  VIADDMNMX R25, R25, 0xffffff80, R14, PT ;  /* 0xffffff8019197846 */ /* 0x000fe2000380010e */
[----:B------:R-:W2:Y:S01]  /*11b60*/  LDG.E.U8.CONSTANT R28, desc[UR4][R28.64] ;  /* 0x000000041c1c7981 */ /* 0x000ea2000c1e9100 */
[----:B------:R-:W-:Y:S02]  /*11b70*/  VIMNMX R21, PT, PT, R9, R24, PT ;  /* 0x0000001809157248 */ /* 0x000fe40003fe0100 */
[----:B------:R-:W-:Y:S02]  /*11b80*/  IADD3 R5, PT, PT, R7, R20, R5 ;  /* 0x0000001407057210 */ /* 0x000fe40007ffe005 */
[----:B------:R0:W4:Y:S01]  /*11b90*/  LDG.E.U8.CONSTANT R7, desc[UR4][R30.64] ;  /* 0x000000041e077981 */ /* 0x000122000c1e9100 */
[----:B------:R-:W-:-:S05]  /*11ba0*/  IMAD R21, R25, R2, R21 ;  /* 0x0000000219157224 */ /* 0x000fca00078e0215 */
[----:B------:R-:W-:-:S04]  /*11bb0*/  IADD3 R24, P1, PT, R21, R18, RZ ;  /* 0x0000001215187210 */ /* 0x000fc80007f3e0ff */
[----:B------:R-:W-:Y:S02]  /*11bc0*/  LEA.HI.X.SX32 R25, R21, R19, 0x1, P1 ;  /* 0x0000001315197211 */ /* 0x000fe400008f0eff */
[----:B------:R-:W1:Y:S04]  /*11bd0*/  LDC.64 R20, c[0x3][0x5e0] ;  /* 0x00c17800ff147b82 */ /* 0x000e680000000a00 */
[----:B------:R3:W2:Y:S01]  /*11be0*/  LDG.E.U8.CONSTANT R25, desc[UR4][R24.64] ;  /* 0x0000000418197981 */ /* 0x0006a2000c1e9100 */
        /* <DEDUP_REMOVED lines=17> */
[----:B------:R-:W2:Y:S03]  /*11d00*/  LDG.E.U8.CONSTANT R32, desc[UR4][R32.64] ;  /* 0x0000000420207981 */ /* 0x000ea6000c1e9100 */
[----:B------:R-:W-:Y:S02]  /*11d10*/  LEA.HI.X.SX32 R31, R21, R19, 0x1, P1 ;  /* 0x00000013151f7211 */ /* 0x000fe400008f0eff */
[----:B------:R-:W0:Y:S04]  /*11d20*/  LDC.64 R20, c[0x3][0x5e8] ;  /* 0x00c17a00ff147b82 */ /* 0x000e280000000a00 */
[----:B------:R1:W2:Y:S01]  /*11d30*/  LDG.E.U8.CONSTANT R31, desc[UR4][R30.64] ;  /* 0x000000041e1f7981 */ /* 0x0002a2000c1e9100 */
[----:B0-----:R-:W-:-:S02]  /*11d40*/  LOP3.LUT R26, R20, 0xff, RZ, 0xc0, !PT ;  /* 0x000000ff141a7812 */ /* 0x001fc400078ec0ff */
[----:B------:R-:W-:-:S04]  /*11d50*/  LEA.HI.SX32 R20, R20, R16, 0x18 ;  /* 0x0000001014147211 */ /* 0x000fc800078fc2ff */
[----:B------:R-:W-:Y:S02]  /*11d60*/  VIMNMX R20, PT, PT, RZ, R20, !PT ;  /* 0x00000014ff147248 */ /* 0x000fe40007fe0100 */
[----:B-----5:R-:W-:Y:S02]  /*11d70*/  ISETP.GE.U32.AND P1, PT, R23, R34, PT ;  /* 0x000000221700720c */ /* 0x020fe40003f26070 */
        /* <DEDUP_REMOVED lines=15> */
[----:B------:R-:W3:Y:S03]  /*11e70*/  LDC.64 R20, c[0x3][0x5f0] ;  /* 0x00c17c00ff147b82 */ /* 0x000ee60000000a00 */
[----:B------:R-:W5:Y:S01]  /*11e80*/  LDG.E.U8.CONSTANT R34, desc[UR4][R34.64] ;  /* 0x0000000422227981 */ /* 0x000f62000c1e9100 */
[----:B----4-:R-:W-:Y:S02]  /*11e90*/  ISETP.GE.U32.AND P4, PT, R7, R36, PT ;  /* 0x000000240700720c */ /* 0x010fe40003f86070 */
[C---:B---3--:R-:W-:Y:S02]  /*11ea0*/  LOP3.LUT R24, R20.reuse, 0xff, RZ, 0xc0, !PT ;  /* 0x000000ff14187812 */ /* 0x048fe400078ec0ff */
[----:B------:R-:W-:-:S02]  /*11eb0*/  LEA.HI.SX32 R20, R20, R16, 0x18 ;  /* 0x0000001014147211 */ /* 0x000fc400078fc2ff */
[----:B------:R-:W-:Y:S02]  /*11ec0*/  VIADDMNMX R7, R24, R17, 0x80, !PT ;  /* 0x0000008018077446 */ /* 0x000fe40007800111 */
[----:B------:R-:W-:Y:S02]  /*11ed0*/  VIMNMX R20, PT, PT, RZ, R20, !PT ;  /* 0x00000014ff147248 */ /* 0x000fe40007fe0100 */
[----:B------:R-:W-:Y:S02]  /*11ee0*/  VIADDMNMX R23, R7, 0xffffff80, R14, PT ;  /* 0xffffff8007177846 */ /* 0x000fe4000380010e */
[----:B------:R-:W-:-:S05]  /*11ef0*/  VIMNMX R7, PT, PT, R9, R20, PT ;  /* 0x0000001409077248 */ /* 0x000fca0003fe0100 */
[----:B------:R-:W-:Y:S01]  /*11f00*/  IMAD R7, R23, R2, R7 ;  /* 0x0000000217077224 */ /* 0x000fe200078e0207 */
[----:B--2---:R-:W-:Y:S02]  /*11f10*/  ISETP.GE.U32.AND P2, PT, R28, R25, PT ;  /* 0x000000191c00720c */ /* 0x004fe40003f46070 */
        /* <DEDUP_REMOVED lines=29> */
[C---:B-1----:R-:W-:Y:S02]  /*120f0*/  IADD3 R30, P0, PT, R7.reuse, R18, RZ ;  /* 0x00000012071e7210 */ /* 0x042fe40007f1e0ff */
[----:B------:R-:W-:Y:S02]  /*12100*/  ISETP.GE.U32.AND P3, PT, R32, R31, PT ;  /* 0x0000001f2000720c */ /* 0x000fe40003f66070 */
        /* <DEDUP_REMOVED lines=9> */
[----:B------:R1:W5:Y:S04]  /*121a0*/  LDG.E.U8.CONSTANT R7, desc[UR4][R26.64] ;  /* 0x000000041a077981 */ /* 0x000368000c1e9100 */
        /* <DEDUP_REMOVED lines=19> */
[----:B------:R-:W0:Y:S03]  /*122e0*/  LDC.64 R20, c[0x3][0x610] ;  /* 0x00c18400ff147b82 */ /* 0x000e260000000a00 */
[----:B------:R-:W4:Y:S01]  /*122f0*/  LDG.E.U8.CONSTANT R36, desc[UR4][R36.64] ;  /* 0x0000000424247981 */ /* 0x000f22000c1e9100 */
[C---:B0-----:R-:W-:Y:S02]  /*12300*/  LOP3.LUT R24, R20.reuse, 0xff, RZ, 0xc0, !PT ;  /* 0x000000ff14187812 */ /* 0x041fe400078ec0ff */
[----:B------:R-:W-:-:S04]  /*12310*/  LEA.HI.SX32 R20, R20, R16, 0x18 ;  /* 0x0000001014147211 */ /* 0x000fc800078fc2ff */
[----:B------:R-:W-:Y:S02]  /*12320*/  VIMNMX R20, PT, PT, RZ, R20, !PT ;  /* 0x00000014ff147248 */ /* 0x000fe40007fe0100 */
[----:B--2---:R-:W-:Y:S02]  /*12330*/  ISETP.GE.U32.AND P1, PT, R28, R25, PT ;  /* 0x000000191c00720c */ /* 0x004fe40003f26070 */
[----:B-----5:R-:W-:Y:S02]  /*12340*/  ISETP.GE.U32.AND P0, PT, R7, R34, PT ;  /* 0x000000220700720c */ /* 0x020fe40003f06070 */
[----:B------:R-:W-:-:S04]  /*12350*/  VIADDMNMX R7, R24, R17, 0x80, !PT ;  /* 0x0000008018077446 */ /* 0x000fc80007800111 */
[----:B------:R-:W-:Y:S02]  /*12360*/  VIADDMNMX R23, R7, 0xffffff80, R14, PT ;  /* 0xffffff8007177846 */ /* 0x000fe4000380010e */
[----:B------:R-:W-:-:S05]  /*12370*/  VIMNMX R7, PT, PT, R9, R20, PT ;  /* 0x0000001409077248 */ /* 0x000fca0003fe0100 */
[----:B------:R-:W-:-:S05]  /*12380*/  IMAD R7, R23, R2, R7 ;  /* 0x0000000217077224 */ /* 0x000fca00078e0207 */
[----:B------:R-:W-:-:S04]  /*12390*/  IADD3 R28, P4, PT, R7, R18, RZ ;  /* 0x00000012071c7210 */ /* 0x000fc80007f9e0ff */
[----:B------:R-:W-:Y:S02]  /*123a0*/  LEA.HI.X.SX32 R29, R7, R19, 0x1, P4 ;  /* 0x00000013071d7211 */ /* 0x000fe400020f0eff */
[----:B------:R0:W3:Y:S01]  /*123b0*/  LDG.E.U8.CONSTANT R7, desc[UR4][R30.64] ;  /* 0x000000041e077981 */ /* 0x0000e2000c1e9100 */
[----:B------:R-:W-:Y:S02]  /*123c0*/  SEL R23, RZ, 0x10000000, P3 ;  /* 0x10000000ff177807 */ /* 0x000fe40001800000 */
[----:B------:R-:W-:-:S04]  /*123d0*/  SEL R20, RZ, 0x8000000, P2 ;  /* 0x08000000ff147807 */ /* 0x000fc80001000000 */
[----:B------:R-:W-:Y:S02]  /*123e0*/  IADD3 R5, PT, PT, R23, R20, R5 ;  /* 0x0000001417057210 */ /* 0x000fe40007ffe005 */
        /* <DEDUP_REMOVED lines=10> */
[----:B------:R-:W0:Y:S03]  /*12490*/  LDC.64 R20, c[0x3][0x618] ;  /* 0x00c18600ff147b82 */ /* 0x000e260000000a00 */
[----:B------:R-:W2:Y:S01]  /*124a0*/  LDG.E.U8.CONSTANT R34, desc[UR4][R24.64] ;  /* 0x0000000418227981 */ /* 0x000ea2000c1e9100 */
        /* <DEDUP_REMOVED lines=18> */
[----:B------:R-:W0:Y:S03]  /*125d0*/  LDC.64 R20, c[0x3][0x620] ;  /* 0x00c18800ff147b82 */ /* 0x000e260000000a00 */
[----:B------:R-:W5:Y:S01]  /*125e0*/  LDG.E.U8.CONSTANT R26, desc[UR4][R26.64] ;  /* 0x000000041a1a7981 */ /* 0x000f62000c1e9100 */
[----:B---3--:R-:W-:Y:S02]  /*125f0*/  ISETP.GE.U32.AND P2, PT, R7, R32, PT ;  /* 0x000000200700720c */ /* 0x008fe40003f46070 */
[C---:B0-----:R-:W-:Y:S01]  /*12600*/  LOP3.LUT R32, R20.reuse, 0xff, RZ, 0xc0, !PT ;  /* 0x000000ff14207812 */ /* 0x041fe200078ec0ff */
[----:B------:R0:W2:Y:S01]  /*12610*/  LDG.E.U8.CONSTANT R7, desc[UR4][R28.64] ;  /* 0x000000041c077981 */ /* 0x0000a2000c1e9100 */
[----:B------:R-:W-:-:S02]  /*12620*/  LEA.HI.SX32 R20, R20, R16, 0x18 ;  /* 0x0000001014147211 */ /* 0x000fc400078fc2ff */
[----:B------:R-:W-:Y:S02]  /*12630*/  VIADDMNMX R33, R32, R17, 0x80, !PT ;  /* 0x0000008020217446 */ /* 0x000fe40007800111 */
[----:B------:R-:W-:Y:S02]  /*12640*/  VIMNMX R20, PT, PT, RZ, R20, !PT ;  /* 0x00000014ff147248 */ /* 0x000fe40007fe0100 */
[----:B------:R-:W-:Y:S02]  /*12650*/  VIADDMNMX R32, R33, 0xffffff80, R14, PT ;  /* 0xffffff8021207846 */ /* 0x000fe4000380010e */
[----:B------:R-:W-:Y:S02]  /*12660*/  VIMNMX R33, PT, PT, R9, R20, PT ;  /* 0x0000001409217248 */ /* 0x000fe40003fe0100 */
[C---:B------:R-:W-:Y:S02]  /*12670*/  LOP3.LUT R20, R21.reuse, 0xff, RZ, 0xc0, !PT ;  /* 0x000000ff15147812 */ /* 0x040fe400078ec0ff */
[----:B------:R-:W-:-:S02]  /*12680*/  LEA.HI.SX32 R21, R21, R16, 0x18 ;  /* 0x0000001015157211 */ /* 0x000fc400078fc2ff */
[----:B0-----:R-:W-:Y:S02]  /*12690*/  VIADDMNMX R29, R20, R17, 0x80, !PT ;  /* 0x00000080141d7446 */ /* 0x001fe40007800111 */
        /* <DEDUP_REMOVED lines=12> */
[----:B----4-:R-:W-:-:S03]  /*12760*/  ISETP.GE.U32.AND P3, PT, R23, R36, PT ;  /* 0x000000241700720c */ /* 0x010fc60003f66070 */
[----:B------:R1:W5:Y:S01]  /*12770*/  LDG.E.U8.CONSTANT R23, desc[UR4][R30.64] ;  /* 0x000000041e177981 */ /* 0x000362000c1e9100 */
        /* <DEDUP_REMOVED lines=8> */
[----:B-1----:R-:W-:Y:S02]  /*12800*/  VIADDMNMX R31, R20, R17, 0x80, !PT ;  /* 0x00000080141f7446 */ /* 0x002fe40007800111 */
        /* <DEDUP_REMOVED lines=12> */
[----:B------:R-:W-:-:S02]  /*128d0*/  SEL R35, RZ, 0x40000000, P1 ;  /* 0x40000000ff237807 */ /* 0x000fc40000800000 */
[----:B--2---:R-:W-:Y:S02]  /*128e0*/  ISETP.GE.U32.AND P4, PT, R7, R34, PT ;  /* 0x000000220700720c */ /* 0x004fe40003f86070 */
[C---:B0-----:R-:W-:Y:S02]  /*128f0*/  LOP3.LUT R34, R20.reuse, 0xff, RZ, 0xc0, !PT ;  /* 0x000000ff14227812 */ /* 0x041fe400078ec0ff */
[----:B------:R-:W-:Y:S02]  /*12900*/  LEA.HI.SX32 R20, R20, R16, 0x18 ;  /* 0x0000001014147211 */ /* 0x000fe400078fc2ff */
[----:B------:R-:W-:Y:S02]  /*12910*/  VIADDMNMX R7, R34, R17, 0x80, !PT ;  /* 0x0000008022077446 */ /* 0x000fe40007800111 */
[----:B------:R-:W-:Y:S02]  /*12920*/  SEL R34, RZ, 0x20000000, P0 ;  /* 0x20000000ff227807 */ /* 0x000fe40000000000 */
[----:B------:R-:W-:-:S02]  /*12930*/  VIMNMX R20, PT, PT, RZ, R20, !PT ;  /* 0x00000014ff147248 */ /* 0x000fc40007fe0100 */
[----:B------:R-:W-:Y:S02]  /*12940*/  IADD3 R5, PT, PT, R35, R34, R5 ;  /* 0x0000002223057210 */ /* 0x000fe40007ffe005 */
[C---:B------:R-:W-:Y:S02]  /*12950*/  LOP3.LUT R34, R21.reuse, 0xff, RZ, 0xc0, !PT ;  /* 0x000000ff15227812 */ /* 0x040fe400078ec0ff */
[----:B------:R-:W-:Y:S02]  /*12960*/  LEA.HI.SX32 R21, R21, R16, 0x18 ;  /* 0x0000001015157211 */ /* 0x000fe400078fc2ff */
[----:B------:R-:W-:Y:S02]  /*12970*/  VIADDMNMX R27, R7, 0xffffff80, R14, PT ;  /* 0xffffff80071b7846 */ /* 0x000fe4000380010e */
[----:B------:R-:W-:Y:S02]  /*12980*/  VIMNMX R7, PT, PT, R9, R20, PT ;  /* 0x0000001409077248 */ /* 0x000fe40003fe0100 */
[----:B------:R-:W-:-:S03]  /*12990*/  VIADDMNMX R35, R34, R17, 0x80, !PT ;  /* 0x0000008022237446 */ /* 0x000fc60007800111 */
[----:B------:R-:W-:Y:S01]  /*129a0*/  IMAD R7, R27, R2, R7 ;  /* 0x000000021b077224 */ /* 0x000fe200078e0207 */
[----:B------:R-:W-:Y:S02]  /*129b0*/  VIADDMNMX R35, R35, 0xffffff80, R14, PT ;  /* 0xffffff8023237846 */ /* 0x000fe4000380010e */
[----:B---3--:R-:W-:Y:S02]  /*129c0*/  ISETP.GE.U32.AND P0, PT, R32, R29, PT ;  /* 0x0000001d2000720c */ /* 0x008fe40003f06070 */
[----:B------:R-:W-:-:S04]  /*129d0*/  VIMNMX R32, PT, PT, RZ, R21, !PT ;  /* 0x00000015ff207248 */ /* 0x000fc80007fe0100 */
[----:B------:R-:W-:Y:S02]  /*129e0*/  VIMNMX R21, PT, PT, R9, R32, PT ;  /* 0x0000002009157248 */ /* 0x000fe40003fe0100 */
[----:B-----5:R-:W-:Y:S02]  /*129f0*/  ISETP.GE.U32.AND P5, PT, R23, R26, PT ;  /* 0x0000001a1700720c */ /* 0x020fe40003fa6070 */
[----:B------:R-:W-:Y:S01]  /*12a00*/  IADD3 R26, P6, PT, R7, R18, RZ ;  /* 0x00000012071a7210 */ /* 0x000fe20007fde0ff */
[----:B------:R-:W-:Y:S01]  /*12a10*/  IMAD R21, R35, R2, R21 ;  /* 0x0000000223157224 */ /* 0x000fe200078e0215 */
[----:B------:R-:W-:Y:S02]  /*12a20*/  SEL R20, RZ, 0x4, P4 ;  /* 0x00000004ff147807 */ /* 0x000fe40002000000 */
[----:B------:R-:W-:Y:S02]  /*12a30*/  LEA.HI.X.SX32 R27, R7, R19, 0x1, P6 ;  /* 0x00000013071b7211 */ /* 0x000fe400030f0eff */
[----:B------:R-:W-:-:S02]  /*12a40*/  SEL R7, RZ, 0x1, P2 ;  /* 0x00000001ff077807 */ /* 0x000fc40001000000 */
[----:B------:R-:W-:Y:S01]  /*12a50*/  SEL R23, RZ, 0x2, P3 ;  /* 0x00000002ff177807 */ /* 0x000fe20001800000 */
[----:B------:R-:W2:Y:S01]  /*12a60*/  LDG.E.U8.CONSTANT R26, desc[UR4][R26.64] ;  /* 0x000000041a1a7981 */ /* 0x000ea2000c1e9100 */
[C---:B------:R-:W-:Y:S02]  /*12a70*/  IADD3 R32, P1, PT, R21.reuse, R18, RZ ;  /* 0x0000001215207210 */ /* 0x040fe40007f3e0ff */
[----:B------:R-:W-:Y:S02]  /*12a80*/  IADD3 R7, PT, PT, R20, R23, R7 ;  /* 0x0000001714077210 */ /* 0x000fe40007ffe007 */
[----:B------:R-:W-:Y:S02]  /*12a90*/  LEA.HI.X.SX32 R33, R21, R19, 0x1, P1 ;  /* 0x0000001315217211 */ /* 0x000fe400008f0eff */
[----:B------:R-:W0:Y:S04]  /*12aa0*/  LDC.64 R20, c[0x3][0x638] ;  /* 0x00c18e00ff147b82 */ /* 0x000e280000000a00 */
[----:B------:R-:W2:Y:S01]  /*12ab0*/  LDG.E.U8.CONSTANT R33, desc[UR4][R32.64] ;  /* 0x0000000420217981 */ /* 0x000ea2000c1e9100 */
        /* <DEDUP_REMOVED lines=19> */
[----:B------:R-:W0:Y:S01]  /*12bf0*/  LDC.64 R20, c[0x3][0x640] ;  /* 0x00c19000ff147b82 */ /* 0x000e220000000a00 */
        /* <DEDUP_REMOVED lines=21> */
[----:B------:R-:W0:Y:S04]  /*12d50*/  LDC.64 R20, c[0x3][0x648] ;  /* 0x00c19200ff147b82 */ /* 0x000e280000000a00 */
[----:B------:R-:W4:Y:S01]  /*12d60*/  LDG.E.U8.CONSTANT R31, desc[UR4][R30.64] ;  /* 0x000000041e1f7981 */ /* 0x000f22000c1e9100 */
[----:B-1----:R-:W-:Y:S02]  /*12d70*/  SEL R34, RZ, 0x8, P5 ;  /* 0x00000008ff227807 */ /* 0x002fe40002800000 */
[----:B--2---:R-:W-:Y:S02]  /*12d80*/  ISETP.GE.U32.AND P2, PT, R26, R33, PT ;  /* 0x000000211a00720c */ /* 0x004fe40003f46070 */
        /* <DEDUP_REMOVED lines=18> */
[----:B------:R-:W-:Y:S02]  /*12eb0*/  LEA.HI.X.SX32 R33, R21, R19, 0x1, P1 ;  /* 0x0000001315217211 */ /* 0x000fe400008f0eff */
[----:B------:R-:W0:Y:S04]  /*12ec0*/  LDC.64 R20, c[0x3][0x650] ;  /* 0x00c19400ff147b82 */ /* 0x000e280000000a00 */
[----:B------:R-:W2:Y:S01]  /*12ed0*/  LDG.E.U8.CONSTANT R33, desc[UR4][R32.64] ;  /* 0x0000000420217981 */ /* 0x000ea2000c1e9100 */
[----:B---3--:R-:W-:Y:S02]  /*12ee0*/  ISETP.GE.U32.AND P1, PT, R28, R35, PT ;  /* 0x000000231c00720c */ /* 0x008fe40003f26070 */
[----:B------:R-:W-:Y:S02]  /*12ef0*/  SEL R35, RZ, 0x10, P0 ;  /* 0x00000010ff237807 */ /* 0x000fe40000000000 */
[----:B0-----:R-:W-:-:S02]  /*12f00*/  LOP3.LUT R28, R20, 0xff, RZ, 0xc0, !PT ;  /* 0x000000ff141c7812 */ /* 0x001fc400078ec0ff */
[----:B------:R-:W-:Y:S02]  /*12f10*/  IADD3 R7, PT, PT, R35, R34, R7 ;  /* 0x0000002223077210 */ /* 0x000fe40007ffe007 */
[C---:B------:R-:W-:Y:S02]  /*12f20*/  LOP3.LUT R34, R21.reuse, 0xff, RZ, 0xc0, !PT ;  /* 0x000000ff15227812 */ /* 0x040fe400078ec0ff */
[-C--:B------:R-:W-:Y:S02]  /*12f30*/  LEA.HI.SX32 R21, R21, R16.reuse, 0x18 ;  /* 0x0000001015157211 */ /* 0x080fe400078fc2ff */
[----:B------:R-:W-:Y:S02]  /*12f40*/  LEA.HI.SX32 R20, R20, R16, 0x18 ;  /* 0x0000001014147211 */ /* 0x000fe400078fc2ff */
[-C--:B------:R-:W-:Y:S02]  /*12f50*/  VIADDMNMX R23, R28, R17.reuse, 0x80, !PT ;  /* 0x000000801c177446 */ /* 0x080fe40007800111 */
[----:B------:R-:W-:-:S02]  /*12f60*/  VIADDMNMX R35, R34, R17, 0x80, !PT ;  /* 0x0000008022237446 */ /* 0x000fc40007800111 */
[----:B------:R-:W-:Y:S02]  /*12f70*/  VIMNMX R20, PT, PT, RZ, R20, !PT ;  /* 0x00000014ff147248 */ /* 0x000fe40007fe0100 */
[--C-:B------:R-:W-:Y:S02]  /*12f80*/  VIADDMNMX R28, R23, 0xffffff80, R14.reuse, PT ;  /* 0xffffff80171c7846 */ /* 0x100fe4000380010e */
[----:B------:R-:W-:Y:S02]  /*12f90*/  VIADDMNMX R35, R35, 0xffffff80, R14, PT ;  /* 0xffffff8023237846 */ /* 0x000fe4000380010e */
[----:B------:R-:W-:Y:S02]  /*12fa0*/  VIMNMX R23, PT, PT, R9, R20, PT ;  /* 0x0000001409177248 */ /* 0x000fe40003fe0100 */
[----:B------:R-:W-:-:S03]  /*12fb0*/  SEL R20, RZ, 0x40, P2 ;  /* 0x00000040ff147807 */ /* 0x000fc60001000000 */
[----:B------:R-:W-:-:S05]  /*12fc0*/  IMAD R23, R28, R2, R23 ;  /* 0x000000021c177224 */ /* 0x000fca00078e0217 */
[----:B------:R-:W-:-:S04]  /*12fd0*/  IADD3 R28, P4, PT, R23, R18, RZ ;  /* 0x00000012171c7210 */ /* 0x000fc80007f9e0ff */
[----:B------:R-:W-:-:S05]  /*12fe0*/  LEA.HI.X.SX32 R29, R23, R19, 0x1, P4 ;  /* 0x00000013171d7211 */ /* 0x000fca00020f0eff */
[----:B------:R-:W3:Y:S01]  /*12ff0*/  LDG.E.U8.CONSTANT R28, desc[UR4][R28.64] ;  /* 0x000000041c1c7981 */ /* 0x000ee2000c1e9100 */
[----:B----4-:R-:W-:Y:S02]  /*13000*/  ISETP.GE.U32.AND P0, PT, R24, R31, PT ;  /* 0x0000001f1800720c */ /* 0x010fe40003f06070 */
[----:B------:R-:W-:-:S04]  /*13010*/  VIMNMX R24, PT, PT, RZ, R21, !PT ;  /* 0x00000015ff187248 */ /* 0x000fc80007fe0100 */
[----:B------:R-:W-:-:S05]  /*13020*/  VIMNMX R21, PT, PT, R9, R24, PT ;  /* 0x0000001809157248 */ /* 0x000fca0003fe0100 */
[----:B------:R-:W-:-:S05]  /*13030*/  IMAD R21, R35, R2, R21 ;  /* 0x0000000223157224 */ /* 0x000fca00078e0215 */
[----:B------:R-:W-:-:S04]  /*13040*/  IADD3 R30, P2, PT, R21, R18, RZ ;  /* 0x00000012151e7210 */ /* 0x000fc80007f5e0ff */
[----:B------:R-:W-:-:S06]  /*13050*/  LEA.HI.X.SX32 R31, R21, R19, 0x1, P2 ;  /* 0x00000013151f7211 */ /* 0x000fcc00010f0eff */
[----:B------:R-:W3:Y:S01]  /*13060*/  LDG.E.U8.CONSTANT R31, desc[UR4][R30.64] ;  /* 0x000000041e1f7981 */ /* 0x000ee2000c1e9100 */
[----:B------:R-:W-:-:S04]  /*13070*/  SEL R23, RZ, 0x20, P3 ;  /* 0x00000020ff177807 */ /* 0x000fc80001800000 */
[----:B------:R-:W-:Y:S02]  /*13080*/  IADD3 R7, PT, PT, R20, R23, R7 ;  /* 0x0000001714077210 */ /* 0x000fe40007ffe007 */
        /* <DEDUP_REMOVED lines=21> */
[----:B------:R1:W4:Y:S01]  /*131e0*/  LDG.E.U8.CONSTANT R35, desc[UR4][R34.64] ;  /* 0x0000000422237981 */ /* 0x000322000c1e9100 */
[----:B--2---:R-:W-:Y:S02]  /*131f0*/  ISETP.GE.U32.AND P4, PT, R26, R33, PT ;  /* 0x000000211a00720c */ /* 0x004fe40003f86070 */
        /* <DEDUP_REMOVED lines=41> */
[----:B------:R-:W0:Y:S04]  /*13490*/  LDC.64 R20, c[0x3][0x670] ;  /* 0x00c19c00ff147b82 */ /* 0x000e280000000a00 */
[----:B------:R-:W3:Y:S01]  /*134a0*/  LDG.E.U8.CONSTANT R31, desc[UR4][R30.64] ;  /* 0x000000041e1f7981 */ /* 0x000ee2000c1e9100 */
[----:B-1----:R-:W-:Y:S02]  /*134b0*/  SEL R34, RZ, 0x80, P1 ;  /* 0x00000080ff227807 */ /* 0x002fe40000800000 */
[----:B----4-:R-:W-:Y:S02]  /*134c0*/  ISETP.GE.U32.AND P2, PT, R24, R35, PT ;  /* 0x000000231800720c */ /* 0x010fe40003f46070 */
[----:B0-----:R-:W-:-:S02]  /*134d0*/  LOP3.LUT R24, R20, 0xff, RZ, 0xc0, !PT ;  /* 0x000000ff14187812 */ /* 0x001fc400078ec0ff */
[----:B------:R-:W-:Y:S02]  /*134e0*/  SEL R35, RZ, 0x100, P0 ;  /* 0x00000100ff237807 */ /* 0x000fe40000000000 */
[----:B------:R-:W-:Y:S02]  /*134f0*/  LEA.HI.SX32 R20, R20, R16, 0x18 ;  /* 0x0000001014147211 */ /* 0x000fe400078fc2ff */
[----:B------:R-:W-:Y:S02]  /*13500*/  VIADDMNMX R23, R24, R17, 0x80, !PT ;  /* 0x0000008018177446 */ /* 0x000fe40007800111 */
[----:B------:R-:W-:Y:S02]  /*13510*/  IADD3 R7, PT, PT, R35, R34, R7 ;  /* 0x0000002223077210 */ /* 0x000fe40007ffe007 */
[----:B------:R-:W-:Y:S02]  /*13520*/  VIMNMX R20, PT, PT, RZ, R20, !PT ;  /* 0x00000014ff147248 */ /* 0x000fe40007fe0100 */
[----:B------:R-:W-:-:S02]  /*13530*/  LOP3.LUT R34, R21, 0xff, RZ, 0xc0, !PT ;  /* 0x000000ff15227812 */ /* 0x000fc400078ec0ff */
[----:B------:R-:W-:Y:S02]  /*13540*/  LEA.HI.SX32 R21, R21, R16, 0x18 ;  /* 0x0000001015157211 */ /* 0x000fe400078fc2ff */
[----:B------:R-:W-:Y:S02]  /*13550*/  VIADDMNMX R24, R23, 0xffffff80, R14, PT ;  /* 0xffffff8017187846 */ /* 0x000fe4000380010e */
[----:B------:R-:W-:Y:S02]  /*13560*/  VIMNMX R23, PT, PT, R9, R20, PT ;  /* 0x0000001409177248 */ /* 0x000fe40003fe0100 */
[----:B------:R-:W-:-:S03]  /*13570*/  VIADDMNMX R35, R34, R17, 0x80, !PT ;  /* 0x0000008022237446 */ /* 0x000fc60007800111 */
[----:B------:R-:W-:Y:S01]  /*13580*/  IMAD R23, R24, R2, R23 ;  /* 0x0000000218177224 */ /* 0x000fe200078e0217 */
[----:B------:R-:W-:-:S04]  /*13590*/  VIADDMNMX R35, R35, 0xffffff80, R14, PT ;  /* 0xffffff8023237846 */ /* 0x000fc8000380010e */
[C---:B------:R-:W-:Y:S02]  /*135a0*/  IADD3 R24, P5, PT, R23.reuse, R18, RZ ;  /* 0x0000001217187210 */ /* 0x040fe40007fbe0ff */
[----:B------:R-:W-:Y:S02]  /*135b0*/  SEL R20, RZ, 0x400, P3 ;  /* 0x00000400ff147807 */ /* 0x000fe40001800000 */
[----:B------:R-:W-:Y:S02]  /*135c0*/  LEA.HI.X.SX32 R25, R23, R19, 0x1, P5 ;  /* 0x0000001317197211 */ /* 0x000fe400028f0eff */
[----:B------:R-:W-:-:S03]  /*135d0*/  SEL R23, RZ, 0x200, P4 ;  /* 0x00000200ff177807 */ /* 0x000fc60002000000 */
[----:B------:R-:W4:Y:S01]  /*135e0*/  LDG.E.U8.CONSTANT R24, desc[UR4][R24.64] ;  /* 0x0000000418187981 */ /* 0x000f22000c1e9100 */
[----:B------:R-:W-:Y:S02]  /*135f0*/  IADD3 R7, PT, PT, R20, R23, R7 ;  /* 0x0000001714077210 */ /* 0x000fe40007ffe007 */
[----:B--2---:R-:W-:Y:S02]  /*13600*/  ISETP.GE.U32.AND P0, PT, R26, R33, PT ;  /* 0x000000211a00720c */ /* 0x004fe40003f06070 */
[----:B------:R-:W-:-:S04]  /*13610*/  VIMNMX R26, PT, PT, RZ, R21, !PT ;  /* 0x00000015ff1a7248 */ /* 0x000fc80007fe0100 */
[----:B------:R-:W-:-:S05]  /*13620*/  VIMNMX R21, PT, PT, R9, R26, PT ;  /* 0x0000001a09157248 */ /* 0x000fca0003fe0100 */
[----:B------:R-:W-:-:S05]  /*13630*/  IMAD R21, R35, R2, R21 ;  /* 0x0000000223157224 */ /* 0x000fca00078e0215 */
[----:B------:R-:W-:-:S04]  /*13640*/  IADD3 R32, P1, PT, R21, R18, RZ ;  /* 0x0000001215207210 */ /* 0x000fc80007f3e0ff */
[----:B------:R-:W-:Y:S02]  /*13650*/  LEA.HI.X.SX32 R33, R21, R19, 0x1, P1 ;  /* 0x0000001315217211 */ /* 0x000fe400008f0eff */
[----:B------:R-:W0:Y:S04]  /*13660*/  LDC.64 R20, c[0x3][0x678] ;  /* 0x00c19e00ff147b82 */ /* 0x000e280000000a00 */
        /* <DEDUP_REMOVED lines=21> */
[----:B------:R1:W2:Y:S01]  /*137c0*/  LDG.E.U8.CONSTANT R35, desc[UR4][R34.64] ;  /* 0x0000000422237981 */ /* 0x0002a2000c1e9100 */
        /* <DEDUP_REMOVED lines=45> */
[----:B--2---:R-:W-:Y:S02]  /*13aa0*/  ISETP.GE.U32.AND P1, PT, R26, R35, PT ;  /* 0x000000231a00720c */ /* 0x004fe40003f26070 */
        /* <DEDUP_REMOVED lines=11> */
[----:B------:R-:W-:-:S05]  /*13b60*/  VIMNMX R23, PT, PT, R9, R20, PT ;  /* 0x0000001409177248 */ /* 0x000fca0003fe0100 */
[----:B------:R-:W-:-:S05]  /*13b70*/  IMAD R23, R26, R2, R23 ;  /* 0x000000021a177224 */ /* 0x000fca00078e0217 */
[----:B------:R-:W-:-:S04]  /*13b80*/  IADD3 R26, P5, PT, R23, R18, RZ ;  /* 0x00000012171a7210 */ /* 0x000fc80007fbe0ff */
[----:B------:R-:W-:-:S05]  /*13b90*/  LEA.HI.X.SX32 R27, R23, R19, 0x1, P5 ;  /* 0x00000013171b7211 */ /* 0x000fca00028f0eff */
[----:B------:R-:W2:Y:S01]  /*13ba0*/  LDG.E.U8.CONSTANT R26, desc[UR4][R26.64] ;  /* 0x000000041a1a7981 */ /* 0x000ea2000c1e9100 */
[----:B---3--:R-:W-:Y:S02]  /*13bb0*/  ISETP.GE.U32.AND P0, PT, R28, R31, PT ;  /* 0x0000001f1c00720c */ /* 0x008fe40003f06070 */
[----:B------:R-:W-:-:S04]  /*13bc0*/  VIMNMX R28, PT, PT, RZ, R21, !PT ;  /* 0x00000015ff1c7248 */ /* 0x000fc80007fe0100 */
[----:B------:R-:W-:-:S05]  /*13bd0*/  VIMNMX R21, PT, PT, R9, R28, PT ;  /* 0x0000001c09157248 */ /* 0x000fca0003fe0100 */
[----:B------:R-:W-:-:S05]  /*13be0*/  IMAD R21, R35, R2, R21 ;  /* 0x0000000223157224 */ /* 0x000fca00078e0215 */
[----:B------:R-:W-:-:S04]  /*13bf0*/  IADD3 R30, P2, PT, R21, R18, RZ ;  /* 0x00000012151e7210 */ /* 0x000fc80007f5e0ff */
[----:B------:R-:W-:-:S06]  /*13c00*/  LEA.HI.X.SX32 R31, R21, R19, 0x1, P2 ;  /* 0x00000013151f7211 */ /* 0x000fcc00010f0eff */
[----:B------:R-:W2:Y:S01]  /*13c10*/  LDG.E.U8.CONSTANT R31, desc[UR4][R30.64] ;  /* 0x000000041e1f7981 */ /* 0x000ea2000c1e9100 */
[----:B------:R-:W-:Y:S02]  /*13c20*/  SEL R20, RZ, 0x4000, P3 ;  /* 0x00004000ff147807 */ /* 0x000fe40001800000 */
        /* <DEDUP_REMOVED lines=23> */
[----:B------:R1:W3:Y:S01]  /*13da0*/  LDG.E.U8.CONSTANT R35, desc[UR4][R34.64] ;  /* 0x0000000422237981 */ /* 0x0002e2000c1e9100 */
[----:B----4-:R-:W-:Y:S02]  /*13db0*/  ISETP.GE.U32.AND P4, PT, R24, R33, PT ;  /* 0x000000211800720c */ /* 0x010fe40003f86070 */
        /* <DEDUP_REMOVED lines=43> */
[----:B-1----:R-:W-:Y:S02]  /*14070*/  SEL R34, RZ, 0x8000, P1 ;  /* 0x00008000ff227807 */ /* 0x002fe40000800000 */
[----:B---3--:R-:W-:Y:S02]  /*14080*/  ISETP.GE.U32.AND P2, PT, R28, R35, PT ;  /* 0x000000231c00720c */ /* 0x008fe40003f46070 */
        /* <DEDUP_REMOVED lines=17> */
[----:B------:R-:W3:Y:S01]  /*141a0*/  LDG.E.U8.CONSTANT R28, desc[UR4][R28.64] ;  /* 0x000000041c1c7981 */ /* 0x000ee2000c1e9100 */
[----:B------:R-:W-:Y:S02]  /*141b0*/  IADD3 R7, PT, PT, R20, R23, R7 ;  /* 0x0000001714077210 */ /* 0x000fe40007ffe007 */
[----:B----4-:R-:W-:Y:S02]  /*141c0*/  ISETP.GE.U32.AND P0, PT, R24, R33, PT ;  /* 0x000000211800720c */ /* 0x010fe40003f06070 */
[----:B------:R-:W-:-:S04]  /*141d0*/  VIMNMX R24, PT, PT, RZ, R21, !PT ;  /* 0x00000015ff187248 */ /* 0x000fc80007fe0100 */
[----:B------:R-:W-:-:S05]  /*141e0*/  VIMNMX R21, PT, PT, R9, R24, PT ;  /* 0x0000001809157248 */ /* 0x000fca0003fe0100 */
        /* <DEDUP_REMOVED lines=71> */
[----:B----4-:R-:W-:Y:S02]  /*14660*/  ISETP.GE.U32.AND P1, PT, R24, R35, PT ;  /* 0x000000231800720c */ /* 0x010fe40003f26070 */
        /* <DEDUP_REMOVED lines=15> */
[----:B------:R-:W4:Y:S01]  /*14760*/  LDG.E.U8.CONSTANT R24, desc[UR4][R24.64] ;  /* 0x0000000418187981 */ /* 0x000f22000c1e9100 */
[----:B--2---:R-:W-:Y:S02]  /*14770*/  ISETP.GE.U32.AND P0, PT, R26, R31, PT ;  /* 0x0000001f1a00720c */ /* 0x004fe40003f06070 */
[----:B------:R-:W-:-:S04]  /*14780*/  VIMNMX R26, PT, PT, RZ, R21, !PT ;  /* 0x00000015ff1a7248 */ /* 0x000fc80007fe0100 */
[----:B------:R-:W-:-:S05]  /*14790*/  VIMNMX R21, PT, PT, R9, R26, PT ;  /* 0x0000001a09157248 */ /* 0x000fca0003fe0100 */
[----:B------:R-:W-:-:S05]  /*147a0*/  IMAD R21, R35, R2, R21 ;  /* 0x0000000223157224 */ /* 0x000fca00078e0215 */
[----:B------:R-:W-:-:S04]  /*147b0*/  IADD3 R30, P2, PT, R21, R18, RZ ;  /* 0x00000012151e7210 */ /* 0x000fc80007f5e0ff */
[----:B------:R-:W-:-:S06]  /*147c0*/  LEA.HI.X.SX32 R31, R21, R19, 0x1, P2 ;  /* 0x00000013151f7211 */ /* 0x000fcc00010f0eff */
[----:B------:R-:W4:Y:S01]  /*147d0*/  LDG.E.U8.CONSTANT R31, desc[UR4][R30.64] ;  /* 0x000000041e1f7981 */ /* 0x000f22000c1e9100 */
        /* <DEDUP_REMOVED lines=88> */
[----:B------:R-:W2:Y:S01]  /*14d60*/  LDG.E.U8.CONSTANT R26, desc[UR4][R26.64] ;  /* 0x000000041a1a7981 */ /* 0x000ea2000c1e9100 */
[----:B------:R-:W-:Y:S02]  /*14d70*/  IADD3 R7, PT, PT, R20, R23, R7 ;  /* 0x0000001714077210 */ /* 0x000fe40007ffe007 */
[----:B---3--:R-:W-:Y:S02]  /*14d80*/  ISETP.GE.U32.AND P0, PT, R28, R33, PT ;  /* 0x000000211c00720c */ /* 0x008fe40003f06070 */
[----:B------:R-:W-:-:S04]  /*14d90*/  VIMNMX R28, PT, PT, RZ, R21, !PT ;  /* 0x00000015ff1c7248 */ /* 0x000fc80007fe0100 */
[----:B------:R-:W-:-:S05]  /*14da0*/  VIMNMX R21, PT, PT, R9, R28, PT ;  /* 0x0000001c09157248 */ /* 0x000fca0003fe0100 */
        /* <DEDUP_REMOVED lines=74> */
[----:B------:R-:W-:Y:S02]  /*15250*/  SEL R35, RZ, 0x10000000, P0 ;  /* 0x10000000ff237807 */ /* 0x000fe40000000000 */
[----:B------:R-:W-:Y:S02]  /*15260*/  VIADDMNMX R23, R32, R17, 0x80, !PT ;  /* 0x0000008020177446 */ /* 0x000fe40007800111 */
[----:B------:R-:W-:Y:S02]  /*15270*/  VIMNMX R20, PT, PT, RZ, R20, !PT ;  /* 0x00000014ff147248 */ /* 0x000fe40007fe0100 */
[----:B------:R-:W-:Y:S02]  /*15280*/  IADD3 R7, PT, PT, R35, R34, R7 ;  /* 0x0000002223077210 */ /* 0x000fe40007ffe007 */
[C---:B------:R-:W-:Y:S02]  /*15290*/  LOP3.LUT R34, R21.reuse, 0xff, RZ, 0xc0, !PT ;  /* 0x000000ff15227812 */ /* 0x040fe400078ec0ff */
[----:B------:R-:W-:-:S02]  /*152a0*/  LEA.HI.SX32 R21, R21, R16, 0x18 ;  /* 0x0000001015157211 */ /* 0x000fc400078fc2ff */
[----:B------:R-:W-:Y:S02]  /*152b0*/  VIADDMNMX R32, R23, 0xffffff80, R14, PT ;  /* 0xffffff8017207846 */ /* 0x000fe4000380010e */
[----:B------:R-:W-:Y:S02]  /*152c0*/  VIMNMX R23, PT, PT, R9, R20, PT ;  /* 0x0000001409177248 */ /* 0x000fe40003fe0100 */
[----:B------:R-:W-:-:S03]  /*152d0*/  VIADDMNMX R35, R34, R17, 0x80, !PT ;  /* 0x0000008022237446 */ /* 0x000fc60007800111 */
[----:B------:R-:W-:Y:S01]  /*152e0*/  IMAD R23, R32, R2, R23 ;  /* 0x0000000220177224 */ /* 0x000fe200078e0217 */
[----:B------:R-:W-:-:S04]  /*152f0*/  VIADDMNMX R35, R35, 0xffffff80, R14, PT ;  /* 0xffffff8023237846 */ /* 0x000fc8000380010e */
[----:B------:R-:W-:-:S04]  /*15300*/  IADD3 R32, P5, PT, R23, R18, RZ ;  /* 0x0000001217207210 */ /* 0x000fc80007fbe0ff */
[----:B------:R-:W-:Y:S02]  /*15310*/  LEA.HI.X.SX32 R33, R23, R19, 0x1, P5 ;  /* 0x0000001317217211 */ /* 0x000fe400028f0eff */
[----:B------:R-:W-:-:S03]  /*15320*/  SEL R23, RZ, 0x20000000, P1 ;  /* 0x20000000ff177807 */ /* 0x000fc60000800000 */
[----:B------:R-:W3:Y:S01]  /*15330*/  LDG.E.U8.CONSTANT R32, desc[UR4][R32.64] ;  /* 0x0000000420207981 */ /* 0x000ee2000c1e9100 */
[----:B----4-:R-:W-:Y:S02]  /*15340*/  ISETP.GE.U32.AND P0, PT, R24, R31, PT ;  /* 0x0000001f1800720c */ /* 0x010fe40003f06070 */
[----:B------:R-:W-:-:S04]  /*15350*/  VIMNMX R24, PT, PT, RZ, R21, !PT ;  /* 0x00000015ff187248 */ /* 0x000fc80007fe0100 */
[----:B------:R-:W-:-:S05]  /*15360*/  VIMNMX R21, PT, PT, R9, R24, PT ;  /* 0x0000001809157248 */ /* 0x000fca0003fe0100 */
[----:B------:R-:W-:-:S05]  /*15370*/  IMAD R21, R35, R2, R21 ;  /* 0x0000000223157224 */ /* 0x000fca00078e0215 */
[----:B------:R-:W-:-:S04]  /*15380*/  IADD3 R34, P1, PT, R21, R18, RZ ;  /* 0x0000001215227210 */ /* 0x000fc80007f3e0ff */
[----:B------:R-:W-:-:S06]  /*15390*/  LEA.HI.X.SX32 R35, R21, R19, 0x1, P1 ;  /* 0x0000001315237211 */ /* 0x000fcc00008f0eff */
[----:B------:R0:W3:Y:S01]  /*153a0*/  LDG.E.U8.CONSTANT R35, desc[UR4][R34.64] ;  /* 0x0000000422237981 */ /* 0x0000e2000c1e9100 */
[----:B------:R-:W-:-:S04]  /*153b0*/  SEL R20, RZ, 0x40000000, P3 ;  /* 0x40000000ff147807 */ /* 0x000fc80001800000 */
[----:B------:R-:W-:Y:S02]  /*153c0*/  IADD3 R7, PT, PT, R20, R23, R7 ;  /* 0x0000001714077210 */ /* 0x000fe40007ffe007 */
[----:B------:R-:W1:Y:S02]  /*153d0*/  LDC.64 R20, c[0x3][0x720] ;  /* 0x00c1c800ff147b82 */ /* 0x000e640000000a00 */
        /* <DEDUP_REMOVED lines=19> */
[----:B------:R-:W1:Y:S04]  /*15510*/  LDC.64 R20, c[0x3][0x728] ;  /* 0x00c1ca00ff147b82 */ /* 0x000e680000000a00 */
[----:B------:R-:W4:Y:S01]  /*15520*/  LDG.E.U8.CONSTANT R31, desc[UR4][R30.64] ;  /* 0x000000041e1f7981 */ /* 0x000f22000c1e9100 */
[----:B--2---:R-:W-:Y:S02]  /*15530*/  ISETP.GE.U32.AND P2, PT, R26, R29, PT ;  /* 0x0000001d1a00720c */ /* 0x004fe40003f46070 */
[C---:B-1----:R-:W-:Y:S02]  /*15540*/  LOP3.LUT R26, R20.reuse, 0xff, RZ, 0xc0, !PT ;  /* 0x000000ff141a7812 */ /* 0x042fe400078ec0ff */
        /* <DEDUP_REMOVED lines=18> */
[----:B0-----:R-:W-:-:S03]  /*15670*/  SEL R34, RZ, 0x4, P2 ;  /* 0x00000004ff227807 */ /* 0x001fc60001000000 */
[----:B------:R-:W2:Y:S01]  /*15680*/  LDG.E.U8.CONSTANT R29, desc[UR4][R28.64] ;  /* 0x000000041c1d7981 */ /* 0x000ea2000c1e9100 */
[----:B---3--:R-:W-:Y:S02]  /*15690*/  ISETP.GE.U32.AND P1, PT, R32, R35, PT ;  /* 0x000000232000720c */ /* 0x008fe40003f26070 */
[C---:B-1----:R-:W-:Y:S02]  /*156a0*/  LOP3.LUT R32, R20.reuse, 0xff, RZ, 0xc0, !PT ;  /* 0x000000ff14207812 */ /* 0x042fe400078ec0ff */
[----:B------:R-:W-:Y:S02]  /*156b0*/  LEA.HI.SX32 R20, R20, R16, 0x18 ;  /* 0x0000001014147211 */ /* 0x000fe400078fc2ff */
[----:B------:R-:W-:Y:S02]  /*156c0*/  VIADDMNMX R23, R32, R17, 0x80, !PT ;  /* 0x0000008020177446 */ /* 0x000fe40007800111 */
[----:B------:R-:W-:Y:S02]  /*156d0*/  VIMNMX R20, PT, PT, RZ, R20, !PT ;  /* 0x00000014ff147248 */ /* 0x000fe40007fe0100 */
[----:B------:R-:W-:-:S02]  /*156e0*/  VIADDMNMX R32, R23, 0xffffff80, R14, PT ;  /* 0xffffff8017207846 */ /* 0x000fc4000380010e */
[----:B------:R-:W-:-:S05]  /*156f0*/  VIMNMX R23, PT, PT, R9, R20, PT ;  /* 0x0000001409177248 */ /* 0x000fca0003fe0100 */
[----:B------:R-:W-:-:S05]  /*15700*/  IMAD R23, R32, R2, R23 ;  /* 0x0000000220177224 */ /* 0x000fca00078e0217 */
[C---:B------:R-:W-:Y:S02]  /*15710*/  IADD3 R32, P3, PT, R23.reuse, R18, RZ ;  /* 0x0000001217207210 */ /* 0x040fe40007f7e0ff */
[----:B------:R-:W-:Y:S02]  /*15720*/  SEL R20, RZ, 0x2, P0 ;  /* 0x00000002ff147807 */ /* 0x000fe40000000000 */
[----:B------:R-:W-:Y:S02]  /*15730*/  LEA.HI.X.SX32 R33, R23, R19, 0x1, P3 ;  /* 0x0000001317217211 */ /* 0x000fe400018f0eff */
[----:B------:R-:W-:Y:S02]  /*15740*/  SEL R23, RZ, 0x1, P4 ;  /* 0x00000001ff177807 */ /* 0x000fe40002000000 */
[----:B------:R-:W-:Y:S01]  /*15750*/  LOP3.LUT R36, R21, 0xff, RZ, 0xc0, !PT ;  /* 0x000000ff15247812 */ /* 0x000fe200078ec0ff */
[----:B------:R-:W3:Y:S01]  /*15760*/  LDG.E.U8.CONSTANT R32, desc[UR4][R32.64] ;  /* 0x0000000420207981 */ /* 0x000ee2000c1e9100 */
[----:B------:R-:W-:-:S03]  /*15770*/  IADD3 R23, PT, PT, R34, R20, R23 ;  /* 0x0000001422177210 */ /* 0x000fc60007ffe017 */
[----:B------:R0:W2:Y:S01]  /*15780*/  LDG.E.U8.CONSTANT R34, desc[UR4][R26.64] ;  /* 0x000000041a227981 */ /* 0x0000a2000c1e9100 */
[----:B------:R-:W-:Y:S02]  /*15790*/  LEA.HI.SX32 R21, R21, R16, 0x18 ;  /* 0x0000001015157211 */ /* 0x000fe400078fc2ff */
[----:B------:R-:W-:Y:S02]  /*157a0*/  VIADDMNMX R35, R36, R17, 0x80, !PT ;  /* 0x0000008024237446 */ /* 0x000fe40007800111 */
[----:B------:R-:W-:Y:S02]  /*157b0*/  VIMNMX R36, PT, PT, RZ, R21, !PT ;  /* 0x00000015ff247248 */ /* 0x000fe40007fe0100 */
[----:B------:R-:W-:Y:S02]  /*157c0*/  VIADDMNMX R35, R35, 0xffffff80, R14, PT ;  /* 0xffffff8023237846 */ /* 0x000fe4000380010e */
[----:B------:R-:W-:-:S05]  /*157d0*/  VIMNMX R21, PT, PT, R9, R36, PT ;  /* 0x0000002409157248 */ /* 0x000fca0003fe0100 */
[----:B------:R-:W-:Y:S01]  /*157e0*/  IMAD R21, R35, R2, R21 ;  /* 0x0000000223157224 */ /* 0x000fe200078e0215 */
[----:B----4-:R-:W-:-:S04]  /*157f0*/  ISETP.GE.U32.AND P0, PT, R24, R31, PT ;  /* 0x0000001f1800720c */ /* 0x010fc80003f06070 */
[----:B------:R-:W-:-:S04]  /*15800*/  IADD3 R24, P2, PT, R21, R18, RZ ;  /* 0x0000001215187210 */ /* 0x000fc80007f5e0ff */
[----:B------:R-:W-:Y:S02]  /*15810*/  LEA.HI.X.SX32 R25, R21, R19, 0x1, P2 ;  /* 0x0000001315197211 */ /* 0x000fe400010f0eff */
[----:B------:R-:W1:Y:S04]  /*15820*/  LDC.64 R20, c[0x3][0x738] ;  /* 0x00c1ce00ff147b82 */ /* 0x000e680000000a00 */
[----:B------:R-:W3:Y:S01]  /*15830*/  LDG.E.U8.CONSTANT R25, desc[UR4][R24.64] ;  /* 0x0000000418197981 */ /* 0x000ee2000c1e9100 */
        /* <DEDUP_REMOVED lines=24> */
[----:B------:R-:W-:-:S04]  /*159c0*/  VIMNMX R34, PT, PT, RZ, R21, !PT ;  /* 0x00000015ff227248 */ /* 0x000fc80007fe0100 */
[----:B------:R-:W-:Y:S02]  /*159d0*/  VIMNMX R21, PT, PT, R9, R34, PT ;  /* 0x0000002209157248 */ /* 0x000fe40003fe0100 */
[----:B------:R0:W4:Y:S01]  /*159e0*/  LDG.E.U8.CONSTANT R34, desc[UR4][R30.64] ;  /* 0x000000041e227981 */ /* 0x000122000c1e9100 */
[C---:B------:R-:W-:Y:S02]  /*159f0*/  LOP3.LUT R28, R20.reuse, 0xff, RZ, 0xc0, !PT ;  /* 0x000000ff141c7812 */ /* 0x040fe400078ec0ff */
[----:B------:R-:W-:Y:S02]  /*15a00*/  LEA.HI.SX32 R20, R20, R16, 0x18 ;  /* 0x0000001014147211 */ /* 0x000fe400078fc2ff */
[----:B------:R-:W-:Y:S02]  /*15a10*/  VIADDMNMX R29, R28, R17, 0x80, !PT ;  /* 0x000000801c1d7446 */ /* 0x000fe40007800111 */
[----:B------:R-:W-:Y:S02]  /*15a20*/  VIMNMX R20, PT, PT, RZ, R20, !PT ;  /* 0x00000014ff147248 */ /* 0x000fe40007fe0100 */
[----:B------:R-:W-:-:S02]  /*15a30*/  VIADDMNMX R28, R29, 0xffffff80, R14, PT ;  /* 0xffffff801d1c7846 */ /* 0x000fc4000380010e */
[----:B------:R-:W-:Y:S02]  /*15a40*/  VIADDMNMX R33, R33, 0xffffff80, R14, PT ;  /* 0xffffff8021217846 */ /* 0x000fe4000380010e */
[----:B------:R-:W-:-:S03]  /*15a50*/  VIMNMX R29, PT, PT, R9, R20, PT ;  /* 0x00000014091d7248 */ /* 0x000fc60003fe0100 */
[-C--:B------:R-:W-:Y:S01]  /*15a60*/  IMAD R21, R33, R2.reuse, R21 ;  /* 0x0000000221157224 */ /* 0x080fe200078e0215 */
[----:B------:R-:W-:Y:S01]  /*15a70*/  SEL R20, RZ, 0x8, P1 ;  /* 0x00000008ff147807 */ /* 0x000fe20000800000 */
[----:B------:R-:W-:-:S05]  /*15a80*/  IMAD R29, R28, R2, R29 ;  /* 0x000000021c1d7224 */ /* 0x000fca00078e021d */
[----:B------:R-:W-:-:S04]  /*15a90*/  IADD3 R28, P3, PT, R29, R18, RZ ;  /* 0x000000121d1c7210 */ /* 0x000fc80007f7e0ff */
[----:B------:R-:W-:-:S05]  /*15aa0*/  LEA.HI.X.SX32 R29, R29, R19, 0x1, P3 ;  /* 0x000000131d1d7211 */ /* 0x000fca00018f0eff */
[----:B------:R1:W2:Y:S01]  /*15ab0*/  LDG.E.U8.CONSTANT R28, desc[UR4][R28.64] ;  /* 0x000000041c1c7981 */ /* 0x0002a2000c1e9100 */
[----:B---3--:R-:W-:Y:S02]  /*15ac0*/  ISETP.GE.U32.AND P1, PT, R32, R25, PT ;  /* 0x000000192000720c */ /* 0x008fe40003f26070 */
[----:B------:R-:W-:Y:S02]  /*15ad0*/  SEL R32, RZ, 0x10, P0 ;  /* 0x00000010ff207807 */ /* 0x000fe40000000000 */
[C---:B------:R-:W-:Y:S02]  /*15ae0*/  IADD3 R24, P0, PT, R21.reuse, R18, RZ ;  /* 0x0000001215187210 */ /* 0x040fe40007f1e0ff */
[----:B------:R-:W-:Y:S02]  /*15af0*/  IADD3 R23, PT, PT, R32, R20, R23 ;  /* 0x0000001420177210 */ /* 0x000fe40007ffe017 */
[----:B------:R-:W-:Y:S02]  /*15b00*/  LEA.HI.X.SX32 R25, R21, R19, 0x1, P0 ;  /* 0x0000001315197211 */ /* 0x000fe400000f0eff */
[----:B------:R-:W3:Y:S04]  /*15b10*/  LDC.64 R20, c[0x3][0x748] ;  /* 0x00c1d200ff147b82 */ /* 0x000ee80000000a00 */
[----:B------:R-:W2:Y:S01]  /*15b20*/  LDG.E.U8.CONSTANT R25, desc[UR4][R24.64] ;  /* 0x0000000418197981 */ /* 0x000ea2000c1e9100 */
[----:B---3--:R-:W-:-:S02]  /*15b30*/  LOP3.LUT R32, R20, 0xff, RZ, 0xc0, !PT ;  /* 0x000000ff14207812 */ /* 0x008fc400078ec0ff */
        /* <DEDUP_REMOVED lines=18> */
[----:B------:R-:W3:Y:S01]  /*15c60*/  LDG.E.U8.CONSTANT R31, desc[UR4][R30.64] ;  /* 0x000000041e1f7981 */ /* 0x000ee2000c1e9100 */
[----:B----4-:R-:W-:Y:S02]  /*15c70*/  ISETP.GE.U32.AND P0, PT, R34, R27, PT ;  /* 0x0000001b2200720c */ /* 0x010fe40003f06070 */
[C---:B0-----:R-:W-:Y:S02]  /*15c80*/  LOP3.LUT R34, R21.reuse, 0xff, RZ, 0xc0, !PT ;  /* 0x000000ff15227812 */ /* 0x041fe400078ec0ff */
[----:B------:R-:W-:-:S02]  /*15c90*/  LEA.HI.SX32 R21, R21, R16, 0x18 ;  /* 0x0000001015157211 */ /* 0x000fc400078fc2ff */
[----:B-1----:R-:W-:Y:S02]  /*15ca0*/  VIADDMNMX R29, R34, R17, 0x80, !PT ;  /* 0x00000080221d7446 */ /* 0x002fe40007800111 */
[----:B------:R-:W-:-:S04]  /*15cb0*/  VIMNMX R34, PT, PT, RZ, R21, !PT ;  /* 0x00000015ff227248 */ /* 0x000fc80007fe0100 */
[----:B------:R-:W-:Y:S02]  /*15cc0*/  VIMNMX R21, PT, PT, R9, R34, PT ;  /* 0x0000002209157248 */ /* 0x000fe40003fe0100 */
[----:B------:R0:W3:Y:S01]  /*15cd0*/  LDG.E.U8.CONSTANT R34, desc[UR4][R32.64] ;  /* 0x0000000420227981 */ /* 0x0000e2000c1e9100 */
        /* <DEDUP_REMOVED lines=12> */
[----:B------:R1:W4:Y:S01]  /*15da0*/  LDG.E.U8.CONSTANT R26, desc[UR4][R26.64] ;  /* 0x000000041a1a7981 */ /* 0x000322000c1e9100 */
[----:B--2---:R-:W-:Y:S02]  /*15db0*/  ISETP.GE.U32.AND P2, PT, R28, R25, PT ;  /* 0x000000191c00720c */ /* 0x004fe40003f46070 */
[----:B------:R-:W-:Y:S02]  /*15dc0*/  SEL R28, RZ, 0x40, P1 ;  /* 0x00000040ff1c7807 */ /* 0x000fe40000800000 */
[C---:B------:R-:W-:Y:S02]  /*15dd0*/  IADD3 R24, P1, PT, R21.reuse, R18, RZ ;  /* 0x0000001215187210 */ /* 0x040fe40007f3e0ff */
[----:B------:R-:W-:Y:S02]  /*15de0*/  IADD3 R23, PT, PT, R28, R20, R23 ;  /* 0x000000141c177210 */ /* 0x000fe40007ffe017 */
[----:B------:R-:W-:Y:S02]  /*15df0*/  LEA.HI.X.SX32 R25, R21, R19, 0x1, P1 ;  /* 0x0000001315197211 */ /* 0x000fe400008f0eff */
[----:B------:R-:W2:Y:S04]  /*15e00*/  LDC.64 R20, c[0x3][0x758] ;  /* 0x00c1d600ff147b82 */ /* 0x000ea80000000a00 */
[----:B------:R-:W4:Y:S01]  /*15e10*/  LDG.E.U8.CONSTANT R25, desc[UR4][R24.64] ;  /* 0x0000000418197981 */ /* 0x000f22000c1e9100 */
[----:B--2---:R-:W-:-:S02]  /*15e20*/  LOP3.LUT R28, R20, 0xff, RZ, 0xc0, !PT ;  /* 0x000000ff141c7812 */ /* 0x004fc400078ec0ff */
        /* <DEDUP_REMOVED lines=18> */
[----:B------:R-:W2:Y:S01]  /*15f50*/  LDG.E.U8.CONSTANT R33, desc[UR4][R32.64] ;  /* 0x0000000420217981 */ /* 0x000ea2000c1e9100 */
[----:B---3--:R-:W-:Y:S02]  /*15f60*/  ISETP.GE.U32.AND P1, PT, R34, R31, PT ;  /* 0x0000001f2200720c */ /* 0x008fe40003f26070 */
[C---:B0-----:R-:W-:Y:S02]  /*15f70*/  LOP3.LUT R34, R21.reuse, 0xff, RZ, 0xc0, !PT ;  /* 0x000000ff15227812 */ /* 0x041fe400078ec0ff */
[----:B------:R-:W-:-:S02]  /*15f80*/  LEA.HI.SX32 R21, R21, R16, 0x18 ;  /* 0x0000001015157211 */ /* 0x000fc400078fc2ff */
[----:B-1----:R-:W-:Y:S02]  /*15f90*/  VIADDMNMX R27, R34, R17, 0x80, !PT ;  /* 0x00000080221b7446 */ /* 0x002fe40007800111 */
[----:B------:R-:W-:-:S04]  /*15fa0*/  VIMNMX R34, PT, PT, RZ, R21, !PT ;  /* 0x00000015ff227248 */ /* 0x000fc80007fe0100 */
[----:B------:R-:W-:Y:S02]  /*15fb0*/  VIMNMX R21, PT, PT, R9, R34, PT ;  /* 0x0000002209157248 */ /* 0x000fe40003fe0100 */
[----:B------:R0:W2:Y:S01]  /*15fc0*/  LDG.E.U8.CONSTANT R34, desc[UR4][R28.64] ;  /* 0x000000041c227981 */ /* 0x0000a2000c1e9100 */
        /* <DEDUP_REMOVED lines=12> */
[----:B------:R1:W3:Y:S01]  /*16090*/  LDG.E.U8.CONSTANT R30, desc[UR4][R30.64] ;  /* 0x000000041e1e7981 */ /* 0x0002e2000c1e9100 */
[----:B----4-:R-:W-:Y:S02]  /*160a0*/  ISETP.GE.U32.AND P0, PT, R26, R25, PT ;  /* 0x000000191a00720c */ /* 0x010fe40003f06070 */
[----:B------:R-:W-:Y:S02]  /*160b0*/  SEL R26, RZ, 0x100, P2 ;  /* 0x00000100ff1a7807 */ /* 0x000fe40001000000 */
[C---:B------:R-:W-:Y:S02]  /*160c0*/  IADD3 R24, P2, PT, R21.reuse, R18, RZ ;  /* 0x0000001215187210 */ /* 0x040fe40007f5e0ff */
[----:B------:R-:W-:Y:S02]  /*160d0*/  IADD3 R23, PT, PT, R26, R20, R23 ;  /* 0x000000141a177210 */ /* 0x000fe40007ffe017 */
[----:B------:R-:W-:Y:S02]  /*160e0*/  LEA.HI.X.SX32 R25, R21, R19, 0x1, P2 ;  /* 0x0000001315197211 */ /* 0x000fe400010f0eff */
[----:B------:R-:W4:Y:S04]  /*160f0*/  LDC.64 R20, c[0x3][0x768] ;  /* 0x00c1da00ff147b82 */ /* 0x000f280000000a00 */
[----:B------:R-:W3:Y:S01]  /*16100*/  LDG.E.U8.CONSTANT R25, desc[UR4][R24.64] ;  /* 0x0000000418197981 */ /* 0x000ee2000c1e9100 */
[----:B----4-:R-:W-:-:S02]  /*16110*/  LOP3.LUT R26, R20, 0xff, RZ, 0xc0, !PT ;  /* 0x000000ff141a7812 */ /* 0x010fc400078ec0ff */
        /* <DEDUP_REMOVED lines=22> */
[----:B-1----:R-:W-:Y:S02]  /*16280*/  VIADDMNMX R31, R34, R17, 0x80, !PT ;  /* 0x00000080221f7446 */ /* 0x002fe40007800111 */
        /* <DEDUP_REMOVED lines=193> */
[--C-:B------:R-:W-:Y:S02]  /*16ea0*/  VIADDMNMX R31, R31, 0xffffff80, R14.reuse, PT ;  /* 0xffffff801f1f7846 */ /* 0x100fe4000380010e */
[----:B------:R-:W-:Y:S02]  /*16eb0*/  VIADDMNMX R33, R32, R17, 0x80, !PT ;  /* 0x0000008020217446 */ /* 0x000fe40007800111 */
[----:B------:R-:W-:Y:S01]  /*16ec0*/  VIMNMX R20, PT, PT, RZ, R20, !PT ;  /* 0x00000014ff147248 */ /* 0x000fe20007fe0100 */
[----:B------:R-:W-:Y:S01]  /*16ed0*/  IMAD R21, R31, R2, R21 ;  /* 0x000000021f157224 */ /* 0x000fe200078e0215 */
[----:B------:R-:W-:-:S02]  /*16ee0*/  VIADDMNMX R32, R33, 0xffffff80, R14, PT ;  /* 0xffffff8021207846 */ /* 0x000fc4000380010e */
[----:B------:R-:W-:Y:S02]  /*16ef0*/  VIMNMX R33, PT, PT, R9, R20, PT ;  /* 0x0000001409217248 */ /* 0x000fe40003fe0100 */
[----:B------:R-:W-:Y:S02]  /*16f00*/  SEL R20, RZ, 0x20000, P2 ;  /* 0x00020000ff147807 */ /* 0x000fe40001000000 */
[----:B--2---:R-:W-:Y:S02]  /*16f10*/  ISETP.GE.U32.AND P2, PT, R30, R25, PT ;  /* 0x000000191e00720c */ /* 0x004fe40003f46070 */
[----:B------:R-:W-:Y:S02]  /*16f20*/  SEL R30, RZ, 0x40000, P1 ;  /* 0x00040000ff1e7807 */ /* 0x000fe40000800000 */
[----:B------:R-:W-:Y:S02]  /*16f30*/  IADD3 R24, P1, PT, R21, R18, RZ ;  /* 0x0000001215187210 */ /* 0x000fe40007f3e0ff */
[----:B------:R-:W-:-:S02]  /*16f40*/  IADD3 R23, PT, PT, R30, R20, R23 ;  /* 0x000000141e177210 */ /* 0x000fc40007ffe017 */
[----:B------:R-:W-:Y:S02]  /*16f50*/  LEA.HI.X.SX32 R25, R21, R19, 0x1, P1 ;  /* 0x0000001315197211 */ /* 0x000fe400008f0eff */
[----:B------:R-:W1:Y:S01]  /*16f60*/  LDC.64 R20, c[0x3][0x7b8] ;  /* 0x00c1ee00ff147b82 */ /* 0x000e620000000a00 */
[----:B------:R-:W-:-:S03]  /*16f70*/  IMAD R33, R32, R2, R33 ;  /* 0x0000000220217224 */ /* 0x000fc600078e0221 */
[----:B------:R-:W2:Y:S01]  /*16f80*/  LDG.E.U8.CONSTANT R25, desc[UR4][R24.64] ;  /* 0x0000000418197981 */ /* 0x000ea2000c1e9100 */
        /* <DEDUP_REMOVED lines=8> */
[----:B0-----:R-:W-:Y:S02]  /*17010*/  VIADDMNMX R27, R20, R17, 0x80, !PT ;  /* 0x00000080141b7446 */ /* 0x001fe40007800111 */
        /* <DEDUP_REMOVED lines=9> */
[----:B------:R-:W0:Y:S01]  /*170b0*/  LDC.64 R20, c[0x3][0x7c0] ;  /* 0x00c1f000ff147b82 */ /* 0x000e220000000a00 */
[----:B------:R-:W-:-:S03]  /*170c0*/  IADD3 R32, P3, PT, R33, R18, RZ ;  /* 0x0000001221207210 */ /* 0x000fc60007f7e0ff */
[----:B------:R-:W4:Y:S01]  /*170d0*/  LDG.E.U8.CONSTANT R27, desc[UR4][R26.64] ;  /* 0x000000041a1b7981 */ /* 0x000f22000c1e9100 */
[----:B------:R-:W-:-:S05]  /*170e0*/  LEA.HI.X.SX32 R33, R33, R19, 0x1, P3 ;  /* 0x0000001321217211 */ /* 0x000fca00018f0eff */
[----:B------:R1:W2:Y:S01]  /*170f0*/  LDG.E.U8.CONSTANT R32, desc[UR4][R32.64] ;  /* 0x0000000420207981 */ /* 0x0002a2000c1e9100 */
[----:B---3--:R-:W-:Y:S02]  /*17100*/  ISETP.GE.U32.AND P1, PT, R34, R29, PT ;  /* 0x0000001d2200720c */ /* 0x008fe40003f26070 */
[C---:B0-----:R-:W-:Y:S02]  /*17110*/  LOP3.LUT R34, R21.reuse, 0xff, RZ, 0xc0, !PT ;  /* 0x000000ff15227812 */ /* 0x041fe400078ec0ff */
[----:B------:R-:W-:Y:S02]  /*17120*/  LEA.HI.SX32 R21, R21, R16, 0x18 ;  /* 0x0000001015157211 */ /* 0x000fe400078fc2ff */
[----:B-1----:R-:W-:Y:S02]  /*17130*/  VIADDMNMX R33, R34, R17, 0x80, !PT ;  /* 0x0000008022217446 */ /* 0x002fe40007800111 */
[----:B------:R-:W-:-:S04]  /*17140*/  VIMNMX R34, PT, PT, RZ, R21, !PT ;  /* 0x00000015ff227248 */ /* 0x000fc80007fe0100 */
[----:B------:R-:W-:Y:S02]  /*17150*/  VIMNMX R21, PT, PT, R9, R34, PT ;  /* 0x0000002209157248 */ /* 0x000fe40003fe0100 */
[----:B------:R-:W4:Y:S01]  /*17160*/  LDG.E.U8.CONSTANT R34, desc[UR4][R30.64] ;  /* 0x000000041e227981 */ /* 0x000f22000c1e9100 */
[C---:B------:R-:W-:Y:S02]  /*17170*/  LOP3.LUT R28, R20.reuse, 0xff, RZ, 0xc0, !PT ;  /* 0x000000ff141c7812 */ /* 0x040fe400078ec0ff */
[----:B------:R-:W-:Y:S02]  /*17180*/  LEA.HI.SX32 R20, R20, R16, 0x18 ;  /* 0x0000001014147211 */ /* 0x000fe400078fc2ff */
[----:B------:R-:W-:Y:S02]  /*17190*/  VIADDMNMX R29, R28, R17, 0x80, !PT ;  /* 0x000000801c1d7446 */ /* 0x000fe40007800111 */
[----:B------:R-:W-:Y:S02]  /*171a0*/  VIMNMX R20, PT, PT, RZ, R20, !PT ;  /* 0x00000014ff147248 */ /* 0x000fe40007fe0100 */
[----:B------:R-:W-:-:S02]  /*171b0*/  VIADDMNMX R28, R29, 0xffffff80, R14, PT ;  /* 0xffffff801d1c7846 */ /* 0x000fc4000380010e */
[----:B------:R-:W-:Y:S02]  /*171c0*/  VIADDMNMX R33, R33, 0xffffff80, R14, PT ;  /* 0xffffff8021217846 */ /* 0x000fe4000380010e */
[----:B------:R-:W-:-:S03]  /*171d0*/  VIMNMX R29, PT, PT, R9, R20, PT ;  /* 0x00000014091d7248 */ /* 0x000fc60003fe0100 */
[-C--:B------:R-:W-:Y:S02]  /*171e0*/  IMAD R21, R33, R2.reuse, R21 ;  /* 0x0000000221157224 */ /* 0x080fe400078e0215 */
[----:B------:R-:W-:Y:S01]  /*171f0*/  IMAD R29, R28, R2, R29 ;  /* 0x000000021c1d7224 */ /* 0x000fe200078e021d */
[----:B------:R-:W-:Y:S02]  /*17200*/  SEL R20, RZ, 0x80000, P0 ;  /* 0x00080000ff147807 */ /* 0x000fe40000000000 */
[-C--:B------:R-:W-:Y:S02]  /*17210*/  IADD3 R24, P0, PT, R21, R18.reuse, RZ ;  /* 0x0000001215187210 */ /* 0x080fe40007f1e0ff */
[----:B------:R-:W-:-:S04]  /*17220*/  IADD3 R28, P3, PT, R29, R18, RZ ;  /* 0x000000121d1c7210 */ /* 0x000fc80007f7e0ff */
[----:B------:R-:W-:Y:S02]  /*17230*/  LEA.HI.X.SX32 R29, R29, R19, 0x1, P3 ;  /* 0x000000131d1d7211 */ /* 0x000fe400018f0eff */
[----:B--2---:R-:W-:Y:S02]  /*17240*/  ISETP.GE.U32.AND P5, PT, R32, R25, PT ;  /* 0x000000192000720c */ /* 0x004fe40003fa6070 */
[----:B------:R-:W-:-:S06]  /*17250*/  LEA.HI.X.SX32 R25, R21, R19, 0x1, P0 ;  /* 0x0000001315197211 */ /* 0x000fcc00000f0eff */
[----:B------:R-:W2:Y:S01]  /*17260*/  LDG.E.U8.CONSTANT R25, desc[UR4][R24.64] ;  /* 0x0000000418197981 */ /* 0x000ea2000c1e9100 */
[----:B----4-:R-:W-:-:S03]  /*17270*/  ISETP.GE.U32.AND P4, PT, R34, R27, PT ;  /* 0x0000001b2200720c */ /* 0x010fc60003f86070 */
[----:B------:R-:W2:Y:S01]  /*17280*/  LDG.E.U8.CONSTANT R34, desc[UR4][R28.64] ;  /* 0x000000041c227981 */ /* 0x000ea2000c1e9100 */
[----:B------:R-:W-:-:S04]  /*17290*/  SEL R32, RZ, 0x100000, P2 ;  /* 0x00100000ff207807 */ /* 0x000fc80001000000 */
[----:B------:R-:W-:Y:S02]  /*172a0*/  IADD3 R23, PT, PT, R32, R20, R23 ;  /* 0x0000001420177210 */ /* 0x000fe40007ffe017 */
        /* <DEDUP_REMOVED lines=21> */
[----:B--2---:R-:W-:-:S03]  /*17400*/  ISETP.GE.U32.AND P3, PT, R34, R25, PT ;  /* 0x000000192200720c */ /* 0x004fc60003f66070 */
[----:B------:R1:W3:Y:S01]  /*17410*/  LDG.E.U8.CONSTANT R34, desc[UR4][R32.64] ;  /* 0x0000000420227981 */ /* 0x0002e2000c1e9100 */
        /* <DEDUP_REMOVED lines=60> */
[----:B------:R-:W3:Y:S03]  /*177e0*/  LDG.E.U8.CONSTANT R30, desc[UR4][R30.64] ;  /* 0x000000041e1e7981 */ /* 0x000ee6000c1e9100 */
[----:B------:R-:W-:Y:S02]  /*177f0*/  LEA.HI.X.SX32 R27, R21, R19, 0x1, P2 ;  /* 0x00000013151b7211 */ /* 0x000fe400010f0eff */
[----:B------:R-:W0:Y:S04]  /*17800*/  LDC.64 R20, c[0x3][0x7e8] ;  /* 0x00c1fa00ff147b82 */ /* 0x000e280000000a00 */
[----:B------:R1:W3:Y:S01]  /*17810*/  LDG.E.U8.CONSTANT R27, desc[UR4][R26.64] ;  /* 0x000000041a1b7981 */ /* 0x0002e2000c1e9100 */
[----:B0-----:R-:W-:-:S02]  /*17820*/  LOP3.LUT R28, R20, 0xff, RZ, 0xc0, !PT ;  /* 0x000000ff141c7812 */ /* 0x001fc400078ec0ff */
[----:B------:R-:W-:-:S04]  /*17830*/  LEA.HI.SX32 R20, R20, R16, 0x18 ;  /* 0x0000001014147211 */ /* 0x000fc800078fc2ff */
[----:B------:R-:W-:Y:S02]  /*17840*/  VIMNMX R20, PT, PT, RZ, R20, !PT ;  /* 0x00000014ff147248 */ /* 0x000fe40007fe0100 */
[----:B--2---:R-:W-:Y:S02]  /*17850*/  ISETP.GE.U32.AND P2, PT, R34, R29, PT ;  /* 0x0000001d2200720c */ /* 0x004fe40003f46070 */
[----:B------:R-:W-:-:S04]  /*17860*/  VIADDMNMX R29, R28, R17, 0x80, !PT ;  /* 0x000000801c1d7446 */ /* 0x000fc80007800111 */
        /* <DEDUP_REMOVED lines=13> */
[----:B------:R-:W2:Y:S03]  /*17940*/  LDG.E.U8.CONSTANT R28, desc[UR4][R28.64] ;  /* 0x000000041c1c7981 */ /* 0x000ea6000c1e9100 */
[----:B------:R-:W-:-:S06]  /*17950*/  LEA.HI.X.SX32 R21, R21, R19, 0x1, P6 ;  /* 0x0000001315157211 */ /* 0x000fcc00030f0eff */
[----:B------:R0:W2:Y:S01]  /*17960*/  LDG.E.U8.CONSTANT R21, desc[UR4][R20.64] ;  /* 0x0000000414157981 */ /* 0x0000a2000c1e9100 */
[----:B----4-:R-:W-:Y:S02]  /*17970*/  ISETP.GE.U32.AND P6, PT, R24, R33, PT ;  /* 0x000000211800720c */ /* 0x010fe40003fc6070 */
[----:B------:R-:W1:Y:S01]  /*17980*/  LDC.64 R24, c[0x3][0x7f0] ;  /* 0x00c1fc00ff187b82 */ /* 0x000e620000000a00 */
[----:B------:R-:W-:Y:S02]  /*17990*/  SEL R33, RZ, 0x200000, P1 ;  /* 0x00200000ff217807 */ /* 0x000fe40000800000 */
[----:B------:R-:W-:Y:S02]  /*179a0*/  SEL R32, RZ, 0x400000, P5 ;  /* 0x00400000ff207807 */ /* 0x000fe40002800000 */
[----:B------:R-:W-:Y:S02]  /*179b0*/  ISETP.NE.AND P5, PT, R3, RZ, PT ;  /* 0x000000ff0300720c */ /* 0x000fe40003fa5270 */
[----:B------:R-:W-:-:S02]  /*179c0*/  SEL R3, RZ, 0x800000, P4 ;  /* 0x00800000ff037807 */ /* 0x000fc40002000000 */
[----:B------:R-:W-:Y:S02]  /*179d0*/  SEL R34, RZ, 0x1000000, P3 ;  /* 0x01000000ff227807 */ /* 0x000fe40001800000 */
[----:B------:R-:W-:Y:S02]  /*179e0*/  ISETP.NE.AND P4, PT, R12, RZ, PT ;  /* 0x000000ff0c00720c */ /* 0x000fe40003f85270 */
[----:B------:R-:W-:Y:S02]  /*179f0*/  ISETP.NE.AND P3, PT, R13, RZ, PT ;  /* 0x000000ff0d00720c */ /* 0x000fe40003f65270 */
[----:B------:R-:W-:Y:S01]  /*17a00*/  IADD3 R23, PT, PT, R32, R33, R23 ;  /* 0x0000002120177210 */ /* 0x000fe20007ffe017 */
[----:B------:R-:W4:Y:S03]  /*17a10*/  LDC.64 R12, c[0x3][0x7f8] ;  /* 0x00c1fe00ff0c7b82 */ /* 0x000f260000000a00 */
[----:B------:R-:W-:-:S02]  /*17a20*/  IADD3 R3, PT, PT, R34, R3, R23 ;  /* 0x0000000322037210 */ /* 0x000fc40007ffe017 */
[C---:B-1----:R-:W-:Y:S02]  /*17a30*/  LOP3.LUT R26, R24.reuse, 0xff, RZ, 0xc0, !PT ;  /* 0x000000ff181a7812 */ /* 0x042fe400078ec0ff */
[----:B------:R-:W-:Y:S02]  /*17a40*/  LEA.HI.SX32 R24, R24, R16, 0x18 ;  /* 0x0000001018187211 */ /* 0x000fe400078fc2ff */
[----:B------:R-:W-:Y:S02]  /*17a50*/  VIADDMNMX R23, R26, R17, 0x80, !PT ;  /* 0x000000801a177446 */ /* 0x000fe40007800111 */
[----:B------:R-:W-:Y:S02]  /*17a60*/  VIMNMX R26, PT, PT, RZ, R24, !PT ;  /* 0x00000018ff1a7248 */ /* 0x000fe40007fe0100 */
[----:B0-----:R-:W-:Y:S02]  /*17a70*/  VIADDMNMX R20, R23, 0xffffff80, R14, PT ;  /* 0xffffff8017147846 */ /* 0x001fe4000380010e */
[----:B------:R-:W-:-:S02]  /*17a80*/  VIMNMX R23, PT, PT, R9, R26, PT ;  /* 0x0000001a09177248 */ /* 0x000fc40003fe0100 */
[----:B---3--:R-:W-:Y:S02]  /*17a90*/  ISETP.GE.U32.AND P1, PT, R30, R27, PT ;  /* 0x0000001b1e00720c */ /* 0x008fe40003f26070 */
[----:B------:R-:W-:Y:S02]  /*17aa0*/  SEL R36, RZ, 0x2000000, P0 ;  /* 0x02000000ff247807 */ /* 0x000fe40000000000 */
[----:B------:R-:W-:Y:S01]  /*17ab0*/  SEL R35, RZ, 0x4000000, P2 ;  /* 0x04000000ff237807 */ /* 0x000fe20001000000 */
[----:B------:R-:W-:Y:S01]  /*17ac0*/  IMAD R23, R20, R2, R23 ;  /* 0x0000000214177224 */ /* 0x000fe200078e0217 */
[----:B------:R-:W-:Y:S02]  /*17ad0*/  ISETP.NE.AND P2, PT, R15, RZ, PT ;  /* 0x000000ff0f00720c */ /* 0x000fe40003f45270 */
[----:B------:R-:W-:Y:S02]  /*17ae0*/  SEL R24, RZ, 0x8000000, P6 ;  /* 0x08000000ff187807 */ /* 0x000fe40003000000 */
[----:B------:R-:W-:-:S02]  /*17af0*/  IADD3 R3, PT, PT, R35, R36, R3 ;  /* 0x0000002423037210 */ /* 0x000fc40007ffe003 */
[----:B------:R-:W-:Y:S02]  /*17b00*/  ISETP.NE.AND P6, PT, R22, RZ, PT ;  /* 0x000000ff1600720c */ /* 0x000fe40003fc5270 */
[----:B------:R-:W-:Y:S02]  /*17b10*/  SEL R15, RZ, 0x10000000, P1 ;  /* 0x10000000ff0f7807 */ /* 0x000fe40000800000 */
[C---:B------:R-:W-:Y:S02]  /*17b20*/  LOP3.LUT R22, R25.reuse, 0xff, RZ, 0xc0, !PT ;  /* 0x000000ff19167812 */ /* 0x040fe400078ec0ff */
[----:B------:R-:W-:Y:S02]  /*17b30*/  LEA.HI.SX32 R25, R25, R16, 0x18 ;  /* 0x0000001019197211 */ /* 0x000fe400078fc2ff */
[----:B------:R-:W-:Y:S02]  /*17b40*/  IADD3 R3, PT, PT, R15, R24, R3 ;  /* 0x000000180f037210 */ /* 0x000fe40007ffe003 */
[----:B------:R-:W-:-:S02]  /*17b50*/  VIADDMNMX R15, R22, R17, 0x80, !PT ;  /* 0x00000080160f7446 */ /* 0x000fc40007800111 */
[----:B------:R-:W-:Y:S02]  /*17b60*/  VIMNMX R22, PT, PT, RZ, R25, !PT ;  /* 0x00000019ff167248 */ /* 0x000fe40007fe0100 */
[C---:B----4-:R-:W-:Y:S02]  /*17b70*/  LOP3.LUT R26, R13.reuse, 0xff, RZ, 0xc0, !PT ;  /* 0x000000ff0d1a7812 */ /* 0x050fe400078ec0ff */
[----:B------:R-:W-:Y:S02]  /*17b80*/  LEA.HI.SX32 R24, R13, R16, 0x18 ;  /* 0x000000100d187211 */ /* 0x000fe400078fc2ff */
[----:B------:R-:W-:Y:S02]  /*17b90*/  VIADDMNMX R15, R15, 0xffffff80, R14, PT ;  /* 0xffffff800f0f7846 */ /* 0x000fe4000380010e */
[----:B------:R-:W-:Y:S02]  /*17ba0*/  VIMNMX R13, PT, PT, R9, R22, PT ;  /* 0x00000016090d7248 */ /* 0x000fe40003fe0100 */
[----:B------:R-:W-:-:S02]  /*17bb0*/  VIADDMNMX R25, R26, R17, 0x80, !PT ;  /* 0x000000801a197446 */ /* 0x000fc40007800111 */
[----:B------:R-:W-:Y:S02]  /*17bc0*/  VIMNMX R24, PT, PT, RZ, R24, !PT ;  /* 0x00000018ff187248 */ /* 0x000fe40007fe0100 */
[----:B------:R-:W-:Y:S01]  /*17bd0*/  IADD3 R26, P1, PT, R23, R18, RZ ;  /* 0x00000012171a7210 */ /* 0x000fe20007f3e0ff */
[----:B------:R-:W-:Y:S01]  /*17be0*/  IMAD R15, R15, R2, R13 ;  /* 0x000000020f0f7224 */ /* 0x000fe200078e020d */
[----:B------:R-:W-:Y:S02]  /*17bf0*/  VIADDMNMX R25, R25, 0xffffff80, R14, PT ;  /* 0xffffff8019197846 */ /* 0x000fe4000380010e */
[----:B------:R-:W-:Y:S02]  /*17c00*/  VIMNMX R13, PT, PT, R9, R24, PT ;  /* 0x00000018090d7248 */ /* 0x000fe40003fe0100 */
[----:B------:R-:W-:Y:S02]  /*17c10*/  LEA.HI.X.SX32 R27, R23, R19, 0x1, P1 ;  /* 0x00000013171b7211 */ /* 0x000fe400008f0eff */
[----:B------:R-:W-:Y:S01]  /*17c20*/  IADD3 R22, P1, PT, R15, R18, RZ ;  /* 0x000000120f167210 */ /* 0x000fe20007f3e0ff */
[----:B------:R-:W-:-:S02]  /*17c30*/  IMAD R25, R25, R2, R13 ;  /* 0x0000000219197224 */ /* 0x000fc400078e020d */
[----:B------:R0:W3:Y:S01]  /*17c40*/  LDG.E.U8.CONSTANT R13, desc[UR4][R26.64] ;  /* 0x000000041a0d7981 */ /* 0x0000e2000c1e9100 */
[-C--:B------:R-:W-:Y:S01]  /*17c50*/  LEA.HI.X.SX32 R23, R15, R19.reuse, 0x1, P1 ;  /* 0x000000130f177211 */ /* 0x080fe200008f0eff */
[----:B0-----:R-:W0:Y:S04]  /*17c60*/  LDC.64 R26, c[0x3][0x6f8] ;  /* 0x00c1be00ff1a7b82 */ /* 0x001e280000000a00 */
[----:B------:R1:W3:Y:S01]  /*17c70*/  LDG.E.U8.CONSTANT R22, desc[UR4][R22.64] ;  /* 0x0000000416167981 */ /* 0x0002e2000c1e9100 */
[C---:B------:R-:W-:Y:S02]  /*17c80*/  IADD3 R24, P1, PT, R25.reuse, R18, RZ ;  /* 0x0000001219187210 */ /* 0x040fe40007f3e0ff */
[----:B------:R-:W-:Y:S02]  /*17c90*/  LOP3.LUT R30, R12, 0xff, RZ, 0xc0, !PT ;  /* 0x000000ff0c1e7812 */ /* 0x000fe400078ec0ff */
[----:B------:R-:W-:-:S02]  /*17ca0*/  LEA.HI.X.SX32 R25, R25, R19, 0x1, P1 ;  /* 0x0000001319197211 */ /* 0x000fc400008f0eff */
[----:B------:R-:W-:-:S03]  /*17cb0*/  LEA.HI.SX32 R12, R12, R16, 0x18 ;  /* 0x000000100c0c7211 */ /* 0x000fc600078fc2ff */
[----:B------:R4:W5:Y:S01]  /*17cc0*/  LDG.E.U8.CONSTANT R24, desc[UR4][R24.64] ;  /* 0x0000000418187981 */ /* 0x000962000c1e9100 */
[----:B------:R-:W-:Y:S02]  /*17cd0*/  VIMNMX R12, PT, PT, RZ, R12, !PT ;  /* 0x0000000cff0c7248 */ /* 0x000fe40007fe0100 */
[----:B--2---:R-:W-:Y:S02]  /*17ce0*/  ISETP.GE.U32.AND P0, PT, R28, R21, PT ;  /* 0x000000151c00720c */ /* 0x004fe40003f06070 */
        /* <DEDUP_REMOVED lines=12> */
[----:B-1----:R-:W-:Y:S02]  /*17db0*/  VIADDMNMX R23, R15, 0xffffff80, R14, PT ;  /* 0xffffff800f177846 */ /* 0x002fe4000380010e */
[----:B------:R-:W-:Y:S02]  /*17dc0*/  VIMNMX R15, PT, PT, R9, R28, PT ;  /* 0x0000001c090f7248 */ /* 0x000fe40003fe0100 */
[C---:B0-----:R-:W-:Y:S02]  /*17dd0*/  LOP3.LUT R28, R26.reuse, 0xff, RZ, 0xc0, !PT ;  /* 0x000000ff1a1c7812 */ /* 0x041fe400078ec0ff */
[----:B------:R-:W-:Y:S01]  /*17de0*/  LEA.HI.SX32 R26, R26, R16, 0x18 ;  /* 0x000000101a1a7211 */ /* 0x000fe200078fc2ff */
[----:B------:R-:W-:Y:S01]  /*17df0*/  IMAD R15, R23, R2, R15 ;  /* 0x00000002170f7224 */ /* 0x000fe200078e020f */
[----:B------:R-:W-:-:S02]  /*17e00*/  IADD3 R20, P1, PT, R29, R18, RZ ;  /* 0x000000121d147210 */ /* 0x000fc40007f3e0ff */
[C---:B------:R-:W-:Y:S02]  /*17e10*/  LEA.HI.SX32 R23, R27.reuse, R16, 0x18 ;  /* 0x000000101b177211 */ /* 0x040fe400078fc2ff */
[----:B------:R-:W-:Y:S02]  /*17e20*/  LOP3.LUT R16, R27, 0xff, RZ, 0xc0, !PT ;  /* 0x000000ff1b107812 */ /* 0x000fe400078ec0ff */
[----:B----4-:R-:W-:Y:S02]  /*17e30*/  VIADDMNMX R25, R28, R17, 0x80, !PT ;  /* 0x000000801c197446 */ /* 0x010fe40007800111 */
[----:B------:R-:W-:Y:S02]  /*17e40*/  VIMNMX R26, PT, PT, RZ, R26, !PT ;  /* 0x0000001aff1a7248 */ /* 0x000fe40007fe0100 */
[----:B------:R-:W-:Y:S02]  /*17e50*/  LEA.HI.X.SX32 R21, R29, R19, 0x1, P1 ;  /* 0x000000131d157211 */ /* 0x000fe400008f0eff */
[----:B------:R-:W-:-:S02]  /*17e60*/  VIADDMNMX R29, R30, R17, 0x80, !PT ;  /* 0x000000801e1d7446 */ /* 0x000fc40007800111 */
[----:B------:R-:W-:Y:S01]  /*17e70*/  VIADDMNMX R27, R16, R17, 0x80, !PT ;  /* 0x00000080101b7446 */ /* 0x000fe20007800111 */
[----:B------:R-:W2:Y:S01]  /*17e80*/  LDG.E.U8.CONSTANT R20, desc[UR4][R20.64] ;  /* 0x0000000414147981 */ /* 0x000ea2000c1e9100 */
[--C-:B------:R-:W-:Y:S02]  /*17e90*/  VIADDMNMX R25, R25, 0xffffff80, R14.reuse, PT ;  /* 0xffffff8019197846 */ /* 0x100fe4000380010e */
[----:B------:R-:W-:Y:S02]  /*17ea0*/  VIMNMX R17, PT, PT, R9, R26, PT ;  /* 0x0000001a09117248 */ /* 0x000fe40003fe0100 */
[--C-:B------:R-:W-:Y:S02]  /*17eb0*/  VIADDMNMX R29, R29, 0xffffff80, R14.reuse, PT ;  /* 0xffffff801d1d7846 */ /* 0x100fe4000380010e */
[----:B------:R-:W-:Y:S02]  /*17ec0*/  VIADDMNMX R27, R27, 0xffffff80, R14, PT ;  /* 0xffffff801b1b7846 */ /* 0x000fe4000380010e */
[----:B------:R-:W-:-:S02]  /*17ed0*/  IADD3 R16, P1, PT, R15, R18, RZ ;  /* 0x000000120f107210 */ /* 0x000fc40007f3e0ff */
[----:B------:R-:W-:Y:S01]  /*17ee0*/  VIMNMX R14, PT, PT, RZ, R23, !PT ;  /* 0x00000017ff0e7248 */ /* 0x000fe20007fe0100 */
[----:B------:R-:W-:Y:S01]  /*17ef0*/  IMAD R25, R25, R2, R17 ;  /* 0x0000000219197224 */ /* 0x000fe200078e0211 */
[-C--:B------:R-:W-:Y:S02]  /*17f00*/  LEA.HI.X.SX32 R17, R15, R19.reuse, 0x1, P1 ;  /* 0x000000130f117211 */ /* 0x080fe400008f0eff */
[C---:B------:R-:W-:Y:S02]  /*17f10*/  VIMNMX R15, PT, PT, R9.reuse, R14, PT ;  /* 0x0000000e090f7248 */ /* 0x040fe40003fe0100 */
[----:B------:R-:W-:Y:S02]  /*17f20*/  VIMNMX R9, PT, PT, R9, R12, PT ;  /* 0x0000000c09097248 */ /* 0x000fe40003fe0100 */
[----:B------:R-:W-:Y:S01]  /*17f30*/  IADD3 R14, P1, PT, R25, R18, RZ ;  /* 0x00000012190e7210 */ /* 0x000fe20007f3e0ff */
[-C--:B------:R-:W-:Y:S01]  /*17f40*/  IMAD R27, R27, R2.reuse, R15 ;  /* 0x000000021b1b7224 */ /* 0x080fe200078e020f */
[----:B------:R-:W2:Y:S01]  /*17f50*/  LDG.E.U8.CONSTANT R17, desc[UR4][R16.64] ;  /* 0x0000000410117981 */ /* 0x000ea2000c1e9100 */
[----:B------:R-:W-:Y:S01]  /*17f60*/  IMAD R9, R29, R2, R9 ;  /* 0x000000021d097224 */ /* 0x000fe200078e0209 */
[----:B------:R-:W-:-:S02]  /*17f70*/  LEA.HI.X.SX32 R15, R25, R19, 0x1, P1 ;  /* 0x00000013190f7211 */ /* 0x000fc400008f0eff */
[----:B------:R-:W-:-:S03]  /*17f80*/  IADD3 R26, P1, PT, R27, R18, RZ ;  /* 0x000000121b1a7210 */ /* 0x000fc60007f3e0ff */
[----:B------:R0:W4:Y:S01]  /*17f90*/  LDG.E.U8.CONSTANT R14, desc[UR4][R14.64] ;  /* 0x000000040e0e7981 */ /* 0x000122000c1e9100 */
[----:B------:R-:W-:Y:S02]  /*17fa0*/  LEA.HI.X.SX32 R27, R27, R19, 0x1, P1 ;  /* 0x000000131b1b7211 */ /* 0x000fe400008f0eff */
[----:B------:R-:W-:-:S04]  /*17fb0*/  IADD3 R18, P1, PT, R9, R18, RZ ;  /* 0x0000001209127210 */ /* 0x000fc80007f3e0ff */
[----:B------:R-:W-:Y:S01]  /*17fc0*/  LEA.HI.X.SX32 R19, R9, R19, 0x1, P1 ;  /* 0x0000001309137211 */ /* 0x000fe200008f0eff */
[----:B------:R-:W4:Y:S04]  /*17fd0*/  LDG.E.U8.CONSTANT R27, desc[UR4][R26.64] ;  /* 0x000000041a1b7981 */ /* 0x000f28000c1e9100 */
[----:B------:R1:W5:Y:S01]  /*17fe0*/  LDG.E.U8.CONSTANT R23, desc[UR4][R18.64] ;  /* 0x0000000412177981 */ /* 0x000362000c1e9100 */
[----:B---3--:R-:W-:Y:S02]  /*17ff0*/  ISETP.GE.U32.AND P1, PT, R13, R22, PT ;  /* 0x000000160d00720c */ /* 0x008fe40003f26070 */
[----:B------:R-:W3:Y:S01]  /*18000*/  LDC.64 R12, c[0x0][0x3a0] ;  /* 0x0000e800ff0c7b82 */ /* 0x000ee20000000a00 */
[----:B------:R-:W-:Y:S01]  /*18010*/  SEL R2, RZ, 0x80000000, P6 ;  /* 0x80000000ff027807 */ /* 0x000fe20003000000 */
[----:B------:R-:W-:Y:S01]  /*18020*/  IMAD.SHL.U32 R25, R0, 0x8, RZ ;  /* 0x0000000800197824 */ /* 0x000fe200078e00ff */
[----:B0-----:R-:W-:-:S02]  /*18030*/  SEL R15, RZ, 0x80000000, P4 ;  /* 0x80000000ff0f7807 */ /* 0x001fc40002000000 */
[----:B------:R-:W-:Y:S01]  /*18040*/  SEL R9, RZ, 0x80000000, P2 ;  /* 0x80000000ff097807 */ /* 0x000fe20001000000 */
[----:B------:R-:W-:Y:S01]  /*18050*/  IMAD.IADD R11, R11, 0x1, R2 ;  /* 0x000000010b0b7824 */ /* 0x000fe200078e0202 */
[----:B------:R-:W-:Y:S02]  /*18060*/  SEL R0, RZ, 0x20000000, P0 ;  /* 0x20000000ff007807 */ /* 0x000fe40000000000 */
[----:B------:R-:W-:Y:S01]  /*18070*/  SEL R2, RZ, 0x40000000, P1 ;  /* 0x40000000ff027807 */ /* 0x000fe20000800000 */
[----:B------:R-:W-:Y:S01]  /*18080*/  IMAD.IADD R15, R4, 0x1, R15 ;  /* 0x00000001040f7824 */ /* 0x000fe200078e020f */
[----:B------:R-:W-:Y:S02]  /*18090*/  SEL R21, RZ, 0x80000000, P3 ;  /* 0x80000000ff157807 */ /* 0x000fe40001800000 */
[----:B------:R-:W-:Y:S02]  /*180a0*/  IADD3 R3, PT, PT, R2, R0, R3 ;  /* 0x0000000002037210 */ /* 0x000fe40007ffe003 */
[----:B-1----:R-:W-:Y:S01]  /*180b0*/  SEL R19, RZ, 0x80000000, P5 ;  /* 0x80000000ff137807 */ /* 0x002fe20002800000 */
[----:B------:R-:W-:-:S02]  /*180c0*/  IMAD.IADD R9, R6, 0x1, R9 ;  /* 0x0000000106097824 */ /* 0x000fc400078e0209 */
[----:B------:R-:W-:Y:S02]  /*180d0*/  IMAD.IADD R21, R8, 0x1, R21 ;  /* 0x0000000108157824 */ /* 0x000fe400078e0215 */
[----:B------:R-:W-:Y:S02]  /*180e0*/  IMAD.IADD R19, R10, 0x1, R19 ;  /* 0x000000010a137824 */ /* 0x000fe400078e0213 */
[----:B---3--:R-:W-:-:S05]  /*180f0*/  IMAD.WIDE R12, R25, 0x4, R12 ;  /* 0x00000004190c7825 */ /* 0x008fca00078e020c */
[----:B------:R-:W-:Y:S04]  /*18100*/  STG.E desc[UR4][R12.64], R11 ;  /* 0x0000000b0c007986 */ /* 0x000fe8000c101904 */
[----:B------:R-:W-:Y:S04]  /*18110*/  STG.E desc[UR4][R12.64+0x4], R9 ;  /* 0x000004090c007986 */ /* 0x000fe8000c101904 */
[----:B------:R-:W-:Y:S04]  /*18120*/  STG.E desc[UR4][R12.64+0x8], R21 ;  /* 0x000008150c007986 */ /* 0x000fe8000c101904 */
[----:B------:R-:W-:Y:S04]  /*18130*/  STG.E desc[UR4][R12.64+0xc], R15 ;  /* 0x00000c0f0c007986 */ /* 0x000fe8000c101904 */
[----:B------:R-:W-:Y:S01]  /*18140*/  STG.E desc[UR4][R12.64+0x10], R19 ;  /* 0x000010130c007986 */ /* 0x000fe2000c101904 */
[----:B--2---:R-:W-:-:S04]  /*18150*/  ISETP.GE.U32.AND P0, PT, R20, R17, PT ;  /* 0x000000111400720c */ /* 0x004fc80003f06070 */
[----:B------:R-:W-:Y:S02]  /*18160*/  SEL R0, RZ, 0x80000000, P0 ;  /* 0x80000000ff007807 */ /* 0x000fe40000000000 */
[----:B----4-:R-:W-:Y:S02]  /*18170*/  ISETP.GE.U32.AND P1, PT, R14, R27, PT ;  /* 0x0000001b0e00720c */ /* 0x010fe40003f26070 */
[----:B-----5:R-:W-:Y:S02]  /*18180*/  ISETP.GE.U32.AND P2, PT, R23, R24, PT ;  /* 0x000000181700720c */ /* 0x020fe40003f46070 */
[----:B------:R-:W-:Y:S02]  /*18190*/  SEL R2, RZ, 0x80000000, P1 ;  /* 0x80000000ff027807 */ /* 0x000fe40000800000 */
[----:B------:R-:W-:Y:S01]  /*181a0*/  SEL R4, RZ, 0x80000000, P2 ;  /* 0x80000000ff047807 */ /* 0x000fe20001000000 */
[----:B------:R-:W-:Y:S02]  /*181b0*/  IMAD.IADD R5, R5, 0x1, R0 ;  /* 0x0000000105057824 */ /* 0x000fe400078e0200 */
[----:B------:R-:W-:-:S02]  /*181c0*/  IMAD.IADD R7, R7, 0x1, R2 ;  /* 0x0000000107077824 */ /* 0x000fc400078e0202 */
[----:B------:R-:W-:Y:S01]  /*181d0*/  IMAD.IADD R3, R3, 0x1, R4 ;  /* 0x0000000103037824 */ /* 0x000fe200078e0204 */
[----:B------:R-:W-:Y:S04]  /*181e0*/  STG.E desc[UR4][R12.64+0x14], R5 ;  /* 0x000014050c007986 */ /* 0x000fe8000c101904 */
[----:B------:R-:W-:Y:S04]  /*181f0*/  STG.E desc[UR4][R12.64+0x18], R7 ;  /* 0x000018070c007986 */ /* 0x000fe8000c101904 */
[----:B------:R-:W-:Y:S01]  /*18200*/  STG.E desc[UR4][R12.64+0x1c], R3 ;  /* 0x00001c030c007986 */ /* 0x000fe2000c101904 */
[----:B------:R-:W-:Y:S05]  /*18210*/  EXIT ;  /* 0x000000000000794d */ /* 0x000fea0003800000 */
.L_x_44:
        /* <DEDUP_REMOVED lines=14> */
.L_x_62:


//--------------------- .text._Z13nms3x3_kernelPKfiifP5uint2iPi --------------------------
	.section	.text._Z13nms3x3_kernelPKfiifP5uint2iPi,"ax",@progbits
	.align	128
        .global         _Z13nms3x3_kernelPKfiifP5uint2iPi
        .type           _Z13nms3x3_kernelPKfiifP5uint2iPi,@function
        .size           _Z13nms3x3_kernelPKfiifP5uint2iPi,(.L_x_63 - _Z13nms3x3_kernelPKfiifP5uint2iPi)
        .other          _Z13nms3x3_kernelPKfiifP5uint2iPi,@"STO_CUDA_ENTRY STV_DEFAULT"
_Z13nms3x3_kernelPKfiifP5uint2iPi:
.text._Z13nms3x3_kernelPKfiifP5uint2iPi:
[----:B------:R-:W-:Y:S01]  /*0000*/  LDC R1, c[0x0][0x37c] ;  /* 0x0000df00ff017b82 */ /* 0x000fe20000000800 */
[----:B------:R-:W0:Y:S01]  /*0010*/  S2R R15, SR_TID.Y ;  /* 0x00000000000f7919 */ /* 0x000e220000002200 */
[----:B------:R-:W1:Y:S01]  /*0020*/  LDCU.64 UR6, c[0x0][0x388] ;  /* 0x00007100ff0677ac */ /* 0x000e620008000a00 */
[----:B------:R-:W0:Y:S01]  /*0030*/  S2R R2, SR_CTAID.Y ;  /* 0x0000000000027919 */ /* 0x000e220000002600 */
[----:B------:R-:W2:Y:S01]  /*0040*/  LDCU.64 UR8, c[0x0][0x380] ;  /* 0x00007000ff0877ac */ /* 0x000ea20008000a00 */
[----:B------:R-:W3:Y:S01]  /*0050*/  S2R R0, SR_TID.X ;  /* 0x0000000000007919 */ /* 0x000ee20000002100 */
[----:B------:R-:W4:Y:S01]  /*0060*/  LDCU.64 UR4, c[0x0][0x358] ;  /* 0x00006b00ff0477ac */ /* 0x000f220008000a00 */
[----:B------:R-:W3:Y:S01]  /*0070*/  S2R R5, SR_CTAID.X ;  /* 0x0000000000057919 */ /* 0x000ee20000002500 */
[----:B0-----:R-:W-:-:S05]  /*0080*/  IMAD R3, R2, 0x10, R15 ;  /* 0x0000001002037824 */ /* 0x001fca00078e020f */
[----:B-1----:R-:W-:Y:S01]  /*0090*/  ISETP.GE.AND P5, PT, R3, UR7, PT ;  /* 0x0000000703007c0c */ /* 0x002fe2000bfa6270 */
[----:B---3--:R-:W-:Y:S02]  /*00a0*/  IMAD R2, R5, 0x10, R0 ;  /* 0x0000001005027824 */ /* 0x008fe400078e0200 */
[----:B------:R-:W-:-:S03]  /*00b0*/  IMAD R5, R3, UR6, RZ ;  /* 0x0000000603057c24 */ /* 0x000fc6000f8e02ff */
[C---:B------:R-:W-:Y:S02]  /*00c0*/  ISETP.GE.OR P6, PT, R2.reuse, UR6, P5 ;  /* 0x0000000602007c0c */ /* 0x040fe4000afc6670 */
[----:B------:R-:W-:Y:S02]  /*00d0*/  ISETP.GE.AND P3, PT, R2, 0x1, PT ;  /* 0x000000010200780c */ /* 0x000fe40003f66270 */
[----:B------:R-:W-:Y:S02]  /*00e0*/  SHF.R.S32.HI R8, RZ, 0x1f, R2 ;  /* 0x0000001fff087819 */ /* 0x000fe40000011402 */
[----:B------:R-:W-:Y:S02]  /*00f0*/  ISETP.NE.OR P3, PT, R0, RZ, !P3 ;  /* 0x000000ff0000720c */ /* 0x000fe40005f65670 */
[----:B------:R-:W-:Y:S02]  /*0100*/  IADD3 R9, P0, PT, R2, R5, RZ ;  /* 0x0000000502097210 */ /* 0x000fe40007f1e0ff */
[----:B------:R-:W-:-:S02]  /*0110*/  ISETP.GE.OR P3, PT, R3, UR7, P3 ;  /* 0x0000000703007c0c */ /* 0x000fc40009f66670 */
[----:B------:R-:W-:Y:S01]  /*0120*/  LEA.HI.X.SX32 R10, R5, R8, 0x1, P0 ;  /* 0x00000008050a7211 */ /* 0x000fe200000f0eff */
[----:B------:R-:W0:Y:S01]  /*0130*/  @!P6 LDC.64 R6, c[0x0][0x380] ;  /* 0x0000e000ff06eb82 */ /* 0x000e220000000a00 */
[----:B------:R-:W-:Y:S01]  /*0140*/  @!P6 IMAD R5, R3, UR6, R2 ;  /* 0x000000060305ec24 */ /* 0x000fe2000f8e0202 */
[----:B--2---:R-:W-:-:S03]  /*0150*/  LEA R4, P0, R9, UR8, 0x2 ;  /* 0x0000000809047c11 */ /* 0x004fc6000f8010ff */
[----:B0-----:R-:W-:Y:S01]  /*0160*/  @!P6 IMAD.WIDE R6, R5, 0x4, R6 ;  /* 0x000000040506e825 */ /* 0x001fe200078e0206 */
[----:B------:R-:W-:-:S04]  /*0170*/  LEA.HI.X R5, R9, UR9, R10, 0x2, P0 ;  /* 0x0000000909057c11 */ /* 0x000fc800080f140a */
[----:B----4-:R0:W2:Y:S04]  /*0180*/  @!P6 LDG.E.CONSTANT R23, desc[UR4][R6.64] ;  /* 0x000000040617e981 */ /* 0x0100a8000c1e9900 */
[----:B------:R-:W3:Y:S01]  /*0190*/  @!P3 LDG.E.CONSTANT R25, desc[UR4][R4.64+-0x4] ;  /* 0xfffffc040419b981 */ /* 0x000ee2000c1e9900 */
[----:B------:R-:W-:Y:S01]  /*01a0*/  ISETP.NE.AND P0, PT, R15, 0xf, PT ;  /* 0x0000000f0f00780c */ /* 0x000fe20003f05270 */
[----:B------:R-:W-:Y:S01]  /*01b0*/  VIADD R18, R2, 0x1 ;  /* 0x0000000102127836 */ /* 0x000fe20000000000 */
[C---:B------:R-:W-:Y:S01]  /*01c0*/  ISETP.NE.AND P1, PT, R3.reuse, RZ, PT ;  /* 0x000000ff0300720c */ /* 0x040fe20003f25270 */
[----:B------:R-:W1:Y:S01]  /*01d0*/  S2R R10, SR_CgaCtaId ;  /* 0x00000000000a7919 */ /* 0x000e620000008800 */
[----:B------:R-:W-:Y:S01]  /*01e0*/  ISETP.NE.OR P0, PT, R0, 0xf, P0 ;  /* 0x0000000f0000780c */ /* 0x000fe20000705670 */
[C---:B------:R-:W-:Y:S01]  /*01f0*/  VIADD R19, R3.reuse, 0x1 ;  /* 0x0000000103137836 */ /* 0x040fe20000000000 */
[----:B------:R-:W-:Y:S01]  /*0200*/  ISETP.GE.AND P2, PT, R2, UR6, PT ;  /* 0x0000000602007c0c */ /* 0x000fe2000bf46270 */
[----:B------:R-:W-:Y:S01]  /*0210*/  VIADD R21, R3, 0xffffffff ;  /* 0xffffffff03157836 */ /* 0x000fe20000000000 */
[----:B------:R-:W-:Y:S01]  /*0220*/  ISETP.GE.OR P0, PT, R18, UR6, P0 ;  /* 0x0000000612007c0c */ /* 0x000fe20008706670 */
[C---:B------:R-:W-:Y:S01]  /*0230*/  IMAD R14, R15.reuse, 0x12, R0 ;  /* 0x000000120f0e7824 */ /* 0x040fe200078e0200 */
[----:B------:R-:W-:Y:S01]  /*0240*/  ISETP.NE.OR P1, PT, R15, RZ, !P1 ;  /* 0x000000ff0f00720c */ /* 0x000fe20004f25670 */
[----:B0-----:R-:W-:Y:S01]  /*0250*/  IMAD R7, R21, UR6, RZ ;  /* 0x0000000615077c24 */ /* 0x001fe2000f8e02ff */
[----:B------:R-:W-:Y:S01]  /*0260*/  ISETP.GE.OR P0, PT, R19, UR7, P0 ;  /* 0x0000000713007c0c */ /* 0x000fe20008706670 */
[----:B------:R-:W-:Y:S01]  /*0270*/  VIADD R16, R15, 0x1 ;  /* 0x000000010f107836 */ /* 0x000fe20000000000 */
[----:B------:R-:W-:-:S02]  /*0280*/  ISETP.GE.OR P2, PT, R19, UR7, P2 ;  /* 0x0000000713007c0c */ /* 0x000fc40009746670 */
[C---:B------:R-:W-:Y:S02]  /*0290*/  IADD3 R11, P4, PT, R2.reuse, R7, RZ ;  /* 0x00000007020b7210 */ /* 0x040fe40007f9e0ff */
[----:B------:R-:W-:Y:S02]  /*02a0*/  ISETP.GE.OR P1, PT, R2, UR6, P1 ;  /* 0x0000000602007c0c */ /* 0x000fe40008f26670 */
[----:B------:R-:W-:Y:S02]  /*02b0*/  ISETP.NE.OR P2, PT, R15, 0xf, P2 ;  /* 0x0000000f0f00780c */ /* 0x000fe40001745670 */
[----:B------:R-:W-:Y:S02]  /*02c0*/  LEA.HI.X.SX32 R12, R7, R8, 0x1, P4 ;  /* 0x00000008070c7211 */ /* 0x000fe400020f0eff */
[----:B------:R-:W-:Y:S01]  /*02d0*/  MOV R17, 0x400 ;  /* 0x0000040000117802 */ /* 0x000fe20000000f00 */
[----:B------:R-:W-:Y:S01]  /*02e0*/  @!P0 IMAD R9, R19, UR6, RZ ;  /* 0x0000000613098c24 */ /* 0x000fe2000f8e02ff */
[----:B------:R-:W-:-:S02]  /*02f0*/  LEA R6, P4, R11, UR8, 0x2 ;  /* 0x000000080b067c11 */ /* 0x000fc4000f8810ff */
[----:B------:R-:W-:Y:S02]  /*0300*/  ISETP.GE.OR P5, PT, R18, UR6, P5 ;  /* 0x0000000612007c0c */ /* 0x000fe4000afa6670 */
[----:B------:R-:W-:Y:S01]  /*0310*/  LEA.HI.X R7, R11, UR9, R12, 0x2, P4 ;  /* 0x000000090b077c11 */ /* 0x000fe2000a0f140c */
[--C-:B------:R-:W-:Y:S01]  /*0320*/  @!P1 IMAD R21, R21, UR6, R2.reuse ;  /* 0x0000000615159c24 */ /* 0x100fe2000f8e0202 */
[----:B------:R-:W-:Y:S01]  /*0330*/  @!P0 IADD3 R13, P4, PT, R2, R9, RZ ;  /* 0x00000009020d8210 */ /* 0x000fe20007f9e0ff */
[----:B------:R-:W-:Y:S01]  /*0340*/  @!P2 IMAD R19, R19, UR6, R2 ;  /* 0x000000061313ac24 */ /* 0x000fe2000f8e0202 */
[----:B------:R-:W-:Y:S02]  /*0350*/  ISETP.NE.OR P5, PT, R0, 0xf, P5 ;  /* 0x0000000f0000780c */ /* 0x000fe40002fa5670 */
[----:B-1----:R-:W-:Y:S02]  /*0360*/  LEA R17, R10, R17, 0x18 ;  /* 0x000000110a117211 */ /* 0x002fe400078ec0ff */
[----:B------:R-:W-:Y:S01]  /*0370*/  @!P0 LEA.HI.X.SX32 R20, R9, R8, 0x1, P4 ;  /* 0x0000000809148211 */ /* 0x000fe200020f0eff */
[----:B------:R-:W0:Y:S01]  /*0380*/  @!P2 LDC.64 R10, c[0x0][0x380] ;  /* 0x0000e000ff0aab82 */ /* 0x000e220000000a00 */
[----:B------:R-:W-:Y:S01]  /*0390*/  @!P0 LEA R12, P4, R13, UR8, 0x2 ;  /* 0x000000080d0c8c11 */ /* 0x000fe2000f8810ff */
[----:B------:R-:W-:-:S02]  /*03a0*/  IMAD R14, R14, 0x4, R17 ;  /* 0x000000040e0e7824 */ /* 0x000fc400078e0211 */
[----:B------:R-:W-:Y:S01]  /*03b0*/  IMAD R16, R16, 0x48, R17 ;  /* 0x0000004810107824 */ /* 0x000fe200078e0211 */
[----:B------:R-:W-:Y:S02]  /*03c0*/  @!P0 LEA.HI.X R13, R13, UR9, R20, 0x2, P4 ;  /* 0x000000090d0d8c11 */ /* 0x000fe4000a0f1414 */
[----:B------:R-:W-:Y:S01]  /*03d0*/  LOP3.LUT P4, RZ, R0, R15, RZ, 0xfc, !PT ;  /* 0x0000000f00ff7212 */ /* 0x000fe2000788fcff */
[----:B------:R-:W1:Y:S01]  /*03e0*/  @!P1 LDC.64 R8, c[0x0][0x380] ;  /* 0x0000e000ff089b82 */ /* 0x000e620000000a00 */
[----:B------:R-:W4:Y:S02]  /*03f0*/  @!P5 LDG.E.CONSTANT R5, desc[UR4][R4.64+0x4] ;  /* 0x000004040405d981 */ /* 0x000f24000c1e9900 */
[----:B------:R-:W-:Y:S02]  /*0400*/  ISETP.GT.AND P4, PT, R2, RZ, !P4 ;  /* 0x000000ff0200720c */ /* 0x000fe40006784270 */
[----:B------:R-:W5:Y:S02]  /*0410*/  @!P0 LDG.E.CONSTANT R12, desc[UR4][R12.64+0x4] ;  /* 0x000004040c0c8981 */ /* 0x000f64000c1e9900 */
[----:B------:R-:W-:Y:S01]  /*0420*/  ISETP.NE.AND P4, PT, R3, RZ, P4 ;  /* 0x000000ff0300720c */ /* 0x000fe20002785270 */
[----:B0-----:R-:W-:-:S06]  /*0430*/  @!P2 IMAD.WIDE R10, R19, 0x4, R10 ;  /* 0x00000004130aa825 */ /* 0x001fcc00078e020a */
[----:B------:R-:W5:Y:S01]  /*0440*/  @!P2 LDG.E.CONSTANT R11, desc[UR4][R10.64] ;  /* 0x000000040a0ba981 */ /* 0x000f62000c1e9900 */
[----:B-1----:R-:W-:-:S06]  /*0450*/  @!P1 IMAD.WIDE R8, R21, 0x4, R8 ;  /* 0x0000000415089825 */ /* 0x002fcc00078e0208 */
[----:B------:R-:W5:Y:S04]  /*0460*/  @!P1 LDG.E.CONSTANT R9, desc[UR4][R8.64] ;  /* 0x0000000408099981 */ /* 0x000f68000c1e9900 */
[----:B--2---:R0:W-:Y:S04]  /*0470*/  @!P6 STS [R14+0x4c], R23 ;  /* 0x00004c170e00e388 */ /* 0x0041e80000000800 */
[----:B---3--:R0:W-:Y:S01]  /*0480*/  @!P3 STS [R16], R25 ;  /* 0x000000191000b388 */ /* 0x0081e20000000800 */
[----:B------:R-:W-:-:S04]  /*0490*/  ISETP.NE.AND P3, PT, R15, RZ, PT ;  /* 0x000000ff0f00720c */ /* 0x000fc80003f65270 */
[----:B------:R-:W-:-:S04]  /*04a0*/  ISETP.NE.OR P3, PT, R0, 0xf, P3 ;  /* 0x0000000f0000780c */ /* 0x000fc80001f65670 */
[----:B------:R-:W-:Y:S02]  /*04b0*/  ISETP.GE.OR P3, PT, R18, UR6, P3 ;  /* 0x0000000612007c0c */ /* 0x000fe40009f66670 */
[----:B------:R-:W2:Y:S02]  /*04c0*/  @P4 LDG.E.CONSTANT R18, desc[UR4][R6.64+-0x4] ;  /* 0xfffffc0406124981 */ /* 0x000ea4000c1e9900 */
[----:B------:R-:W-:-:S13]  /*04d0*/  ISETP.EQ.OR P3, PT, R3, RZ, P3 ;  /* 0x000000ff0300720c */ /* 0x000fda0001f62670 */
[----:B------:R-:W3:Y:S01]  /*04e0*/  @!P3 LDG.E.CONSTANT R20, desc[UR4][R6.64+0x4] ;  /* 0x000004040614b981 */ /* 0x000ee2000c1e9900 */
[----:B------:R-:W-:-:S03]  /*04f0*/  IMAD R0, R0, 0x4, R17 ;  /* 0x0000000400007824 */ /* 0x000fc600078e0211 */
[----:B----4-:R0:W-:Y:S04]  /*0500*/  @!P5 STS [R16+0x44], R5 ;  /* 0x000044051000d388 */ /* 0x0101e80000000800 */
[----:B-----5:R0:W-:Y:S04]  /*0510*/  @!P2 STS [R0+0x4cc], R11 ;  /* 0x0004cc0b0000a388 */ /* 0x0201e80000000800 */
[----:B------:R0:W-:Y:S04]  /*0520*/  @!P1 STS [R0+0x4], R9 ;  /* 0x0000040900009388 */ /* 0x0001e80000000800 */
[----:B------:R0:W-:Y:S04]  /*0530*/  @!P0 STS [R17+0x50c], R12 ;  /* 0x00050c0c11008388 */ /* 0x0001e80000000800 */
[----:B--2---:R0:W-:Y:S04]  /*0540*/  @P4 STS [R17], R18 ;  /* 0x0000001211004388 */ /* 0x0041e80000000800 */
[----:B---3--:R0:W-:Y:S01]  /*0550*/  @!P3 STS [R17+0x44], R20 ;  /* 0x000044141100b388 */ /* 0x0081e20000000800 */
[----:B------:R-:W-:Y:S06]  /*0560*/  BAR.SYNC.DEFER_BLOCKING 0x0 ;  /* 0x0000000000007b1d */ /* 0x000fec0000010000 */
[----:B------:R-:W-:Y:S05]  /*0570*/  @P6 EXIT ;  /* 0x000000000000694d */ /* 0x000fea0003800000 */
[----:B0-----:R-:W0:Y:S01]  /*0580*/  LDS R0, [R14+0x4c] ;  /* 0x00004c000e007984 */ /* 0x001e220000000800 */
[----:B------:R-:W0:Y:S02]  /*0590*/  LDCU UR6, c[0x0][0x390] ;  /* 0x00007200ff0677ac */ /* 0x000e240008000800 */
[----:B0-----:R-:W-:-:S13]  /*05a0*/  FSETP.GEU.AND P0, PT, R0, UR6, PT ;  /* 0x0000000600007c0b */ /* 0x001fda000bf0e000 */
[----:B------:R-:W-:Y:S05]  /*05b0*/  @!P0 EXIT ;  /* 0x000000000000894d */ /* 0x000fea0003800000 */
[----:B------:R-:W0:Y:S04]  /*05c0*/  LDS R17, [R14+0x94] ;  /* 0x000094000e117984 */ /* 0x000e280000000800 */
[----:B------:R-:W1:Y:S04]  /*05d0*/  LDS R19, [R14+0x98] ;  /* 0x000098000e137984 */ /* 0x000e680000000800 */
[----:B------:R-:W2:Y:S04]  /*05e0*/  LDS R15, [R14+0x90] ;  /* 0x000090000e0f7984 */ /* 0x000ea80000000800 */
[----:B------:R-:W3:Y:S04]  /*05f0*/  LDS R13, [R14+0x50] ;  /* 0x000050000e0d7984 */ /* 0x000ee80000000800 */
[----:B------:R-:W4:Y:S04]  /*0600*/  LDS R11, [R14+0x48] ;  /* 0x000048000e0b7984 */ /* 0x000f280000000800 */
[----:B------:R-:W5:Y:S04]  /*0610*/  LDS R9, [R14+0x8] ;  /* 0x000008000e097984 */ /* 0x000f680000000800 */
[----:B------:R-:W5:Y:S04]  /*0620*/  LDS R7, [R14+0x4] ;  /* 0x000004000e077984 */ /* 0x000f680000000800 */
[----:B------:R-:W5:Y:S01]  /*0630*/  LDS R5, [R14] ;  /* 0x000000000e057984 */ /* 0x000f620000000800 */
[----:B0-----:R-:W-:-:S04]  /*0640*/  FSETP.GE.AND P0, PT, R0, R17, PT ;  /* 0x000000110000720b */ /* 0x001fc80003f06000 */
[----:B-1----:R-:W-:-:S04]  /*0650*/  FSETP.LTU.OR P0, PT, R0, R19, !P0 ;  /* 0x000000130000720b */ /* 0x002fc80004709400 */
[----:B--2---:R-:W-:-:S04]  /*0660*/  FSETP.LTU.OR P0, PT, R0, R15, P0 ;  /* 0x0000000f0000720b */ /* 0x004fc80000709400 */
[----:B---3--:R-:W-:-:S04]  /*0670*/  FSETP.LTU.OR P0, PT, R0, R13, P0 ;  /* 0x0000000d0000720b */ /* 0x008fc80000709400 */
[----:B----4-:R-:W-:-:S04]  /*0680*/  FSETP.LTU.OR P0, PT, R0, R11, P0 ;  /* 0x0000000b0000720b */ /* 0x010fc80000709400 */
[----:B-----5:R-:W-:-:S04]  /*0690*/  FSETP.LTU.OR P0, PT, R0, R9, P0 ;  /* 0x000000090000720b */ /* 0x020fc80000709400 */
[----:B------:R-:W-:-:S04]  /*06a0*/  FSETP.LTU.OR P0, PT, R0, R7, P0 ;  /* 0x000000070000720b */ /* 0x000fc80000709400 */
[----:B------:R-:W-:-:S13]  /*06b0*/  FSETP.LTU.OR P0, PT, R0, R5, P0 ;  /* 0x000000050000720b */ /* 0x000fda0000709400 */
[----:B------:R-:W-:Y:S05]  /*06c0*/  @P0 EXIT ;  /* 0x000000000000094d */ /* 0x000fea0003800000 */
[----:B------:R-:W0:Y:S01]  /*06d0*/  S2R R7, SR_LANEID ;  /* 0x0000000000077919 */ /* 0x000e220000000000 */
[----:B------:R-:W-:Y:S01]  /*06e0*/  VOTEU.ANY UR6, UPT, PT ;  /* 0x0000000000067886 */ /* 0x000fe200038e0100 */
[----:B------:R-:W1:Y:S01]  /*06f0*/  LDC.64 R4, c[0x0][0x3a8] ;  /* 0x0000ea00ff047b82 */ /* 0x000e620000000a00 */
[----:B------:R-:W0:Y:S08]  /*0700*/  FLO.U32 R0, UR6 ;  /* 0x0000000600007d00 */ /* 0x000e3000080e0000 */
[----:B------:R-:W1:Y:S01]  /*0710*/  POPC R9, UR6 ;  /* 0x0000000600097d09 */ /* 0x000e620008000000 */
[----:B0-----:R-:W-:-:S13]  /*0720*/  ISETP.EQ.U32.AND P0, PT, R0, R7, PT ;  /* 0x000000070000720c */ /* 0x001fda0003f02070 */
[----:B-1----:R-:W2:Y:S01]  /*0730*/  @P0 ATOMG.E.ADD.STRONG.GPU PT, R5, desc[UR4][R4.64], R9 ;  /* 0x80000009040509a8 */ /* 0x002ea200081ef104 */
[----:B------:R-:W0:Y:S02]  /*0740*/  S2R R6, SR_LTMASK ;  /* 0x0000000000067919 */ /* 0x000e240000003900 */
[----:B0-----:R-:W-:Y:S01]  /*0750*/  LOP3.LUT R6, R6, UR6, RZ, 0xc0, !PT ;  /* 0x0000000606067c12 */ /* 0x001fe2000f8ec0ff */
[----:B------:R-:W0:Y:S05]  /*0760*/  LDCU UR6, c[0x0][0x3a0] ;  /* 0x00007400ff0677ac */ /* 0x000e2a0008000800 */
[----:B------:R-:W1:Y:S01]  /*0770*/  POPC R6, R6 ;  /* 0x0000000600067309 */ /* 0x000e620000000000 */
[----:B--2---:R-:W1:Y:S02]  /*0780*/  SHFL.IDX PT, R7, R5, R0, 0x1f ;  /* 0x00001f0005077589 */ /* 0x004e6400000e0000 */
[----:B-1----:R-:W-:-:S05]  /*0790*/  IMAD.IADD R7, R7, 0x1, R6 ;  /* 0x0000000107077824 */ /* 0x002fca00078e0206 */
[----:B0-----:R-:W-:-:S13]  /*07a0*/  ISETP.GE.AND P0, PT, R7, UR6, PT ;  /* 0x0000000607007c0c */ /* 0x001fda000bf06270 */
[----:B------:R-:W-:Y:S05]  /*07b0*/  @P0 EXIT ;  /* 0x000000000000094d */ /* 0x000fea0003800000 */
[----:B------:R-:W0:Y:S02]  /*07c0*/  LDC.64 R4, c[0x0][0x398] ;  /* 0x0000e600ff047b82 */ /* 0x000e240000000a00 */
[----:B0-----:R-:W-:-:S05]  /*07d0*/  IMAD.WIDE R4, R7, 0x8, R4 ;  /* 0x0000000807047825 */ /* 0x001fca00078e0204 */
[----:B------:R-:W-:Y:S01]  /*07e0*/  STG.E.64 desc[UR4][R4.64], R2 ;  /* 0x0000000204007986 */ /* 0x000fe2000c101b04 */
[----:B------:R-:W-:Y:S05]  /*07f0*/  EXIT ;  /* 0x000000000000794d */ /* 0x000fea0003800000 */
.L_x_45:
        /* <DEDUP_REMOVED lines=16> */
.L_x_63:


//--------------------- .text._Z17fast_score_kernelPKhS0_iiiifPf --------------------------
	.section	.text._Z17fast_score_kernelPKhS0_iiiifPf,"ax",@progbits
	.align	128
        .global         _Z17fast_score_kernelPKhS0_iiiifPf
        .type           _Z17fast_score_kernelPKhS0_iiiifPf,@function
        .size           _Z17fast_score_kernelPKhS0_iiiifPf,(.L_x_64 - _Z17fast_score_kernelPKhS0_iiiifPf)
        .other          _Z17fast_score_kernelPKhS0_iiiifPf,@"STO_CUDA_ENTRY STV_DEFAULT"
_Z17fast_score_kernelPKhS0_iiiifPf:
.text._Z17fast_score_kernelPKhS0_iiiifPf:
[----:B------:R-:W-:Y:S01]  /*0000*/  LDC R1, c[0x0][0x37c] ;  /* 0x0000df00ff017b82 */ /* 0x000fe20000000800 */
[----:B------:R-:W0:Y:S07]  /*0010*/  S2R R4, SR_TID.Y ;  /* 0x0000000000047919 */ /* 0x000e2e0000002200 */
[----:B------:R-:W1:Y:S01]  /*0020*/  LDC R0, c[0x0][0x360] ;  /* 0x0000d800ff007b82 */ /* 0x000e620000000800 */
[----:B------:R-:W1:Y:S07]  /*0030*/  S2R R5, SR_TID.X ;  /* 0x0000000000057919 */ /* 0x000e6e0000002100 */
[----:B------:R-:W0:Y:S08]  /*0040*/  S2UR UR5, SR_CTAID.Y ;  /* 0x00000000000579c3 */ /* 0x000e300000002600 */
[----:B------:R-:W0:Y:S08]  /*0050*/  LDC R21, c[0x0][0x364] ;  /* 0x0000d900ff157b82 */ /* 0x000e300000000800 */
[----:B------:R-:W1:Y:S08]  /*0060*/  S2UR UR4, SR_CTAID.X ;  /* 0x00000000000479c3 */ /* 0x000e700000002500 */
[----:B------:R-:W2:Y:S01]  /*0070*/  LDC.64 R2, c[0x0][0x390] ;  /* 0x0000e400ff027b82 */ /* 0x000ea20000000a00 */
[----:B0-----:R-:W-:-:S02]  /*0080*/  IMAD R21, R21, UR5, R4 ;  /* 0x0000000515157c24 */ /* 0x001fc4000f8e0204 */
[----:B-1----:R-:W-:-:S03]  /*0090*/  IMAD R0, R0, UR4, R5 ;  /* 0x0000000400007c24 */ /* 0x002fc6000f8e0205 */
[----:B--2---:R-:W-:-:S04]  /*00a0*/  ISETP.GE.AND P0, PT, R21, R3, PT ;  /* 0x000000031500720c */ /* 0x004fc80003f06270 */
[----:B------:R-:W-:-:S13]  /*00b0*/  ISETP.GE.OR P0, PT, R0, R2, P0 ;  /* 0x000000020000720c */ /* 0x000fda0000706670 */
[----:B------:R-:W-:Y:S05]  /*00c0*/  @P0 EXIT ;  /* 0x000000000000094d */ /* 0x000fea0003800000 */
[----:B------:R-:W-:Y:S01]  /*00d0*/  ISETP.GE.U32.AND P0, PT, R21, 0x3, PT ;  /* 0x000000031500780c */ /* 0x000fe20003f06070 */
[----:B------:R-:W-:Y:S01]  /*00e0*/  VIADD R5, R2, 0xfffffffd ;  /* 0xfffffffd02057836 */ /* 0x000fe20000000000 */
[----:B------:R-:W0:Y:S01]  /*00f0*/  LDCU.64 UR4, c[0x0][0x358] ;  /* 0x00006b00ff0477ac */ /* 0x000e220008000a00 */
[----:B------:R-:W-:Y:S01]  /*0100*/  VIADD R4, R3, 0xfffffffd ;  /* 0xfffffffd03047836 */ /* 0x000fe20000000000 */
[C---:B------:R-:W-:Y:S01]  /*0110*/  ISETP.LT.OR P0, PT, R0.reuse, 0x3, !P0 ;  /* 0x000000030000780c */ /* 0x040fe20004701670 */
[----:B------:R-:W-:Y:S01]  /*0120*/  BSSY.RECONVERGENT B0, `(.L_x_46) ;  /* 0x000009b000007945 */ /* 0x000fe20003800200 */
[----:B------:R-:W-:Y:S02]  /*0130*/  IMAD.MOV.U32 R8, RZ, RZ, RZ ;  /* 0x000000ffff087224 */ /* 0x000fe400078e00ff */
[----:B------:R-:W-:-:S04]  /*0140*/  ISETP.GE.OR P0, PT, R0, R5, P0 ;  /* 0x000000050000720c */ /* 0x000fc80000706670 */
[----:B------:R-:W-:-:S13]  /*0150*/  ISETP.GE.OR P0, PT, R21, R4, P0 ;  /* 0x000000041500720c */ /* 0x000fda0000706670 */
[----:B0-----:R-:W-:Y:S05]  /*0160*/  @P0 BRA `(.L_x_47) ;  /* 0x0000000800580947 */ /* 0x001fea0003800000 */
[----:B------:R-:W0:Y:S01]  /*0170*/  LDCU.64 UR6, c[0x0][0x380] ;  /* 0x00007000ff0677ac */ /* 0x000e220008000a00 */
[----:B------:R-:W-:-:S04]  /*0180*/  IMAD R3, R21, R2, RZ ;  /* 0x0000000215037224 */ /* 0x000fc800078e02ff */
[--C-:B------:R-:W-:Y:S02]  /*0190*/  IMAD.IADD R5, R0, 0x1, R3.reuse ;  /* 0x0000000100057824 */ /* 0x100fe400078e0203 */
[----:B------:R-:W-:-:S04]  /*01a0*/  IMAD R3, R2, -0x3, R3 ;  /* 0xfffffffd02037824 */ /* 0x000fc800078e0203 */
[----:B------:R-:W-:Y:S02]  /*01b0*/  IMAD.IADD R7, R0, 0x1, R3 ;  /* 0x0000000100077824 */ /* 0x000fe400078e0203 */
[----:B------:R-:W-:Y:S01]  /*01c0*/  IMAD.IADD R3, R3, 0x1, R2 ;  /* 0x0000000103037824 */ /* 0x000fe200078e0202 */
[----:B0-----:R-:W-:-:S04]  /*01d0*/  IADD3 R4, P0, PT, R5, UR6, RZ ;  /* 0x0000000605047c10 */ /* 0x001fc8000ff1e0ff */
[----:B------:R-:W-:Y:S02]  /*01e0*/  LEA.HI.X.SX32 R5, R5, UR7, 0x1, P0 ;  /* 0x0000000705057c11 */ /* 0x000fe400080f0eff */
[----:B------:R-:W-:-:S03]  /*01f0*/  IADD3 R6, P0, PT, R7, UR6, RZ ;  /* 0x0000000607067c10 */ /* 0x000fc6000ff1e0ff */
[----:B------:R-:W2:Y:S01]  /*0200*/  LDG.E.U8.CONSTANT R24, desc[UR4][R4.64] ;  /* 0x0000000404187981 */ /* 0x000ea2000c1e9100 */
[----:B------:R-:W-:Y:S01]  /*0210*/  LEA.HI.X.SX32 R7, R7, UR7, 0x1, P0 ;  /* 0x0000000707077c11 */ /* 0x000fe200080f0eff */
[----:B------:R-:W-:Y:S01]  /*0220*/  IMAD.IADD R13, R3, 0x1, R2 ;  /* 0x00000001030d7824 */ /* 0x000fe200078e0202 */
[--C-:B------:R-:W-:Y:S01]  /*0230*/  SHF.R.S32.HI R9, RZ, 0x1f, R3.reuse ;  /* 0x0000001fff097819 */ /* 0x100fe20000011403 */
[----:B------:R-:W3:Y:S01]  /*0240*/  LDG.E.U8.CONSTANT R27, desc[UR4][R4.64+0x3] ;  /* 0x00000304041b7981 */ /* 0x000ee2000c1e9100 */
[----:B------:R-:W-:-:S03]  /*0250*/  IADD3 R8, P0, P1, R0, UR6, R3 ;  /* 0x0000000600087c10 */ /* 0x000fc6000f91e003 */
[----:B------:R-:W4:Y:S01]  /*0260*/  LDG.E.U8.CONSTANT R22, desc[UR4][R6.64+0x1] ;  /* 0x0000010406167981 */ /* 0x000f22000c1e9100 */
[----:B------:R-:W-:-:S03]  /*0270*/  IADD3.X R9, PT, PT, RZ, UR7, R9, P0, P1 ;  /* 0x00000007ff097c10 */ /* 0x000fc600087e2409 */
[----:B------:R-:W5:Y:S01]  /*0280*/  LDG.E.U8.CONSTANT R23, desc[UR4][R6.64] ;  /* 0x0000000406177981 */ /* 0x000f62000c1e9100 */
[--C-:B------:R-:W-:Y:S02]  /*0290*/  SHF.R.S32.HI R3, RZ, 0x1f, R13.reuse ;  /* 0x0000001fff037819 */ /* 0x100fe4000001140d */
[----:B------:R-:W-:Y:S01]  /*02a0*/  IADD3 R10, P0, P1, R0, UR6, R13 ;  /* 0x00000006000a7c10 */ /* 0x000fe2000f91e00d */
[----:B------:R-:W3:Y:S03]  /*02b0*/  LDG.E.U8.CONSTANT R20, desc[UR4][R8.64+0x2] ;  /* 0x0000020408147981 */ /* 0x000ee6000c1e9100 */
[----:B------:R-:W-:Y:S01]  /*02c0*/  IADD3.X R11, PT, PT, RZ, UR7, R3, P0, P1 ;  /* 0x00000007ff0b7c10 */ /* 0x000fe200087e2403 */
[----:B------:R-:W-:Y:S01]  /*02d0*/  IMAD R13, R2, 0x2, R13 ;  /* 0x00000002020d7824 */ /* 0x000fe200078e020d */
[----:B------:R-:W3:Y:S04]  /*02e0*/  LDG.E.U8.CONSTANT R4, desc[UR4][R4.64+-0x3] ;  /* 0xfffffd0404047981 */ /* 0x000ee8000c1e9100 */
[----:B------:R-:W3:Y:S01]  /*02f0*/  LDG.E.U8.CONSTANT R3, desc[UR4][R10.64+0x3] ;  /* 0x000003040a037981 */ /* 0x000ee2000c1e9100 */
[----:B------:R-:W-:-:S02]  /*0300*/  SHF.R.S32.HI R14, RZ, 0x1f, R13 ;  /* 0x0000001fff0e7819 */ /* 0x000fc4000001140d */
[C---:B------:R-:W-:Y:S01]  /*0310*/  IADD3 R12, P0, P1, R0.reuse, UR6, R13 ;  /* 0x00000006000c7c10 */ /* 0x040fe2000f91e00d */
[----:B------:R-:W3:Y:S01]  /*0320*/  LDG.E.U8.CONSTANT R8, desc[UR4][R8.64+-0x2] ;  /* 0xfffffe0408087981 */ /* 0x000ee2000c1e9100 */
[----:B------:R-:W-:Y:S02]  /*0330*/  IADD3 R15, PT, PT, R13, R2, RZ ;  /* 0x000000020d0f7210 */ /* 0x000fe40007ffe0ff */
[----:B------:R-:W-:Y:S01]  /*0340*/  IADD3.X R13, PT, PT, RZ, UR7, R14, P0, P1 ;  /* 0x00000007ff0d7c10 */ /* 0x000fe200087e240e */
[----:B------:R-:W3:Y:S01]  /*0350*/  LDG.E.U8.CONSTANT R6, desc[UR4][R6.64+-0x1] ;  /* 0xffffff0406067981 */ /* 0x000ee2000c1e9100 */
[--C-:B------:R-:W-:Y:S01]  /*0360*/  SHF.R.S32.HI R16, RZ, 0x1f, R15.reuse ;  /* 0x0000001fff107819 */ /* 0x100fe2000001140f */
[----:B------:R-:W-:Y:S01]  /*0370*/  IMAD.IADD R19, R15, 0x1, R2 ;  /* 0x000000010f137824 */ /* 0x000fe200078e0202 */
[----:B------:R-:W-:Y:S01]  /*0380*/  IADD3 R14, P0, P1, R0, UR6, R15 ;  /* 0x00000006000e7c10 */ /* 0x000fe2000f91e00f */
[----:B------:R-:W3:Y:S03]  /*0390*/  LDG.E.U8.CONSTANT R26, desc[UR4][R12.64+0x3] ;  /* 0x000003040c1a7981 */ /* 0x000ee6000c1e9100 */
[----:B------:R-:W-:Y:S01]  /*03a0*/  IADD3.X R15, PT, PT, RZ, UR7, R16, P0, P1 ;  /* 0x00000007ff0f7c10 */ /* 0x000fe200087e2410 */
[----:B------:R0:W3:Y:S01]  /*03b0*/  LDG.E.U8.CONSTANT R10, desc[UR4][R10.64+-0x3] ;  /* 0xfffffd040a0a7981 */ /* 0x0000e2000c1e9100 */
[----:B------:R-:W-:-:S02]  /*03c0*/  SHF.R.S32.HI R17, RZ, 0x1f, R19 ;  /* 0x0000001fff117819 */ /* 0x000fc40000011413 */
[C-C-:B------:R-:W-:Y:S01]  /*03d0*/  IADD3 R16, P0, P1, R0.reuse, UR6, R19.reuse ;  /* 0x0000000600107c10 */ /* 0x140fe2000f91e013 */
[----:B------:R-:W3:Y:S01]  /*03e0*/  LDG.E.U8.CONSTANT R25, desc[UR4][R14.64+0x2] ;  /* 0x000002040e197981 */ /* 0x000ee2000c1e9100 */
[----:B------:R-:W-:Y:S02]  /*03f0*/  IMAD.IADD R19, R0, 0x1, R19 ;  /* 0x0000000100137824 */ /* 0x000fe400078e0213 */
[----:B------:R-:W-:Y:S01]  /*0400*/  IADD3.X R17, PT, PT, RZ, UR7, R17, P0, P1 ;  /* 0x00000007ff117c10 */ /* 0x000fe200087e2411 */
[----:B------:R-:W3:Y:S02]  /*0410*/  LDG.E.U8.CONSTANT R28, desc[UR4][R14.64+-0x2] ;  /* 0xfffffe040e1c7981 */ /* 0x000ee4000c1e9100 */
[C---:B------:R-:W-:Y:S01]  /*0420*/  IADD3 R18, P0, PT, R19.reuse, UR6, RZ ;  /* 0x0000000613127c10 */ /* 0x040fe2000ff1e0ff */
[----:B------:R-:W2:Y:S01]  /*0430*/  LDCU UR6, c[0x0][0x39c] ;  /* 0x00007380ff0677ac */ /* 0x000ea20008000800 */
[----:B------:R-:W3:Y:S02]  /*0440*/  LDG.E.U8.CONSTANT R16, desc[UR4][R16.64+0x1] ;  /* 0x0000010410107981 */ /* 0x000ee4000c1e9100 */
[----:B------:R-:W-:-:S02]  /*0450*/  LEA.HI.X.SX32 R19, R19, UR7, 0x1, P0 ;  /* 0x0000000713137c11 */ /* 0x000fc400080f0eff */
[----:B------:R1:W3:Y:S04]  /*0460*/  LDG.E.U8.CONSTANT R12, desc[UR4][R12.64+-0x3] ;  /* 0xfffffd040c0c7981 */ /* 0x0002e8000c1e9100 */
[----:B------:R-:W3:Y:S04]  /*0470*/  LDG.E.U8.CONSTANT R29, desc[UR4][R18.64] ;  /* 0x00000004121d7981 */ /* 0x000ee8000c1e9100 */
[----:B------:R-:W3:Y:S01]  /*0480*/  LDG.E.U8.CONSTANT R18, desc[UR4][R18.64+-0x1] ;  /* 0xffffff0412127981 */ /* 0x000ee2000c1e9100 */
[----:B0-----:R-:W-:Y:S02]  /*0490*/  IMAD.MOV.U32 R11, RZ, RZ, 0x2 ;  /* 0x00000002ff0b7424 */ /* 0x001fe400078e00ff */
[----:B-1----:R-:W-:-:S02]  /*04a0*/  IMAD.MOV.U32 R13, RZ, RZ, 0x2 ;  /* 0x00000002ff0d7424 */ /* 0x002fc400078e00ff */
[C---:B--2---:R-:W-:Y:S02]  /*04b0*/  VIADD R5, R24.reuse, -UR6 ;  /* 0x8000000618057c36 */ /* 0x044fe40008000000 */
[----:B------:R-:W-:-:S03]  /*04c0*/  VIADD R17, R24, UR6 ;  /* 0x0000000618117c36 */ /* 0x000fc60008000000 */
[-C--:B----4-:R-:W-:Y:S02]  /*04d0*/  ISETP.GE.AND P3, PT, R5, R22.reuse, PT ;  /* 0x000000160500720c */ /* 0x090fe40003f66270 */
[----:B------:R-:W-:Y:S02]  /*04e0*/  ISETP.GT.AND P5, PT, R17, R22, PT ;  /* 0x000000161100720c */ /* 0x000fe40003fa4270 */
[-C--:B-----5:R-:W-:Y:S02]  /*04f0*/  ISETP.GE.AND P2, PT, R5, R23.reuse, PT ;  /* 0x000000170500720c */ /* 0x0a0fe40003f46270 */
[C---:B------:R-:W-:Y:S02]  /*0500*/  ISETP.GT.AND P4, PT, R17.reuse, R23, PT ;  /* 0x000000171100720c */ /* 0x040fe40003f84270 */
[-C--:B---3--:R-:W-:Y:S02]  /*0510*/  ISETP.GT.AND P0, PT, R17, R20.reuse, PT ;  /* 0x000000141100720c */ /* 0x088fe40003f04270 */
[----:B------:R-:W-:-:S02]  /*0520*/  ISETP.GE.AND P1, PT, R5, R20, PT ;  /* 0x000000140500720c */ /* 0x000fc40003f26270 */
[----:B------:R-:W-:Y:S02]  /*0530*/  SEL R9, RZ, 0x1, !P3 ;  /* 0x00000001ff097807 */ /* 0x000fe40005800000 */
[----:B------:R-:W-:Y:S02]  /*0540*/  SEL R7, RZ, 0x1, P5 ;  /* 0x00000001ff077807 */ /* 0x000fe40002800000 */
[----:B------:R-:W-:Y:S01]  /*0550*/  @!P3 IADD3 R11, PT, PT, RZ, 0x1, RZ ;  /* 0x00000001ff0bb810 */ /* 0x000fe20007ffe0ff */
[----:B------:R-:W-:Y:S01]  /*0560*/  @!P2 IMAD.MOV R11, RZ, RZ, R9 ;  /* 0x000000ffff0ba224 */ /* 0x000fe200078e0209 */
[-C--:B------:R-:W-:Y:S01]  /*0570*/  ISETP.GE.AND P2, PT, R5, R3.reuse, PT ;  /* 0x000000030500720c */ /* 0x080fe20003f46270 */
[----:B------:R-:W-:Y:S02]  /*0580*/  @P5 IMAD.MOV R13, RZ, RZ, 0x1 ;  /* 0x00000001ff0d5424 */ /* 0x000fe400078e02ff */
[----:B------:R-:W-:Y:S01]  /*0590*/  @P4 IMAD.MOV R13, RZ, RZ, R7 ;  /* 0x000000ffff0d4224 */ /* 0x000fe200078e0207 */
[----:B------:R-:W-:Y:S01]  /*05a0*/  ISETP.GT.AND P3, PT, R17, R3, PT ;  /* 0x000000031100720c */ /* 0x000fe20003f64270 */
[----:B------:R-:W-:-:S02]  /*05b0*/  VIADD R7, R11, 0x1 ;  /* 0x000000010b077836 */ /* 0x000fc40000000000 */
[----:B------:R-:W-:Y:S02]  /*05c0*/  VIADD R3, R13, 0x1 ;  /* 0x000000010d037836 */ /* 0x000fe40000000000 */
[----:B------:R-:W-:Y:S01]  /*05d0*/  @P0 IMAD.MOV R3, RZ, RZ, R13 ;  /* 0x000000ffff030224 */ /* 0x000fe200078e020d */
[-C--:B------:R-:W-:Y:S01]  /*05e0*/  ISETP.GE.AND P0, PT, R5, R27.reuse, PT ;  /* 0x0000001b0500720c */ /* 0x080fe20003f06270 */
[----:B------:R-:W-:Y:S01]  /*05f0*/  @!P1 IMAD.MOV R7, RZ, RZ, R11 ;  /* 0x000000ffff079224 */ /* 0x000fe200078e020b */
[----:B------:R-:W-:Y:S02]  /*0600*/  ISETP.GT.AND P4, PT, R17, R27, PT ;  /* 0x0000001b1100720c */ /* 0x000fe40003f84270 */
[-C--:B------:R-:W-:Y:S02]  /*0610*/  ISETP.GE.AND P1, PT, R5, R26.reuse, PT ;  /* 0x0000001a0500720c */ /* 0x080fe40003f26270 */
[----:B------:R-:W-:Y:S01]  /*0620*/  IADD3 R11, PT, PT, R7, 0x1, RZ ;  /* 0x00000001070b7810 */ /* 0x000fe20007ffe0ff */
[----:B------:R-:W-:Y:S01]  /*0630*/  @!P2 IMAD.MOV R11, RZ, RZ, R7 ;  /* 0x000000ffff0ba224 */ /* 0x000fe200078e0207 */
[----:B------:R-:W-:Y:S01]  /*0640*/  ISETP.GT.AND P2, PT, R17, R26, PT ;  /* 0x0000001a1100720c */ /* 0x000fe20003f44270 */
[----:B------:R-:W-:-:S02]  /*0650*/  VIADD R9, R3, 0x1 ;  /* 0x0000000103097836 */ /* 0x000fc40000000000 */
[----:B------:R-:W-:Y:S02]  /*0660*/  @P3 IMAD.MOV R9, RZ, RZ, R3 ;  /* 0x000000ffff093224 */ /* 0x000fe400078e0203 */
[----:B------:R-:W-:Y:S01]  /*0670*/  VIADD R7, R11, 0x1 ;  /* 0x000000010b077836 */ /* 0x000fe20000000000 */
[-C--:B------:R-:W-:Y:S01]  /*0680*/  ISETP.GT.AND P3, PT, R17, R25.reuse, PT ;  /* 0x000000191100720c */ /* 0x080fe20003f64270 */
[----:B------:R-:W-:Y:S02]  /*0690*/  VIADD R3, R9, 0x1 ;  /* 0x0000000109037836 */ /* 0x000fe40000000000 */
[----:B------:R-:W-:Y:S01]  /*06a0*/  @!P0 IMAD.MOV R7, RZ, RZ, R11 ;  /* 0x000000ffff078224 */ /* 0x000fe200078e020b */
[----:B------:R-:W-:Y:S01]  /*06b0*/  ISETP.GE.AND P0, PT, R5, R25, PT ;  /* 0x000000190500720c */ /* 0x000fe20003f06270 */
[----:B------:R-:W-:-:S03]  /*06c0*/  @P4 IMAD.MOV R3, RZ, RZ, R9 ;  /* 0x000000ffff034224 */ /* 0x000fc600078e0209 */
[----:B------:R-:W-:Y:S01]  /*06d0*/  IADD3 R11, PT, PT, R7, 0x1, RZ ;  /* 0x00000001070b7810 */ /* 0x000fe20007ffe0ff */
[----:B------:R-:W-:Y:S02]  /*06e0*/  VIADD R9, R3, 0x1 ;  /* 0x0000000103097836 */ /* 0x000fe40000000000 */
[----:B------:R-:W-:Y:S01]  /*06f0*/  @P2 IMAD.MOV R9, RZ, RZ, R3 ;  /* 0x000000ffff092224 */ /* 0x000fe200078e0203 */
[-C--:B------:R-:W-:Y:S01]  /*0700*/  ISETP.GT.AND P2, PT, R17, R16.reuse, PT ;  /* 0x000000101100720c */ /* 0x080fe20003f44270 */
[----:B------:R-:W-:Y:S01]  /*0710*/  @!P1 IMAD.MOV R11, RZ, RZ, R7 ;  /* 0x000000ffff0b9224 */ /* 0x000fe200078e0207 */
[----:B------:R-:W-:Y:S01]  /*0720*/  ISETP.GE.AND P1, PT, R5, R16, PT ;  /* 0x000000100500720c */ /* 0x000fe20003f26270 */
[----:B------:R-:W-:Y:S02]  /*0730*/  VIADD R3, R9, 0x1 ;  /* 0x0000000109037836 */ /* 0x000fe40000000000 */
[----:B------:R-:W-:Y:S02]  /*0740*/  VIADD R7, R11, 0x1 ;  /* 0x000000010b077836 */ /* 0x000fe40000000000 */
[----:B------:R-:W-:Y:S01]  /*0750*/  @P3 IMAD.MOV R3, RZ, RZ, R9 ;  /* 0x000000ffff033224 */ /* 0x000fe200078e0209 */
[-C--:B------:R-:W-:Y:S01]  /*0760*/  ISETP.GT.AND P3, PT, R17, R29.reuse, PT ;  /* 0x0000001d1100720c */ /* 0x080fe20003f64270 */
[----:B------:R-:W-:Y:S01]  /*0770*/  @!P0 IMAD.MOV R7, RZ, RZ, R11 ;  /* 0x000000ffff078224 */ /* 0x000fe200078e020b */
[----:B------:R-:W-:Y:S01]  /*0780*/  ISETP.GE.AND P0, PT, R5, R29, PT ;  /* 0x0000001d0500720c */ /* 0x000fe20003f06270 */
[----:B------:R-:W-:-:S02]  /*0790*/  VIADD R9, R3, 0x1 ;  /* 0x0000000103097836 */ /* 0x000fc40000000000 */
[----:B------:R-:W-:Y:S01]  /*07a0*/  @P2 IMAD.MOV R9, RZ, RZ, R3 ;  /* 0x000000ffff092224 */ /* 0x000fe200078e0203 */
[----:B------:R-:W-:Y:S01]  /*07b0*/  IADD3 R11, PT, PT, R7, 0x1, RZ ;  /* 0x00000001070b7810 */ /* 0x000fe20007ffe0ff */
[----:B------:R-:W-:Y:S01]  /*07c0*/  @!P1 IMAD.MOV R11, RZ, RZ, R7 ;  /* 0x000000ffff0b9224 */ /* 0x000fe200078e0207 */
[-C--:B------:R-:W-:Y:S02]  /*07d0*/  ISETP.GT.AND P2, PT, R17, R18.reuse, PT ;  /* 0x000000121100720c */ /* 0x080fe40003f44270 */
        /* <DEDUP_REMOVED lines=27> */
[----:B------:R-:W-:-:S02]  /*0990*/  @P3 IMAD.MOV R3, RZ, RZ, R4 ;  /* 0x000000ffff033224 */ /* 0x000fc400078e0204 */
[----:B------:R-:W-:Y:S01]  /*09a0*/  @!P0 IMAD.MOV R7, RZ, RZ, R9 ;  /* 0x000000ffff078224 */ /* 0x000fe200078e0209 */
[-C--:B------:R-:W-:Y:S02]  /*09b0*/  ISETP.GE.AND P0, PT, R5, R8.reuse, PT ;  /* 0x000000080500720c */ /* 0x080fe40003f06270 */
[----:B------:R-:W-:Y:S01]  /*09c0*/  ISETP.GT.AND P3, PT, R17, R8, PT ;  /* 0x000000081100720c */ /* 0x000fe20003f64270 */
[----:B------:R-:W-:Y:S01]  /*09d0*/  VIADD R8, R7, 0x1 ;  /* 0x0000000107087836 */ /* 0x000fe20000000000 */
[----:B------:R-:W-:Y:S01]  /*09e0*/  IADD3 R4, PT, PT, R3, 0x1, RZ ;  /* 0x0000000103047810 */ /* 0x000fe20007ffe0ff */
[----:B------:R-:W-:Y:S01]  /*09f0*/  @P2 IMAD.MOV R4, RZ, RZ, R3 ;  /* 0x000000ffff042224 */ /* 0x000fe200078e0203 */
[-C--:B------:R-:W-:Y:S01]  /*0a00*/  ISETP.GT.AND P2, PT, R17, R6.reuse, PT ;  /* 0x000000061100720c */ /* 0x080fe20003f44270 */
[----:B------:R-:W-:Y:S01]  /*0a10*/  @!P1 IMAD.MOV R8, RZ, RZ, R7 ;  /* 0x000000ffff089224 */ /* 0x000fe200078e0207 */
[----:B------:R-:W-:Y:S01]  /*0a20*/  ISETP.GE.AND P1, PT, R5, R6, PT ;  /* 0x000000060500720c */ /* 0x000fe20003f26270 */
[----:B------:R-:W-:-:S02]  /*0a30*/  VIADD R5, R4, 0x1 ;  /* 0x0000000104057836 */ /* 0x000fc40000000000 */
[C---:B------:R-:W-:Y:S02]  /*0a40*/  VIADD R6, R8.reuse, 0x1 ;  /* 0x0000000108067836 */ /* 0x040fe40000000000 */
[----:B------:R-:W-:Y:S02]  /*0a50*/  @!P0 IADD3 R6, PT, PT, R8, RZ, RZ ;  /* 0x000000ff08068210 */ /* 0x000fe40007ffe0ff */
[----:B------:R-:W-:-:S03]  /*0a60*/  @P3 IMAD.MOV R5, RZ, RZ, R4 ;  /* 0x000000ffff053224 */ /* 0x000fc600078e0204 */
[----:B------:R-:W-:Y:S02]  /*0a70*/  VIADD R4, R6, 0x1 ;  /* 0x0000000106047836 */ /* 0x000fe40000000000 */
[----:B------:R-:W-:Y:S02]  /*0a80*/  VIADD R3, R5, 0x1 ;  /* 0x0000000105037836 */ /* 0x000fe40000000000 */
[----:B------:R-:W-:Y:S02]  /*0a90*/  @P2 IMAD.MOV R3, RZ, RZ, R5 ;  /* 0x000000ffff032224 */ /* 0x000fe400078e0205 */
[----:B------:R-:W-:-:S05]  /*0aa0*/  @!P1 IMAD.MOV R4, RZ, RZ, R6 ;  /* 0x000000ffff049224 */ /* 0x000fca00078e0206 */
[----:B------:R-:W-:-:S04]  /*0ab0*/  VIMNMX.U32 R3, PT, PT, R3, R4, !PT ;  /* 0x0000000403037248 */ /* 0x000fc80007fe0000 */
[----:B------:R-:W-:-:S07]  /*0ac0*/  I2FP.F32.U32 R8, R3 ;  /* 0x0000000300087245 */ /* 0x000fce0000201000 */
.L_x_47:
[----:B------:R-:W-:Y:S05]  /*0ad0*/  BSYNC.RECONVERGENT B0 ;  /* 0x0000000000007941 */ /* 0x000fea0003800200 */
.L_x_46:
[----:B------:R-:W0:Y:S01]  /*0ae0*/  LDCU.64 UR6, c[0x0][0x388] ;  /* 0x00007100ff0677ac */ /* 0x000e220008000a00 */
[----:B------:R-:W1:Y:S01]  /*0af0*/  LDC.64 R6, c[0x0][0x3a8] ;  /* 0x0000ea00ff067b82 */ /* 0x000e620000000a00 */
[----:B0-----:R-:W-:-:S04]  /*0b00*/  ISETP.NE.U32.AND P0, PT, RZ, UR6, PT ;  /* 0x00000006ff007c0c */ /* 0x001fc8000bf05070 */
[----:B------:R-:W-:-:S13]  /*0b10*/  ISETP.NE.AND.EX P0, PT, RZ, UR7, PT, P0 ;  /* 0x00000007ff007c0c */ /* 0x000fda000bf05300 */
[----:B------:R-:W0:Y:S08]  /*0b20*/  @P0 LDC R3, c[0x0][0x398] ;  /* 0x0000e600ff030b82 */ /* 0x000e300000000800 */
[----:B------:R-:W2:Y:S01]  /*0b30*/  @P0 LDC R10, c[0x0][0x3a0] ;  /* 0x0000e800ff0a0b82 */ /* 0x000ea20000000800 */
[----:B0-----:R-:W-:-:S05]  /*0b40*/  @P0 IMAD R3, R21, R3, R0 ;  /* 0x0000000315030224 */ /* 0x001fca00078e0200 */
[----:B------:R-:W-:-:S04]  /*0b50*/  @P0 IADD3 R4, P1, PT, R3, UR6, RZ ;  /* 0x0000000603040c10 */ /* 0x000fc8000ff3e0ff */
[----:B------:R-:W-:-:S05]  /*0b60*/  @P0 LEA.HI.X.SX32 R5, R3, UR7, 0x1, P1 ;  /* 0x0000000703050c11 */ /* 0x000fca00088f0eff */
[----:B------:R-:W3:Y:S01]  /*0b70*/  @P0 LDG.E.U8.CONSTANT R4, desc[UR4][R4.64] ;  /* 0x0000000404040981 */ /* 0x000ee2000c1e9100 */
[----:B------:R-:W-:Y:S02]  /*0b80*/  IMAD.MOV.U32 R9, RZ, RZ, 0x3f800000 ;  /* 0x3f800000ff097424 */ /* 0x000fe400078e00ff */
[----:B------:R-:W-:-:S04]  /*0b90*/  IMAD R3, R21, R2, R0 ;  /* 0x0000000215037224 */ /* 0x000fc800078e0200 */
[----:B-1----:R-:W-:Y:S01]  /*0ba0*/  IMAD.WIDE R2, R3, 0x4, R6 ;  /* 0x0000000403027825 */ /* 0x002fe200078e0206 */
[----:B---3--:R-:W-:-:S04]  /*0bb0*/  @P0 ISETP.NE.AND P1, PT, R4, 0x1, PT ;  /* 0x000000010400080c */ /* 0x008fc80003f25270 */
[----:B--2---:R-:W-:-:S05]  /*0bc0*/  @P0 FSEL R9, R10, 1, !P1 ;  /* 0x3f8000000a090808 */ /* 0x004fca0004800000 */
[----:B------:R-:W-:-:S05]  /*0bd0*/  FMUL R9, R9, R8 ;  /* 0x0000000809097220 */ /* 0x000fca0000400000 */
[----:B------:R-:W-:Y:S01]  /*0be0*/  STG.E desc[UR4][R2.64], R9 ;  /* 0x0000000902007986 */ /* 0x000fe2000c101904 */
[----:B------:R-:W-:Y:S05]  /*0bf0*/  EXIT ;  /* 0x000000000000794d */ /* 0x000fea0003800000 */
.L_x_48:
        /* <DEDUP_REMOVED lines=16> */
.L_x_64:


//--------------------- .text._Z11noop_kernelPfPKfi --------------------------
	.section	.text._Z11noop_kernelPfPKfi,"ax",@progbits
	.align	128
        .global         _Z11noop_kernelPfPKfi
        .type           _Z11noop_kernelPfPKfi,@function
        .size           _Z11noop_kernelPfPKfi,(.L_x_65 - _Z11noop_kernelPfPKfi)
        .other          _Z11noop_kernelPfPKfi,@"STO_CUDA_ENTRY STV_DEFAULT"
_Z11noop_kernelPfPKfi:
.text._Z11noop_kernelPfPKfi:
        /* <DEDUP_REMOVED lines=12> */
[----:B-1----:R-:W3:Y:S01]  /*00c0*/  LDG.E R2, desc[UR4][R2.64] ;  /* 0x0000000402027981 */ /* 0x002ee2000c1e1900 */
[----:B--2---:R-:W-:-:S04]  /*00d0*/  IMAD.WIDE R4, R7, 0x4, R4 ;  /* 0x0000000407047825 */ /* 0x004fc800078e0204 */
[----:B---3--:R-:W-:-:S05]  /*00e0*/  FMUL R7, R2, 1.0000009536743164062 ;  /* 0x3f80000802077820 */ /* 0x008fca0000400000 */
[----:B------:R-:W-:Y:S01]  /*00f0*/  STG.E desc[UR4][R4.64], R7 ;  /* 0x0000000704007986 */ /* 0x000fe2000c101904 */
[----:B------:R-:W-:Y:S05]  /*0100*/  EXIT ;  /* 0x000000000000794d */ /* 0x000fea0003800000 */
.L_x_49:
        /* <DEDUP_REMOVED lines=15> */
.L_x_65:


//--------------------- .nv.shared._Z15csr_diag_kerneliPKiS0_PKfPf --------------------------
	.section	.nv.shared._Z15csr_diag_kerneliPKiS0_PKfPf,"aw",@nobits
	.sectionflags	@""
	.align	16
	.zero		1024


//--------------------- .nv.shared.reserved.0     --------------------------
	.section	.nv.shared.reserved.0,"aw",@nobits
	.weak		__nv_reservedSMEM_offset_0_alias
	.size		__nv_reservedSMEM_offset_0_alias, 0, 64
	.other		__nv_reservedSMEM_offset_0_alias,@"STO_CUDA_RESERVED_SHARED STV_DEFAULT"
__nv_reservedSMEM_offset_0_alias:
	.zero		0
	.zero		64


//--------------------- .nv.shared._Z10dot_kerneliPKfS0_Pf --------------------------
	.section	.nv.shared._Z10dot_kerneliPKfS0_Pf,"aw",@nobits
	.sectionflags	@""
	.align	16
	.zero		1024


//--------------------- .nv.shared._Z7vec_setifPf --------------------------
	.section	.nv.shared._Z7vec_setifPf,"aw",@nobits
	.sectionflags	@""
	.align	16
	.zero		1024


//--------------------- .nv.shared._Z7vec_muliPKfS0_Pf --------------------------
	.section	.nv.shared._Z7vec_muliPKfS0_Pf,"aw",@nobits
	.sectionflags	@""
	.align	16
	.zero		1024


//--------------------- .nv.shared._Z17vec_pointwise_diviPKfS0_Pf --------------------------
	.section	.nv.shared._Z17vec_pointwise_diviPKfS0_Pf,"aw",@nobits
	.sectionflags	@""
	.align	16
	.zero		1024


//--------------------- .nv.shared._Z8vec_copyiPKfPf --------------------------
	.section	.nv.shared._Z8vec_copyiPKfPf,"aw",@nobits
	.sectionflags	@""
	.align	16
	.zero		1024


//--------------------- .nv.shared._Z9vec_scaleifPf --------------------------
	.section	.nv.shared._Z9vec_scaleifPf,"aw",@nobits
	.sectionflags	@""
	.align	16
	.zero		1024


//--------------------- .nv.shared._Z8vec_axpyifPKfPf --------------------------
	.section	.nv.shared._Z8vec_axpyifPKfPf,"aw",@nobits
	.sectionflags	@""
	.align	16
	.zero		1024


//--------------------- .nv.shared._Z15spmv_csr_kerneliPKiS0_PKfS2_Pf --------------------------
	.section	.nv.shared._Z15spmv_csr_kerneliPKiS0_PKfS2_Pf,"aw",@nobits
	.sectionflags	@""
	.align	16
	.zero		1024


//--------------------- .nv.shared._Z22epipolar_inlier_kernelPKfPK6float2S3_ifPh --------------------------
	.section	.nv.shared._Z22epipolar_inlier_kernelPKfPK6float2S3_ifPh,"aw",@nobits
	.sectionflags	@""
	.align	16
	.zero		1024


//--------------------- .nv.shared._Z18match_brief_kernelPKjPK5uint2iS0_S3_iiPiS4_ --------------------------
	.section	.nv.shared._Z18match_brief_kernelPKjPK5uint2iS0_S3_iiPiS4_,"aw",@nobits
	.sectionflags	@""
	.align	16
	.zero		1024


//--------------------- .nv.shared._Z12brief_kernelPKhiiPK5uint2iPj --------------------------
	.section	.nv.shared._Z12brief_kernelPKhiiPK5uint2iPj,"aw",@nobits
	.sectionflags	@""
	.align	16
	.zero		1024


//--------------------- .nv.shared._Z13nms3x3_kernelPKfiifP5uint2iPi --------------------------
	.section	.nv.shared._Z13nms3x3_kernelPKfiifP5uint2iPi,"aw",@nobits
	.sectionflags	@""
	.align	16
	.zero		1024


//--------------------- .nv.shared._Z17fast_score_kernelPKhS0_iiiifPf --------------------------
	.section	.nv.shared._Z17fast_score_kernelPKhS0_iiiifPf,"aw",@nobits
	.sectionflags	@""
	.align	16
	.zero		1024


//--------------------- .nv.shared._Z11noop_kernelPfPKfi --------------------------
	.section	.nv.shared._Z11noop_kernelPfPKfi,"aw",@nobits
	.sectionflags	@""
	.align	16
	.zero		1024


//--------------------- .nv.constant0._Z15csr_diag_kerneliPKiS0_PKfPf --------------------------
	.section	.nv.constant0._Z15csr_diag_kerneliPKiS0_PKfPf,"a",@progbits
	.sectionflags	@""
	.align	4
.nv.constant0._Z15csr_diag_kerneliPKiS0_PKfPf:
	.zero		936


//--------------------- .nv.constant0._Z10dot_kerneliPKfS0_Pf --------------------------
	.section	.nv.constant0._Z10dot_kerneliPKfS0_Pf,"a",@progbits
	.sectionflags	@""
	.align	4
.nv.constant0._Z10dot_kerneliPKfS0_Pf:
	.zero		928


//--------------------- .nv.constant0._Z7vec_setifPf --------------------------
	.section	.nv.constant0._Z7vec_setifPf,"a",@progbits
	.sectionflags	@""
	.align	4
.nv.constant0._Z7vec_setifPf:
	.zero		912


//--------------------- .nv.constant0._Z7vec_muliPKfS0_Pf --------------------------
	.section	.nv.constant0._Z7vec_muliPKfS0_Pf,"a",@progbits
	.sectionflags	@""
	.align	4
.nv.constant0._Z7vec_muliPKfS0_Pf:
	.zero		928


//--------------------- .nv.constant0._Z17vec_pointwise_diviPKfS0_Pf --------------------------
	.section	.nv.constant0._Z17vec_pointwise_diviPKfS0_Pf,"a",@progbits
	.sectionflags	@""
	.align	4
.nv.constant0._Z17vec_pointwise_diviPKfS0_Pf:
	.zero		928


//--------------------- .nv.constant0._Z8vec_copyiPKfPf --------------------------
	.section	.nv.constant0._Z8vec_copyiPKfPf,"a",@progbits
	.sectionflags	@""
	.align	4
.nv.constant0._Z8vec_copyiPKfPf:
	.zero		920


//--------------------- .nv.constant0._Z9vec_scaleifPf --------------------------
	.section	.nv.constant0._Z9vec_scaleifPf,"a",@progbits
	.sectionflags	@""
	.align	4
.nv.constant0._Z9vec_scaleifPf:
	.zero		912


//--------------------- .nv.constant0._Z8vec_axpyifPKfPf --------------------------
	.section	.nv.constant0._Z8vec_axpyifPKfPf,"a",@progbits
	.sectionflags	@""
	.align	4
.nv.constant0._Z8vec_axpyifPKfPf:
	.zero		920


//--------------------- .nv.constant0._Z15spmv_csr_kerneliPKiS0_PKfS2_Pf --------------------------
	.section	.nv.constant0._Z15spmv_csr_kerneliPKiS0_PKfS2_Pf,"a",@progbits
	.sectionflags	@""
	.align	4
.nv.constant0._Z15spmv_csr_kerneliPKiS0_PKfS2_Pf:
	.zero		944


//--------------------- .nv.constant0._Z22epipolar_inlier_kernelPKfPK6float2S3_ifPh --------------------------
	.section	.nv.constant0._Z22epipolar_inlier_kernelPKfPK6float2S3_ifPh,"a",@progbits
	.sectionflags	@""
	.align	4
.nv.constant0._Z22epipolar_inlier_kernelPKfPK6float2S3_ifPh:
	.zero		936


//--------------------- .nv.constant0._Z18match_brief_kernelPKjPK5uint2iS0_S3_iiPiS4_ --------------------------
	.section	.nv.constant0._Z18match_brief_kernelPKjPK5uint2iS0_S3_iiPiS4_,"a",@progbits
	.sectionflags	@""
	.align	4
.nv.constant0._Z18match_brief_kernelPKjPK5uint2iS0_S3_iiPiS4_:
	.zero		960


//--------------------- .nv.constant0._Z12brief_kernelPKhiiPK5uint2iPj --------------------------
	.section	.nv.constant0._Z12brief_kernelPKhiiPK5uint2iPj,"a",@progbits
	.sectionflags	@""
	.align	4
.nv.constant0._Z12brief_kernelPKhiiPK5uint2iPj:
	.zero		936


//--------------------- .nv.constant0._Z13nms3x3_kernelPKfiifP5uint2iPi --------------------------
	.section	.nv.constant0._Z13nms3x3_kernelPKfiifP5uint2iPi,"a",@progbits
	.sectionflags	@""
	.align	4
.nv.constant0._Z13nms3x3_kernelPKfiifP5uint2iPi:
	.zero		944


//--------------------- .nv.constant0._Z17fast_score_kernelPKhS0_iiiifPf --------------------------
	.section	.nv.constant0._Z17fast_score_kernelPKhS0_iiiifPf,"a",@progbits
	.sectionflags	@""
	.align	4
.nv.constant0._Z17fast_score_kernelPKhS0_iiiifPf:
	.zero		944


//--------------------- .nv.constant0._Z11noop_kernelPfPKfi --------------------------
	.section	.nv.constant0._Z11noop_kernelPfPKfi,"a",@progbits
	.sectionflags	@""
	.align	4
.nv.constant0._Z11noop_kernelPfPKfi:
	.zero		916


//--------------------- SYMBOLS --------------------------

	.type		.nv.reservedSmem.offset0,@object
	.size		.nv.reservedSmem.offset0,0x4
	.type		.nv.reservedSmem.cap,@object
	.size		.nv.reservedSmem.cap,0x4
